def attn_fwd(
    Q,
    K,
    V,
    Out,
    Lse,
    sm_scale,
    stride_qz,
    stride_qh,
    stride_qm,
    stride_qk,
    stride_kz,
    stride_kh,
    stride_kn,
    stride_kk,
    stride_vz,
    stride_vh,
    stride_vn,
    stride_vk,
    stride_oz,
    stride_oh,
    stride_om,
    stride_ok,
    seqlen_q,
    seqlen_k,
    BLOCK_M: tl.constexpr,
    BLOCK_N: tl.constexpr,
    HEAD_DIM: tl.constexpr,
    CAUSAL: tl.constexpr,
):
    start_m = tl.program_id(0)
    off_hz = tl.program_id(1)
    q_off = off_hz * stride_qh
    k_off = off_hz * stride_kh
    v_off = off_hz * stride_vh
    offs_m = start_m * BLOCK_M + tl.arange(0, BLOCK_M)
    offs_d = tl.arange(0, HEAD_DIM)
    offs_n = tl.arange(0, BLOCK_N)
    q_ptrs = Q + q_off + offs_m[:, None] * stride_qm + offs_d[None, :] * stride_qk
    k_ptrs = K + k_off + offs_d[:, None] * stride_kk + offs_n[None, :] * stride_kn
    v_ptrs = V + v_off + offs_n[:, None] * stride_vn + offs_d[None, :] * stride_vk
    m_i = tl.full([BLOCK_M], float("-inf"), dtype=tl.float32)
    l_i = tl.zeros([BLOCK_M], dtype=tl.float32) + 1.0
    acc = tl.zeros([BLOCK_M, HEAD_DIM], dtype=tl.float32)
    q = tl.load(q_ptrs)
    acc, l_i, m_i = _attn_fwd_inner(
        acc,
        l_i,
        m_i,
        q,
        k_ptrs,
        v_ptrs,
        sm_scale,
        stride_kn,
        stride_vn,
        start_m,
        seqlen_k,
        BLOCK_M,
        BLOCK_N,
        HEAD_DIM,
        CAUSAL,
    )
    acc = acc / l_i[:, None]
    lse = m_i + tl.math.log2(l_i) / 1.4426950408889634
    o_ptrs = (
        Out
        + off_hz * stride_oh
        + offs_m[:, None] * stride_om
        + offs_d[None, :] * stride_ok
    )
    tl.store(o_ptrs, acc.to(Out.dtype.element_ty))
    tl.store(Lse + off_hz * seqlen_q + offs_m, lse)

# config = {"BLOCK_M": 256, "BLOCK_N": 32, "HEAD_DIM": 512, "arch": "sm_80", "causal": false, "dtype": "bf16", "num_stages": 3, "num_warps": 8}
# arch = sm_80


// ===== COMPILED SASS (sm_80) =====

	.target	sm_80

	.elftype	@"ET_EXEC"


//--------------------- .note.nv.tkinfo           --------------------------
	.section	.note.nv.tkinfo,"",@"SHT_NOTE"
	.sectionflags	@"SHF_NOTE_NV_TKINFO"
	.tkinfo
        /*0018*/ 	.word	0x00000002
        /*0030*/ 	.string	""
        /*0030*/ 	.string	"ptxas"
        /*0030*/ 	.string	"Cuda compilation tools, release 13.0, V13.0.88"
        /*0030*/ 	.string	"Build cuda_13.0.r13.0/compiler.36424714_0"
        /*0030*/ 	.string	"-v  -suppress-debug-info  -lineinfo  -arch sm_80 "



//--------------------- .note.nv.cuinfo           --------------------------
	.section	.note.nv.cuinfo,"",@"SHT_NOTE"
	.sectionflags	@"SHF_NOTE_NV_CUINFO"
        /*0018*/ 	.short	0x0002
        /*001a*/ 	.short	0x0050
        /*001c*/ 	.short	0x0082
	.zero		2


//--------------------- .nv.info                  --------------------------
	.section	.nv.info,"",@"SHT_CUDA_INFO"
	.align	4


	//----- nvinfo : EIATTR_REGCOUNT
	.align		4
        /*0000*/ 	.byte	0x04, 0x2f
        /*0002*/ 	.short	(.L_2 - .L_1)
	.align		4
.L_1:
        /*0004*/ 	.word	index@(attn_fwd)
        /*0008*/ 	.word	0x00000020


	//----- nvinfo : EIATTR_FRAME_SIZE
	.align		4
.L_2:
        /*000c*/ 	.byte	0x04, 0x11
        /*000e*/ 	.short	(.L_4 - .L_3)
	.align		4
.L_3:
        /*0010*/ 	.word	index@(attn_fwd)
        /*0014*/ 	.word	0x00006218


	//----- nvinfo : EIATTR_MIN_STACK_SIZE
	.align		4
.L_4:
        /*0018*/ 	.byte	0x04, 0x12
        /*001a*/ 	.short	(.L_6 - .L_5)
	.align		4
.L_5:
        /*001c*/ 	.word	index@(attn_fwd)
        /*0020*/ 	.word	0x00006218
.L_6:


//--------------------- .nv.info.attn_fwd         --------------------------
	.section	.nv.info.attn_fwd,"",@"SHT_CUDA_INFO"
	.sectionflags	@""
	.align	4


	//----- nvinfo : EIATTR_CUDA_API_VERSION
	.align		4
        /*0000*/ 	.byte	0x04, 0x37
        /*0002*/ 	.short	(.L_8 - .L_7)
.L_7:
        /*0004*/ 	.word	0x00000082


	//----- nvinfo : EIATTR_SW2861232_WAR
	.align		4
.L_8:
        /*0008*/ 	.byte	0x01, 0x35
	.zero		2


	//----- nvinfo : EIATTR_PARAM_CBANK
	.align		4
        /*000c*/ 	.byte	0x04, 0x0a
        /*000e*/ 	.short	(.L_10 - .L_9)
	.align		4
.L_9:
        /*0010*/ 	.word	index@(.nv.constant0.attn_fwd)
        /*0014*/ 	.short	0x0160
        /*0016*/ 	.short	0x0088


	//----- nvinfo : EIATTR_CBANK_PARAM_SIZE
	.align		4
.L_10:
        /*0018*/ 	.byte	0x03, 0x19
        /*001a*/ 	.short	0x0088


	//----- nvinfo : EIATTR_KPARAM_INFO
	.align		4
        /*001c*/ 	.byte	0x04, 0x17
        /*001e*/ 	.short	(.L_12 - .L_11)
.L_11:
        /*0020*/ 	.word	0x00000000
        /*0024*/ 	.short	0x0019
        /*0026*/ 	.short	0x0080
        /*0028*/ 	.byte	0x00, 0xf4, 0x21, 0x00


	//----- nvinfo : EIATTR_KPARAM_INFO
	.align		4
.L_12:
        /*002c*/ 	.byte	0x04, 0x17
        /*002e*/ 	.short	(.L_14 - .L_13)
.L_13:
        /*0030*/ 	.word	0x00000000
        /*0034*/ 	.short	0x0018
        /*0036*/ 	.short	0x0078
        /*0038*/ 	.byte	0x00, 0xf4, 0x21, 0x00


	//----- nvinfo : EIATTR_KPARAM_INFO
	.align		4
.L_14:
        /*003c*/ 	.byte	0x04, 0x17
        /*003e*/ 	.short	(.L_16 - .L_15)
.L_15:
        /*0040*/ 	.word	0x00000000
        /*0044*/ 	.short	0x0017
        /*0046*/ 	.short	0x0070
        /*0048*/ 	.byte	0x00, 0xf0, 0x11, 0x00


	//----- nvinfo : EIATTR_KPARAM_INFO
	.align		4
.L_16:
        /*004c*/ 	.byte	0x04, 0x17
        /*004e*/ 	.short	(.L_18 - .L_17)
.L_17:
        /*0050*/ 	.word	0x00000000
        /*0054*/ 	.short	0x0016
        /*0056*/ 	.short	0x006c
        /*0058*/ 	.byte	0x00, 0xf0, 0x11, 0x00


	//----- nvinfo : EIATTR_KPARAM_INFO
	.align		4
.L_18:
        /*005c*/ 	.byte	0x04, 0x17
        /*005e*/ 	.short	(.L_20 - .L_19)
.L_19:
        /*0060*/ 	.word	0x00000000
        /*0064*/ 	.short	0x0015
        /*0066*/ 	.short	0x0068
        /*0068*/ 	.byte	0x00, 0xf0, 0x11, 0x00


	//----- nvinfo : EIATTR_KPARAM_INFO
	.align		4
.L_20:
        /*006c*/ 	.byte	0x04, 0x17
        /*006e*/ 	.short	(.L_22 - .L_21)
.L_21:
        /*0070*/ 	.word	0x00000000
        /*0074*/ 	.short	0x0014
        /*0076*/ 	.short	0x0064
        /*0078*/ 	.byte	0x00, 0xf0, 0x11, 0x00


	//----- nvinfo : EIATTR_KPARAM_INFO
	.align		4
.L_22:
        /*007c*/ 	.byte	0x04, 0x17
        /*007e*/ 	.short	(.L_24 - .L_23)
.L_23:
        /*0080*/ 	.word	0x00000000
        /*0084*/ 	.short	0x0013
        /*0086*/ 	.short	0x0060
        /*0088*/ 	.byte	0x00, 0xf0, 0x11, 0x00


	//----- nvinfo : EIATTR_KPARAM_INFO
	.align		4
.L_24:
        /*008c*/ 	.byte	0x04, 0x17
        /*008e*/ 	.short	(.L_26 - .L_25)
.L_25:
        /*0090*/ 	.word	0x00000000
        /*0094*/ 	.short	0x0012
        /*0096*/ 	.short	0x005c
        /*0098*/ 	.byte	0x00, 0xf0, 0x11, 0x00


	//----- nvinfo : EIATTR_KPARAM_INFO
	.align		4
.L_26:
        /*009c*/ 	.byte	0x04, 0x17
        /*009e*/ 	.short	(.L_28 - .L_27)
.L_27:
        /*00a0*/ 	.word	0x00000000
        /*00a4*/ 	.short	0x0011
        /*00a6*/ 	.short	0x0058
        /*00a8*/ 	.byte	0x00, 0xf0, 0x11, 0x00


	//----- nvinfo : EIATTR_KPARAM_INFO
	.align		4
.L_28:
        /*00ac*/ 	.byte	0x04, 0x17
        /*00ae*/ 	.short	(.L_30 - .L_29)
.L_29:
        /*00b0*/ 	.word	0x00000000
        /*00b4*/ 	.short	0x0010
        /*00b6*/ 	.short	0x0054
        /*00b8*/ 	.byte	0x00, 0xf0, 0x11, 0x00


	//----- nvinfo : EIATTR_KPARAM_INFO
	.align		4
.L_30:
        /*00bc*/ 	.byte	0x04, 0x17
        /*00be*/ 	.short	(.L_32 - .L_31)
.L_31:
        /*00c0*/ 	.word	0x00000000
        /*00c4*/ 	.short	0x000f
        /*00c6*/ 	.short	0x0050
        /*00c8*/ 	.byte	0x00, 0xf0, 0x11, 0x00


	//----- nvinfo : EIATTR_KPARAM_INFO
	.align		4
.L_32:
        /*00cc*/ 	.byte	0x04, 0x17
        /*00ce*/ 	.short	(.L_34 - .L_33)
.L_33:
        /*00d0*/ 	.word	0x00000000
        /*00d4*/ 	.short	0x000e
        /*00d6*/ 	.short	0x004c
        /*00d8*/ 	.byte	0x00, 0xf0, 0x11, 0x00


	//----- nvinfo : EIATTR_KPARAM_INFO
	.align		4
.L_34:
        /*00dc*/ 	.byte	0x04, 0x17
        /*00de*/ 	.short	(.L_36 - .L_35)
.L_35:
        /*00e0*/ 	.word	0x00000000
        /*00e4*/ 	.short	0x000d
        /*00e6*/ 	.short	0x0048
        /*00e8*/ 	.byte	0x00, 0xf0, 0x11, 0x00


	//----- nvinfo : EIATTR_KPARAM_INFO
	.align		4
.L_36:
        /*00ec*/ 	.byte	0x04, 0x17
        /*00ee*/ 	.short	(.L_38 - .L_37)
.L_37:
        /*00f0*/ 	.word	0x00000000
        /*00f4*/ 	.short	0x000c
        /*00f6*/ 	.short	0x0044
        /*00f8*/ 	.byte	0x00, 0xf0, 0x11, 0x00


	//----- nvinfo : EIATTR_KPARAM_INFO
	.align		4
.L_38:
        /*00fc*/ 	.byte	0x04, 0x17
        /*00fe*/ 	.short	(.L_40 - .L_39)
.L_39:
        /*0100*/ 	.word	0x00000000
        /*0104*/ 	.short	0x000b
        /*0106*/ 	.short	0x0040
        /*0108*/ 	.byte	0x00, 0xf0, 0x11, 0x00


	//----- nvinfo : EIATTR_KPARAM_INFO
	.align		4
.L_40:
        /*010c*/ 	.byte	0x04, 0x17
        /*010e*/ 	.short	(.L_42 - .L_41)
.L_41:
        /*0110*/ 	.word	0x00000000
        /*0114*/ 	.short	0x000a
        /*0116*/ 	.short	0x003c
        /*0118*/ 	.byte	0x00, 0xf0, 0x11, 0x00


	//----- nvinfo : EIATTR_KPARAM_INFO
	.align		4
.L_42:
        /*011c*/ 	.byte	0x04, 0x17
        /*011e*/ 	.short	(.L_44 - .L_43)
.L_43:
        /*0120*/ 	.word	0x00000000
        /*0124*/ 	.short	0x0009
        /*0126*/ 	.short	0x0038
        /*0128*/ 	.byte	0x00, 0xf0, 0x11, 0x00


	//----- nvinfo : EIATTR_KPARAM_INFO
	.align		4
.L_44:
        /*012c*/ 	.byte	0x04, 0x17
        /*012e*/ 	.short	(.L_46 - .L_45)
.L_45:
        /*0130*/ 	.word	0x00000000
        /*0134*/ 	.short	0x0008
        /*0136*/ 	.short	0x0034
        /*0138*/ 	.byte	0x00, 0xf0, 0x11, 0x00


	//----- nvinfo : EIATTR_KPARAM_INFO
	.align		4
.L_46:
        /*013c*/ 	.byte	0x04, 0x17
        /*013e*/ 	.short	(.L_48 - .L_47)
.L_47:
        /*0140*/ 	.word	0x00000000
        /*0144*/ 	.short	0x0007
        /*0146*/ 	.short	0x0030
        /*0148*/ 	.byte	0x00, 0xf0, 0x11, 0x00


	//----- nvinfo : EIATTR_KPARAM_INFO
	.align		4
.L_48:
        /*014c*/ 	.byte	0x04, 0x17
        /*014e*/ 	.short	(.L_50 - .L_49)
.L_49:
        /*0150*/ 	.word	0x00000000
        /*0154*/ 	.short	0x0006
        /*0156*/ 	.short	0x002c
        /*0158*/ 	.byte	0x00, 0xf0, 0x11, 0x00


	//----- nvinfo : EIATTR_KPARAM_INFO
	.align		4
.L_50:
        /*015c*/ 	.byte	0x04, 0x17
        /*015e*/ 	.short	(.L_52 - .L_51)
.L_51:
        /*0160*/ 	.word	0x00000000
        /*0164*/ 	.short	0x0005
        /*0166*/ 	.short	0x0028
        /*0168*/ 	.byte	0x00, 0xf0, 0x11, 0x00


	//----- nvinfo : EIATTR_KPARAM_INFO
	.align		4
.L_52:
        /*016c*/ 	.byte	0x04, 0x17
        /*016e*/ 	.short	(.L_54 - .L_53)
.L_53:
        /*0170*/ 	.word	0x00000000
        /*0174*/ 	.short	0x0004
        /*0176*/ 	.short	0x0020
        /*0178*/ 	.byte	0x00, 0xf4, 0x21, 0x00


	//----- nvinfo : EIATTR_KPARAM_INFO
	.align		4
.L_54:
        /*017c*/ 	.byte	0x04, 0x17
        /*017e*/ 	.short	(.L_56 - .L_55)
.L_55:
        /*0180*/ 	.word	0x00000000
        /*0184*/ 	.short	0x0003
        /*0186*/ 	.short	0x0018
        /*0188*/ 	.byte	0x00, 0xf4, 0x21, 0x00


	//----- nvinfo : EIATTR_KPARAM_INFO
	.align		4
.L_56:
        /*018c*/ 	.byte	0x04, 0x17
        /*018e*/ 	.short	(.L_58 - .L_57)
.L_57:
        /*0190*/ 	.word	0x00000000
        /*0194*/ 	.short	0x0002
        /*0196*/ 	.short	0x0010
        /*0198*/ 	.byte	0x00, 0xf4, 0x21, 0x00


	//----- nvinfo : EIATTR_KPARAM_INFO
	.align		4
.L_58:
        /*019c*/ 	.byte	0x04, 0x17
        /*019e*/ 	.short	(.L_60 - .L_59)
.L_59:
        /*01a0*/ 	.word	0x00000000
        /*01a4*/ 	.short	0x0001
        /*01a6*/ 	.short	0x0008
        /*01a8*/ 	.byte	0x00, 0xf4, 0x21, 0x00


	//----- nvinfo : EIATTR_KPARAM_INFO
	.align		4
.L_60:
        /*01ac*/ 	.byte	0x04, 0x17
        /*01ae*/ 	.short	(.L_62 - .L_61)
.L_61:
        /*01b0*/ 	.word	0x00000000
        /*01b4*/ 	.short	0x0000
        /*01b6*/ 	.short	0x0000
        /*01b8*/ 	.byte	0x00, 0xf4, 0x21, 0x00


	//----- nvinfo : EIATTR_MAXREG_COUNT
	.align		4
.L_62:
        /*01bc*/ 	.byte	0x03, 0x1b
        /*01be*/ 	.short	0x00ff


	//----- nvinfo : EIATTR_NUM_BARRIERS
	.align		4
        /*01c0*/ 	.byte	0x02, 0x4c
        /*01c2*/ 	.byte	0x01
	.zero		1


	//----- nvinfo : EIATTR_ANNOTATIONS
	.align		4
        /*01c4*/ 	.byte	0x04, 0x55
        /*01c6*/ 	.short	(.L_64 - .L_63)


	//   ....[0]....
.L_63:
        /*01c8*/ 	.word	0x00000001
        /*01cc*/ 	.byte	0xe0, 0x01, 0x00, 0x00, 0x01, 0x00, 0x00, 0x00, 0x30, 0x02, 0x00, 0x00, 0x01, 0x00, 0x00, 0x00
        /* <DEDUP_REMOVED lines=3769> */
        /*ed6c*/ 	.byte	0x20, 0x62, 0x03, 0x00


	//----- nvinfo : EIATTR_MERCURY_ISA_VERSION
	.align		4
.L_64:
        /*ed70*/ 	.byte	0x03, 0x5f
        /*ed72*/ 	.short	0x0000


	//----- nvinfo : EIATTR_COOP_GROUP_MASK_REGIDS
	.align		4
        /*ed74*/ 	.byte	0x04, 0x29
        /*ed76*/ 	.short	(.L_66 - .L_65)


	//   ....[0]....
.L_65:
        /*ed78*/ 	.word	0xffffffff


	//   ....[1]....
        /*ed7c*/ 	.word	0xffffffff


	//   ....[2]....
        /*ed80*/ 	.word	0xffffffff


	//   ....[3]....
        /*ed84*/ 	.word	0xffffffff


	//   ....[4]....
        /*ed88*/ 	.word	0xffffffff


	//   ....[5]....
        /*ed8c*/ 	.word	0xffffffff


	//   ....[6]....
        /*ed90*/ 	.word	0xffffffff


	//   ....[7]....
        /*ed94*/ 	.word	0xffffffff


	//   ....[8]....
        /*ed98*/ 	.word	0xffffffff


	//   ....[9]....
        /*ed9c*/ 	.word	0xffffffff


	//   ....[10]....
        /*eda0*/ 	.word	0xffffffff


	//   ....[11]....
        /*eda4*/ 	.word	0xffffffff


	//   ....[12]....
        /*eda8*/ 	.word	0xffffffff


	//   ....[13]....
        /*edac*/ 	.word	0xffffffff


	//   ....[14]....
        /*edb0*/ 	.word	0xffffffff


	//   ....[15]....
        /*edb4*/ 	.word	0xffffffff


	//   ....[16]....
        /*edb8*/ 	.word	0xffffffff


	//   ....[17]....
        /*edbc*/ 	.word	0xffffffff


	//   ....[18]....
        /*edc0*/ 	.word	0xffffffff


	//   ....[19]....
        /*edc4*/ 	.word	0xffffffff


	//   ....[20]....
        /*edc8*/ 	.word	0xffffffff


	//   ....[21]....
        /*edcc*/ 	.word	0xffffffff


	//   ....[22]....
        /*edd0*/ 	.word	0xffffffff


	//   ....[23]....
        /*edd4*/ 	.word	0xffffffff


	//   ....[24]....
        /*edd8*/ 	.word	0xffffffff


	//   ....[25]....
        /*eddc*/ 	.word	0xffffffff


	//   ....[26]....
        /*ede0*/ 	.word	0xffffffff


	//   ....[27]....
        /*ede4*/ 	.word	0xffffffff


	//   ....[28]....
        /*ede8*/ 	.word	0xffffffff


	//   ....[29]....
        /*edec*/ 	.word	0xffffffff


	//   ....[30]....
        /*edf0*/ 	.word	0xffffffff


	//   ....[31]....
        /*edf4*/ 	.word	0xffffffff


	//   ....[32]....
        /*edf8*/ 	.word	0xffffffff


	//   ....[33]....
        /*edfc*/ 	.word	0xffffffff


	//   ....[34]....
        /*ee00*/ 	.word	0xffffffff


	//   ....[35]....
        /*ee04*/ 	.word	0xffffffff


	//   ....[36]....
        /*ee08*/ 	.word	0xffffffff


	//   ....[37]....
        /*ee0c*/ 	.word	0xffffffff


	//   ....[38]....
        /*ee10*/ 	.word	0xffffffff


	//   ....[39]....
        /*ee14*/ 	.word	0xffffffff


	//   ....[40]....
        /*ee18*/ 	.word	0xffffffff


	//   ....[41]....
        /*ee1c*/ 	.word	0xffffffff


	//   ....[42]....
        /*ee20*/ 	.word	0xffffffff


	//   ....[43]....
        /*ee24*/ 	.word	0xffffffff


	//   ....[44]....
        /*ee28*/ 	.word	0xffffffff


	//   ....[45]....
        /*ee2c*/ 	.word	0xffffffff


	//   ....[46]....
        /*ee30*/ 	.word	0xffffffff


	//   ....[47]....
        /*ee34*/ 	.word	0xffffffff


	//   ....[48]....
        /*ee38*/ 	.word	0xffffffff


	//   ....[49]....
        /*ee3c*/ 	.word	0xffffffff


	//   ....[50]....
        /*ee40*/ 	.word	0xffffffff


	//   ....[51]....
        /*ee44*/ 	.word	0xffffffff


	//   ....[52]....
        /*ee48*/ 	.word	0xffffffff


	//   ....[53]....
        /*ee4c*/ 	.word	0xffffffff


	//   ....[54]....
        /*ee50*/ 	.word	0xffffffff


	//   ....[55]....
        /*ee54*/ 	.word	0xffffffff


	//   ....[56]....
        /*ee58*/ 	.word	0xffffffff


	//   ....[57]....
        /*ee5c*/ 	.word	0xffffffff


	//   ....[58]....
        /*ee60*/ 	.word	0xffffffff


	//   ....[59]....
        /*ee64*/ 	.word	0xffffffff


	//   ....[60]....
        /*ee68*/ 	.word	0xffffffff


	//   ....[61]....
        /*ee6c*/ 	.word	0xffffffff


	//   ....[62]....
        /*ee70*/ 	.word	0xffffffff


	//   ....[63]....
        /*ee74*/ 	.word	0xffffffff


	//   ....[64]....
        /*ee78*/ 	.word	0xffffffff


	//   ....[65]....
        /*ee7c*/ 	.word	0xffffffff


	//   ....[66]....
        /*ee80*/ 	.word	0xffffffff


	//   ....[67]....
        /*ee84*/ 	.word	0xffffffff


	//   ....[68]....
        /*ee88*/ 	.word	0xffffffff


	//   ....[69]....
        /*ee8c*/ 	.word	0xffffffff


	//   ....[70]....
        /*ee90*/ 	.word	0xffffffff


	//   ....[71]....
        /*ee94*/ 	.word	0xffffffff


	//   ....[72]....
        /*ee98*/ 	.word	0xffffffff


	//   ....[73]....
        /*ee9c*/ 	.word	0xffffffff


	//   ....[74]....
        /*eea0*/ 	.word	0xffffffff


	//   ....[75]....
        /*eea4*/ 	.word	0xffffffff


	//   ....[76]....
        /*eea8*/ 	.word	0xffffffff


	//   ....[77]....
        /*eeac*/ 	.word	0xffffffff


	//   ....[78]....
        /*eeb0*/ 	.word	0xffffffff


	//   ....[79]....
        /*eeb4*/ 	.word	0xffffffff


	//   ....[80]....
        /*eeb8*/ 	.word	0xffffffff


	//   ....[81]....
        /*eebc*/ 	.word	0xffffffff


	//   ....[82]....
        /*eec0*/ 	.word	0xffffffff


	//   ....[83]....
        /*eec4*/ 	.word	0xffffffff


	//   ....[84]....
        /*eec8*/ 	.word	0xffffffff


	//   ....[85]....
        /*eecc*/ 	.word	0xffffffff


	//   ....[86]....
        /*eed0*/ 	.word	0xffffffff


	//   ....[87]....
        /*eed4*/ 	.word	0xffffffff


	//   ....[88]....
        /*eed8*/ 	.word	0xffffffff


	//   ....[89]....
        /*eedc*/ 	.word	0xffffffff


	//   ....[90]....
        /*eee0*/ 	.word	0xffffffff


	//   ....[91]....
        /*eee4*/ 	.word	0xffffffff


	//   ....[92]....
        /*eee8*/ 	.word	0xffffffff


	//   ....[93]....
        /*eeec*/ 	.word	0xffffffff


	//   ....[94]....
        /*eef0*/ 	.word	0xffffffff


	//   ....[95]....
        /*eef4*/ 	.word	0xffffffff


	//   ....[96]....
        /*eef8*/ 	.word	0xffffffff


	//   ....[97]....
        /*eefc*/ 	.word	0xffffffff


	//   ....[98]....
        /*ef00*/ 	.word	0xffffffff


	//   ....[99]....
        /*ef04*/ 	.word	0xffffffff


	//   ....[100]....
        /*ef08*/ 	.word	0xffffffff


	//   ....[101]....
        /*ef0c*/ 	.word	0xffffffff


	//   ....[102]....
        /*ef10*/ 	.word	0xffffffff


	//   ....[103]....
        /*ef14*/ 	.word	0xffffffff


	//   ....[104]....
        /*ef18*/ 	.word	0xffffffff


	//   ....[105]....
        /*ef1c*/ 	.word	0xffffffff


	//   ....[106]....
        /*ef20*/ 	.word	0xffffffff


	//   ....[107]....
        /*ef24*/ 	.word	0xffffffff


	//   ....[108]....
        /*ef28*/ 	.word	0xffffffff


	//   ....[109]....
        /*ef2c*/ 	.word	0xffffffff


	//   ....[110]....
        /*ef30*/ 	.word	0xffffffff


	//   ....[111]....
        /*ef34*/ 	.word	0xffffffff


	//   ....[112]....
        /*ef38*/ 	.word	0xffffffff


	//   ....[113]....
        /*ef3c*/ 	.word	0xffffffff


	//   ....[114]....
        /*ef40*/ 	.word	0xffffffff


	//   ....[115]....
        /*ef44*/ 	.word	0xffffffff


	//   ....[116]....
        /*ef48*/ 	.word	0xffffffff


	//   ....[117]....
        /*ef4c*/ 	.word	0xffffffff


	//   ....[118]....
        /*ef50*/ 	.word	0xffffffff


	//   ....[119]....
        /*ef54*/ 	.word	0xffffffff


	//   ....[120]....
        /*ef58*/ 	.word	0xffffffff


	//   ....[121]....
        /*ef5c*/ 	.word	0xffffffff


	//   ....[122]....
        /*ef60*/ 	.word	0xffffffff


	//   ....[123]....
        /*ef64*/ 	.word	0xffffffff


	//   ....[124]....
        /*ef68*/ 	.word	0xffffffff


	//   ....[125]....
        /*ef6c*/ 	.word	0xffffffff


	//   ....[126]....
        /*ef70*/ 	.word	0xffffffff


	//   ....[127]....
        /*ef74*/ 	.word	0xffffffff


	//   ....[128]....
        /*ef78*/ 	.word	0xffffffff


	//   ....[129]....
        /*ef7c*/ 	.word	0xffffffff


	//   ....[130]....
        /*ef80*/ 	.word	0xffffffff


	//   ....[131]....
        /*ef84*/ 	.word	0xffffffff


	//   ....[132]....
        /*ef88*/ 	.word	0xffffffff


	//   ....[133]....
        /*ef8c*/ 	.word	0xffffffff


	//   ....[134]....
        /*ef90*/ 	.word	0xffffffff


	//   ....[135]....
        /*ef94*/ 	.word	0xffffffff


	//   ....[136]....
        /*ef98*/ 	.word	0xffffffff


	//   ....[137]....
        /*ef9c*/ 	.word	0xffffffff


	//   ....[138]....
        /*efa0*/ 	.word	0xffffffff


	//   ....[139]....
        /*efa4*/ 	.word	0xffffffff


	//   ....[140]....
        /*efa8*/ 	.word	0xffffffff


	//   ....[141]....
        /*efac*/ 	.word	0xffffffff


	//   ....[142]....
        /*efb0*/ 	.word	0xffffffff


	//   ....[143]....
        /*efb4*/ 	.word	0xffffffff


	//   ....[144]....
        /*efb8*/ 	.word	0xffffffff


	//   ....[145]....
        /*efbc*/ 	.word	0xffffffff


	//   ....[146]....
        /*efc0*/ 	.word	0xffffffff


	//----- nvinfo : EIATTR_COOP_GROUP_INSTR_OFFSETS
	.align		4
.L_66:
        /*efc4*/ 	.byte	0x04, 0x28
        /*efc6*/ 	.short	(.L_68 - .L_67)


	//   ....[0]....
.L_67:
        /*efc8*/ 	.word	0x0004f490


	//   ....[1]....
        /*efcc*/ 	.word	0x0004f4a0


	//   ....[2]....
        /*efd0*/ 	.word	0x0004f720


	//   ....[3]....
        /*efd4*/ 	.word	0x0004f730


	//   ....[4]....
        /*efd8*/ 	.word	0x0004f750


	//   ....[5]....
        /*efdc*/ 	.word	0x0004f760


	//   ....[6]....
        /*efe0*/ 	.word	0x0004f820


	//   ....[7]....
        /*efe4*/ 	.word	0x0004f880


	//   ....[8]....
        /*efe8*/ 	.word	0x0004f8a0


	//   ....[9]....
        /*efec*/ 	.word	0x0004f8b0


	//   ....[10]....
        /*eff0*/ 	.word	0x0004f9a0


	//   ....[11]....
        /*eff4*/ 	.word	0x0004f9b0


	//   ....[12]....
        /*eff8*/ 	.word	0x0004f9e0


	//   ....[13]....
        /*effc*/ 	.word	0x0004f9f0


	//   ....[14]....
        /*f000*/ 	.word	0x0004fa10


	//   ....[15]....
        /*f004*/ 	.word	0x0004fa50


	//   ....[16]....
        /*f008*/ 	.word	0x0004fa60


	//   ....[17]....
        /*f00c*/ 	.word	0x0004fad0


	//   ....[18]....
        /*f010*/ 	.word	0x0004fb20


	//   ....[19]....
        /*f014*/ 	.word	0x0004fb60


	//   ....[20]....
        /*f018*/ 	.word	0x0004fb70


	//   ....[21]....
        /*f01c*/ 	.word	0x0004fbc0


	//   ....[22]....
        /*f020*/ 	.word	0x0004fbd0


	//   ....[23]....
        /*f024*/ 	.word	0x0004fc10


	//   ....[24]....
        /*f028*/ 	.word	0x0004fc40


	//   ....[25]....
        /*f02c*/ 	.word	0x0004fc80


	//   ....[26]....
        /*f030*/ 	.word	0x0004fcc0


	//   ....[27]....
        /*f034*/ 	.word	0x0004fcd0


	//   ....[28]....
        /*f038*/ 	.word	0x0004fce0


	//   ....[29]....
        /*f03c*/ 	.word	0x0004fe20


	//   ....[30]....
        /*f040*/ 	.word	0x0004fe40


	//   ....[31]....
        /*f044*/ 	.word	0x0004fe60


	//   ....[32]....
        /*f048*/ 	.word	0x0004fee0


	//   ....[33]....
        /*f04c*/ 	.word	0x00050040


	//   ....[34]....
        /*f050*/ 	.word	0x00050290


	//   ....[35]....
        /*f054*/ 	.word	0x000502e0


	//   ....[36]....
        /*f058*/ 	.word	0x00050300


	//   ....[37]....
        /*f05c*/ 	.word	0x00050440


	//   ....[38]....
        /*f060*/ 	.word	0x00050450


	//   ....[39]....
        /*f064*/ 	.word	0x00050460


	//   ....[40]....
        /*f068*/ 	.word	0x00050470


	//   ....[41]....
        /*f06c*/ 	.word	0x000504a0


	//   ....[42]....
        /*f070*/ 	.word	0x000504d0


	//   ....[43]....
        /*f074*/ 	.word	0x000504e0


	//   ....[44]....
        /*f078*/ 	.word	0x000504f0


	//   ....[45]....
        /*f07c*/ 	.word	0x00050500


	//   ....[46]....
        /*f080*/ 	.word	0x00050530


	//   ....[47]....
        /*f084*/ 	.word	0x00050570


	//   ....[48]....
        /*f088*/ 	.word	0x00050580


	//   ....[49]....
        /*f08c*/ 	.word	0x00050590


	//   ....[50]....
        /*f090*/ 	.word	0x000505a0


	//   ....[51]....
        /*f094*/ 	.word	0x000505b0


	//   ....[52]....
        /*f098*/ 	.word	0x000505c0


	//   ....[53]....
        /*f09c*/ 	.word	0x000505d0


	//   ....[54]....
        /*f0a0*/ 	.word	0x00050610


	//   ....[55]....
        /*f0a4*/ 	.word	0x00050630


	//   ....[56]....
        /*f0a8*/ 	.word	0x00050640


	//   ....[57]....
        /*f0ac*/ 	.word	0x00050650


	//   ....[58]....
        /*f0b0*/ 	.word	0x000506a0


	//   ....[59]....
        /*f0b4*/ 	.word	0x000506b0


	//   ....[60]....
        /*f0b8*/ 	.word	0x000506c0


	//   ....[61]....
        /*f0bc*/ 	.word	0x000506e0


	//   ....[62]....
        /*f0c0*/ 	.word	0x000506f0


	//   ....[63]....
        /*f0c4*/ 	.word	0x00050700


	//   ....[64]....
        /*f0c8*/ 	.word	0x00050710


	//   ....[65]....
        /*f0cc*/ 	.word	0x00050720


	//   ....[66]....
        /*f0d0*/ 	.word	0x00050730


	//   ....[67]....
        /*f0d4*/ 	.word	0x00050a40


	//   ....[68]....
        /*f0d8*/ 	.word	0x00050a50


	//   ....[69]....
        /*f0dc*/ 	.word	0x00050a60


	//   ....[70]....
        /*f0e0*/ 	.word	0x00050aa0


	//   ....[71]....
        /*f0e4*/ 	.word	0x00050ab0


	//   ....[72]....
        /*f0e8*/ 	.word	0x00050ac0


	//   ....[73]....
        /*f0ec*/ 	.word	0x00050b40


	//   ....[74]....
        /*f0f0*/ 	.word	0x00050b60


	//   ....[75]....
        /*f0f4*/ 	.word	0x00050db0


	//   ....[76]....
        /*f0f8*/ 	.word	0x00050ee0


	//   ....[77]....
        /*f0fc*/ 	.word	0x00050f20


	//   ....[78]....
        /*f100*/ 	.word	0x00050f60


	//   ....[79]....
        /*f104*/ 	.word	0x000512f0


	//   ....[80]....
        /*f108*/ 	.word	0x00051300


	//   ....[81]....
        /*f10c*/ 	.word	0x000513f0


	//   ....[82]....
        /*f110*/ 	.word	0x00051430


	//   ....[83]....
        /*f114*/ 	.word	0x000517f0


	//   ....[84]....
        /*f118*/ 	.word	0x00051800


	//   ....[85]....
        /*f11c*/ 	.word	0x00051850


	//   ....[86]....
        /*f120*/ 	.word	0x00051930


	//   ....[87]....
        /*f124*/ 	.word	0x00051990


	//   ....[88]....
        /*f128*/ 	.word	0x000519e0


	//   ....[89]....
        /*f12c*/ 	.word	0x00051a80


	//   ....[90]....
        /*f130*/ 	.word	0x00051a90


	//   ....[91]....
        /*f134*/ 	.word	0x00051b70


	//   ....[92]....
        /*f138*/ 	.word	0x00051c10


	//   ....[93]....
        /*f13c*/ 	.word	0x00051c60


	//   ....[94]....
        /*f140*/ 	.word	0x00051c70


	//   ....[95]....
        /*f144*/ 	.word	0x00051ce0


	//   ....[96]....
        /*f148*/ 	.word	0x00051cf0


	//   ....[97]....
        /*f14c*/ 	.word	0x00051d30


	//   ....[98]....
        /*f150*/ 	.word	0x00051df0


	//   ....[99]....
        /*f154*/ 	.word	0x00051e90


	//   ....[100]....
        /*f158*/ 	.word	0x00052020


	//   ....[101]....
        /*f15c*/ 	.word	0x00052290


	//   ....[102]....
        /*f160*/ 	.word	0x00052330


	//   ....[103]....
        /*f164*/ 	.word	0x00052340


	//   ....[104]....
        /*f168*/ 	.word	0x000524d0


	//   ....[105]....
        /*f16c*/ 	.word	0x00052610


	//   ....[106]....
        /*f170*/ 	.word	0x00052730


	//   ....[107]....
        /*f174*/ 	.word	0x00052920


	//   ....[108]....
        /*f178*/ 	.word	0x00052a40


	//   ....[109]....
        /*f17c*/ 	.word	0x00052cd0


	//   ....[110]....
        /*f180*/ 	.word	0x00052cf0


	//   ....[111]....
        /*f184*/ 	.word	0x00052d30


	//   ....[112]....
        /*f188*/ 	.word	0x00052d50


	//   ....[113]....
        /*f18c*/ 	.word	0x00052f80


	//   ....[114]....
        /*f190*/ 	.word	0x00052f90


	//   ....[115]....
        /*f194*/ 	.word	0x00053090


	//   ....[116]....
        /*f198*/ 	.word	0x000530a0


	//   ....[117]....
        /*f19c*/ 	.word	0x00053170


	//   ....[118]....
        /*f1a0*/ 	.word	0x00053180


	//   ....[119]....
        /*f1a4*/ 	.word	0x000531f0


	//   ....[120]....
        /*f1a8*/ 	.word	0x00053200


	//   ....[121]....
        /*f1ac*/ 	.word	0x00053210


	//   ....[122]....
        /*f1b0*/ 	.word	0x00053220


	//   ....[123]....
        /*f1b4*/ 	.word	0x00053250


	//   ....[124]....
        /*f1b8*/ 	.word	0x00053260


	//   ....[125]....
        /*f1bc*/ 	.word	0x000532a0


	//   ....[126]....
        /*f1c0*/ 	.word	0x000532c0


	//   ....[127]....
        /*f1c4*/ 	.word	0x000532d0


	//   ....[128]....
        /*f1c8*/ 	.word	0x00053300


	//   ....[129]....
        /*f1cc*/ 	.word	0x00053310


	//   ....[130]....
        /*f1d0*/ 	.word	0x00053350


	//   ....[131]....
        /*f1d4*/ 	.word	0x00053370


	//   ....[132]....
        /*f1d8*/ 	.word	0x00053380


	//   ....[133]....
        /*f1dc*/ 	.word	0x000533a0


	//   ....[134]....
        /*f1e0*/ 	.word	0x000533d0


	//   ....[135]....
        /*f1e4*/ 	.word	0x000533e0


	//   ....[136]....
        /*f1e8*/ 	.word	0x00053420


	//   ....[137]....
        /*f1ec*/ 	.word	0x00053430


	//   ....[138]....
        /*f1f0*/ 	.word	0x00053440


	//   ....[139]....
        /*f1f4*/ 	.word	0x00053690


	//   ....[140]....
        /*f1f8*/ 	.word	0x000536a0


	//   ....[141]....
        /*f1fc*/ 	.word	0x000536b0


	//   ....[142]....
        /*f200*/ 	.word	0x000536f0


	//   ....[143]....
        /*f204*/ 	.word	0x00053700


	//   ....[144]....
        /*f208*/ 	.word	0x00053710


	//   ....[145]....
        /*f20c*/ 	.word	0x00053790


	//   ....[146]....
        /*f210*/ 	.word	0x000537b0


	//----- nvinfo : EIATTR_EXIT_INSTR_OFFSETS
	.align		4
.L_68:
        /*f214*/ 	.byte	0x04, 0x1c
        /*f216*/ 	.short	(.L_70 - .L_69)


	//   ....[0]....
.L_69:
        /*f218*/ 	.word	0x000a2430


	//----- nvinfo : EIATTR_REQNTID
	.align		4
.L_70:
        /*f21c*/ 	.byte	0x04, 0x10
        /*f21e*/ 	.short	(.L_72 - .L_71)
.L_71:
        /*f220*/ 	.word	0x00000100
        /*f224*/ 	.word	0x00000001
        /*f228*/ 	.word	0x00000001
.L_72:


//--------------------- .nv.callgraph             --------------------------
	.section	.nv.callgraph,"",@"SHT_CUDA_CALLGRAPH"
	.align	4
	.sectionentsize	8
	.align		4
        /*0000*/ 	.word	0x00000000
	.align		4
        /*0004*/ 	.word	0xffffffff
	.align		4
        /*0008*/ 	.word	0x00000000
	.align		4
        /*000c*/ 	.word	0xfffffffe
	.align		4
        /*0010*/ 	.word	0x00000000
	.align		4
        /*0014*/ 	.word	0xfffffffd
	.align		4
        /*0018*/ 	.word	0x00000000
	.align		4
        /*001c*/ 	.word	0xfffffffc


//--------------------- .nv.rel.action            --------------------------
	.section	.nv.rel.action,"",@"SHT_CUDA_RELOCINFO"
	.align	8
	.sectionentsize	8
        /*0000*/ 	.byte	0x73, 0x00, 0x00, 0x00, 0x00, 0x00, 0x00, 0x00, 0x00, 0x00, 0x00, 0x11, 0x25, 0x00, 0x05, 0x36


//--------------------- .nv.constant4             --------------------------
	.section	.nv.constant4,"a",@progbits
	.align	8
	.align		8
.nv.constant4:
        /*0000*/ 	.dword	_$_str


//--------------------- .nv.constant0.attn_fwd    --------------------------
	.section	.nv.constant0.attn_fwd,"a",@progbits
	.sectionflags	@""
	.align	4
.nv.constant0.attn_fwd:
	.zero		488


//--------------------- .text.attn_fwd            --------------------------
	.section	.text.attn_fwd,"ax",@progbits
	.sectioninfo	@"SHI_REGISTERS=32"
	.align	128
        .global         attn_fwd
        .type           attn_fwd,@function
        .size           attn_fwd,(.L_x_3 - attn_fwd)
        .other          attn_fwd,@"STO_CUDA_ENTRY STV_DEFAULT"
attn_fwd:
.text.attn_fwd:
[----:B------:R-:W-:Y:S02]  /*0000*/  MOV R1, c[0x0][0x28] ;  /* 0x00000a0000017a02 */ /* 0x000fe40000000f00 */
[----:B------:R-:W0:Y:S01]  /*0010*/  S2R R2, SR_TID.X ;  /* 0x0000000000027919 */ /* 0x000e220000002100 */
[----:B------:R-:W-:Y:S01]  /*0020*/  MOV R6, c[0x0][0x1d0] ;  /* 0x0000740000067a02 */ /* 0x000fe20000000f00 */
[----:B------:R-:W-:Y:S01]  /*0030*/  ULDC.64 UR4, c[0x0][0x118] ;  /* 0x0000460000047ab9 */ /* 0x000fe20000000a00 */
[----:B------:R-:W-:Y:S01]  /*0040*/  IADD3 R1, R1, -0x6218, RZ ;  /* 0xffff9de801017810 */ /* 0x000fe20007ffe0ff */
[----:B------:R-:W1:Y:S01]  /*0050*/  S2R R0, SR_CTAID.X ;  /* 0x0000000000007919 */ /* 0x000e620000002500 */
[----:B------:R-:W-:-:S03]  /*0060*/  ISETP.GE.AND P0, PT, R6, 0x1, PT ;  /* 0x000000010600780c */ /* 0x000fc60003f06270 */
[----:B------:R-:W2:Y:S01]  /*0070*/  S2R R4, SR_CTAID.Y ;  /* 0x0000000000047919 */ /* 0x000ea20000002600 */
[----:B0-----:R-:W-:-:S04]  /*0080*/  LOP3.LUT R2, R2, 0xff, RZ, 0xc0, !PT ;  /* 0x000000ff02027812 */ /* 0x001fc800078ec0ff */
[----:B-1----:R-:W-:Y:S01]  /*0090*/  LEA R2, R0, R2, 0x8 ;  /* 0x0000000200027211 */ /* 0x002fe200078e40ff */
[C---:B--2---:R-:W-:Y:S02]  /*00a0*/  IMAD R0, R4.reuse, c[0x0][0x190], RZ ;  /* 0x0000640004007a24 */ /* 0x044fe400078e02ff */
[----:B------:R-:W-:Y:S02]  /*00b0*/  IMAD R4, R4, c[0x0][0x1c0], RZ ;  /* 0x0000700004047a24 */ /* 0x000fe400078e02ff */
[C---:B------:R-:W-:Y:S02]  /*00c0*/  IMAD R5, R2.reuse, c[0x0][0x1c4], RZ ;  /* 0x0000710002057a24 */ /* 0x040fe400078e02ff */
[----:B------:R-:W-:Y:S02]  /*00d0*/  IMAD R3, R2, c[0x0][0x194], RZ ;  /* 0x0000650002037a24 */ /* 0x000fe400078e02ff */
[C---:B------:R-:W-:Y:S01]  /*00e0*/  IMAD.SHL.U32 R26, R0.reuse, 0x2, RZ ;  /* 0x00000002001a7824 */ /* 0x040fe200078e00ff */
[----:B------:R-:W-:Y:S01]  /*00f0*/  SHF.L.U32 R7, R5, 0x1, RZ ;  /* 0x0000000105077819 */ /* 0x000fe200000006ff */
[----:B------:R-:W-:Y:S01]  /*0100*/  IMAD.HI R2, R0, 0x2, RZ ;  /* 0x0000000200027827 */ /* 0x000fe200078e02ff */
[----:B------:R-:W-:-:S03]  /*0110*/  SHF.L.U32 R27, R3, 0x1, RZ ;  /* 0x00000001031b7819 */ /* 0x000fc600000006ff */
[C---:B------:R-:W-:Y:S01]  /*0120*/  IMAD.SHL.U32 R0, R4.reuse, 0x2, RZ ;  /* 0x0000000204007824 */ /* 0x040fe200078e00ff */
[----:B------:R-:W-:Y:S01]  /*0130*/  IADD3 R26, P1, P2, R27, c[0x0][0x160], R26 ;  /* 0x000058001b1a7a10 */ /* 0x000fe20007a3e01a */
[----:B------:R-:W-:-:S03]  /*0140*/  IMAD.HI R4, R4, 0x2, RZ ;  /* 0x0000000204047827 */ /* 0x000fc600078e02ff */
[----:B------:R-:W-:Y:S01]  /*0150*/  IADD3 R8, P3, P4, R7, c[0x0][0x178], R0 ;  /* 0x00005e0007087a10 */ /* 0x000fe20007c7e000 */
[----:B------:R-:W-:Y:S01]  /*0160*/  IMAD.HI R5, R5, 0x2, RZ ;  /* 0x0000000205057827 */ /* 0x000fe200078e02ff */
[----:B------:R-:W-:-:S03]  /*0170*/  MOV R0, c[0x0][0x198] ;  /* 0x0000660000007a02 */ /* 0x000fc60000000f00 */
[----:B------:R-:W-:Y:S01]  /*0180*/  IMAD.HI R3, R3, 0x2, RZ ;  /* 0x0000000203037827 */ /* 0x000fe200078e02ff */
[----:B------:R-:W-:Y:S02]  /*0190*/  IADD3.X R9, R5, c[0x0][0x17c], R4, P3, P4 ;  /* 0x00005f0005097a10 */ /* 0x000fe40001fe8404 */
[C---:B------:R-:W-:Y:S01]  /*01a0*/  SHF.L.U32 R10, R0.reuse, 0x4, RZ ;  /* 0x00000004000a7819 */ /* 0x040fe200000006ff */
[C---:B------:R-:W-:Y:S01]  /*01b0*/  IMAD R6, R0.reuse, 0x44, RZ ;  /* 0x0000004400067824 */ /* 0x040fe200078e02ff */
[----:B------:R-:W-:Y:S01]  /*01c0*/  IADD3.X R27, R3, c[0x0][0x164], R2, P1, P2 ;  /* 0x00005900031b7a10 */ /* 0x000fe20000fe4402 */
[C---:B------:R-:W-:Y:S01]  /*01d0*/  IMAD R2, R0.reuse, 0x42, RZ ;  /* 0x0000004200027824 */ /* 0x040fe200078e02ff */
[----:B------:R0:W-:Y:S01]  /*01e0*/  STL.64 [R1+0x3a8], R8 ;  /* 0x0003a80801007387 */ /* 0x0001e20000100a00 */
[C---:B------:R-:W-:Y:S01]  /*01f0*/  IMAD R3, R0.reuse, 0x84, RZ ;  /* 0x0000008400037824 */ /* 0x040fe200078e02ff */
[C---:B------:R-:W-:Y:S01]  /*0200*/  SHF.L.U32 R14, R0.reuse, 0x5, RZ ;  /* 0x00000005000e7819 */ /* 0x040fe200000006ff */
[----:B------:R-:W-:-:S02]  /*0210*/  IMAD R7, R0, 0x88, RZ ;  /* 0x0000008800077824 */ /* 0x000fc400078e02ff */
[C---:B------:R-:W-:Y:S01]  /*0220*/  IMAD R24, R0.reuse, 0x210, RZ ;  /* 0x0000021000187824 */ /* 0x040fe200078e02ff */
[----:B------:R1:W-:Y:S01]  /*0230*/  STL.64 [R1+0x1b40], R2 ;  /* 0x001b400201007387 */ /* 0x0003e20000100a00 */
[C---:B------:R-:W-:Y:S02]  /*0240*/  IMAD R22, R0.reuse, 0x220, RZ ;  /* 0x0000022000167824 */ /* 0x040fe400078e02ff */
[C---:B------:R-:W-:Y:S01]  /*0250*/  IMAD R16, R0.reuse, 0x24, RZ ;  /* 0x0000002400107824 */ /* 0x040fe200078e02ff */
[----:B------:R2:W-:Y:S01]  /*0260*/  STL.64 [R1+0x1b30], R6 ;  /* 0x001b300601007387 */ /* 0x0005e20000100a00 */
[C---:B------:R-:W-:Y:S02]  /*0270*/  IMAD R17, R0.reuse, 0x48, RZ ;  /* 0x0000004800117824 */ /* 0x040fe400078e02ff */
[C---:B0-----:R-:W-:Y:S02]  /*0280*/  IMAD R8, R0.reuse, 0x110, RZ ;  /* 0x0000011000087824 */ /* 0x041fe400078e02ff */
[----:B------:R-:W-:-:S02]  /*0290*/  IMAD R9, R0, 0x46, RZ ;  /* 0x0000004600097824 */ /* 0x000fc400078e02ff */
[C---:B------:R-:W-:Y:S01]  /*02a0*/  IMAD.SHL.U32 R12, R0.reuse, 0x8, RZ ;  /* 0x00000008000c7824 */ /* 0x040fe200078e00ff */
[CC--:B-1----:R-:W-:Y:S01]  /*02b0*/  LEA R2, P4, R0.reuse, R26.reuse, 0x4 ;  /* 0x0000001a00027211 */ /* 0x0c2fe200078820ff */
[C---:B------:R-:W-:Y:S01]  /*02c0*/  IMAD R20, R0.reuse, 0x120, RZ ;  /* 0x0000012000147824 */ /* 0x040fe200078e02ff */
[----:B------:R0:W-:Y:S01]  /*02d0*/  STL.64 [R1+0x1b38], R8 ;  /* 0x001b380801007387 */ /* 0x0001e20000100a00 */
[----:B------:R-:W-:Y:S01]  /*02e0*/  IMAD R21, R0, 0x4a, RZ ;  /* 0x0000004a00157824 */ /* 0x000fe200078e02ff */
[----:B--2---:R-:W-:Y:S01]  /*02f0*/  IADD3 R6, P6, R24, R26, RZ ;  /* 0x0000001a18067210 */ /* 0x004fe20007fde0ff */
[C---:B------:R-:W-:Y:S01]  /*0300*/  IMAD R28, R0.reuse, 0x128, RZ ;  /* 0x00000128001c7824 */ /* 0x040fe200078e02ff */
[----:B------:R1:W-:Y:S01]  /*0310*/  STL.64 [R1+0x1b18], R16 ;  /* 0x001b181001007387 */ /* 0x0003e20000100a00 */
[----:B------:R-:W-:Y:S01]  /*0320*/  IMAD R29, R0, 0x26, RZ ;  /* 0x00000026001d7824 */ /* 0x000fe200078e02ff */
[----:B------:R-:W-:Y:S01]  /*0330*/  LEA.HI.X.SX32 R3, R12, R27, 0x1, P4 ;  /* 0x0000001b0c037211 */ /* 0x000fe200020f0eff */
[C---:B------:R-:W-:Y:S01]  /*0340*/  IMAD R18, R0.reuse, 0x230, RZ ;  /* 0x0000023000127824 */ /* 0x040fe200078e02ff */
[----:B------:R2:W-:Y:S01]  /*0350*/  STL.64 [R1+0x1b10], R20 ;  /* 0x001b101401007387 */ /* 0x0005e20000100a00 */
[----:B------:R-:W-:-:S02]  /*0360*/  IMAD R19, R0, 0x90, RZ ;  /* 0x0000009000137824 */ /* 0x000fc400078e02ff */
[----:B------:R-:W-:Y:S01]  /*0370*/  IMAD.SHL.U32 R25, R0, 0x40, RZ ;  /* 0x0000004000197824 */ /* 0x000fe200078e00ff */
[-C--:B0-----:R-:W-:Y:S01]  /*0380*/  IADD3 R8, P5, R22, R26.reuse, RZ ;  /* 0x0000001a16087210 */ /* 0x081fe20007fbe0ff */
[----:B------:R0:W-:Y:S01]  /*0390*/  STL.64 [R1+0x1b20], R28 ;  /* 0x001b201c01007387 */ /* 0x0001e20000100a00 */
[C---:B------:R-:W-:Y:S02]  /*03a0*/  IMAD R4, R0.reuse, 0x108, RZ ;  /* 0x0000010800047824 */ /* 0x040fe400078e02ff */
[C---:B------:R-:W-:Y:S01]  /*03b0*/  IMAD R5, R0.reuse, 0x22, RZ ;  /* 0x0000002200057824 */ /* 0x040fe200078e02ff */
[----:B------:R3:W-:Y:S01]  /*03c0*/  STL [R1+0x388], R6 ;  /* 0x0003880601007387 */ /* 0x0007e20000100800 */
[----:B-1----:R-:W-:Y:S01]  /*03d0*/  IMAD R16, R0, 0x240, RZ ;  /* 0x0000024000107824 */ /* 0x002fe200078e02ff */
[----:B--2---:R-:W-:Y:S02]  /*03e0*/  IADD3 R20, P3, R18, R26, RZ ;  /* 0x0000001a12147210 */ /* 0x004fe40007f7e0ff */
[----:B------:R1:W-:Y:S01]  /*03f0*/  STL [R1+0x1b28], R19 ;  /* 0x001b281301007387 */ /* 0x0003e20000100800 */
[----:B------:R-:W-:Y:S01]  /*0400*/  MOV R18, R6 ;  /* 0x0000000600127202 */ /* 0x000fe20000000f00 */
[----:B------:R-:W-:-:S02]  /*0410*/  IMAD R11, R0, 0x8c, RZ ;  /* 0x0000008c000b7824 */ /* 0x000fc400078e02ff */
[----:B------:R-:W-:Y:S01]  /*0420*/  STL [R1+0x360], R8 ;  /* 0x0003600801007387 */ /* 0x000fe20000100800 */
[CC--:B0-----:R-:W-:Y:S01]  /*0430*/  LEA R28, P2, R0.reuse, R26.reuse, 0x5 ;  /* 0x0000001a001c7211 */ /* 0x0c1fe200078428ff */
[C---:B------:R-:W-:Y:S01]  /*0440*/  IMAD R13, R0.reuse, 0x118, RZ ;  /* 0x00000118000d7824 */ /* 0x040fe200078e02ff */
[-C--:B---3--:R-:W-:Y:S01]  /*0450*/  LEA R6, P1, R0, R26.reuse, 0x6 ;  /* 0x0000001a00067211 */ /* 0x088fe200078230ff */
[----:B------:R0:W-:Y:S01]  /*0460*/  STL.64 [R1+0xad8], R2 ;  /* 0x000ad80201007387 */ /* 0x0001e20000100a00 */
[----:B------:R-:W-:Y:S01]  /*0470*/  LEA.HI.X.SX32 R29, R10, R27, 0x1, P2 ;  /* 0x0000001b0a1d7211 */ /* 0x000fe200010f0eff */
[C---:B------:R-:W-:Y:S01]  /*0480*/  IMAD R15, R0.reuse, 0x12, RZ ;  /* 0x00000012000f7824 */ /* 0x040fe200078e02ff */
[----:B-1----:R-:W-:Y:S01]  /*0490*/  MOV R19, R7 ;  /* 0x0000000700137202 */ /* 0x002fe20000000f00 */
[----:B------:R-:W-:Y:S01]  /*04a0*/  IMAD R23, R0, 0x94, RZ ;  /* 0x0000009400177824 */ /* 0x000fe200078e02ff */
[----:B------:R-:W-:Y:S01]  /*04b0*/  LEA.HI.X.SX32 R7, R14, R27, 0x1, P1 ;  /* 0x0000001b0e077211 */ /* 0x000fe200008f0eff */
[----:B------:R1:W-:Y:S04]  /*04c0*/  STL.64 [R1+0xa98], R28 ;  /* 0x000a981c01007387 */ /* 0x0003e80000100a00 */
[----:B------:R2:W-:Y:S01]  /*04d0*/  STL.64 [R1+0xa18], R6 ;  /* 0x000a180601007387 */ /* 0x0005e20000100a00 */
[----:B0-----:R-:W-:-:S04]  /*04e0*/  LEA R2, P4, R0, R26, 0x7 ;  /* 0x0000001a00027211 */ /* 0x001fc800078838ff */
[----:B------:R-:W-:Y:S01]  /*04f0*/  LEA.HI.X.SX32 R3, R25, R27, 0x1, P4 ;  /* 0x0000001b19037211 */ /* 0x000fe200020f0eff */
[C---:B------:R-:W-:Y:S01]  /*0500*/  IMAD.SHL.U32 R22, R0.reuse, 0x80, RZ ;  /* 0x0000008000167824 */ /* 0x040fe200078e00ff */
[----:B-1----:R-:W-:-:S03]  /*0510*/  LEA R28, P2, R0, R26, 0x8 ;  /* 0x0000001a001c7211 */ /* 0x002fc600078440ff */
[----:B------:R0:W-:Y:S01]  /*0520*/  STL.64 [R1+0x918], R2 ;  /* 0x0009180201007387 */ /* 0x0001e20000100a00 */
[C---:B------:R-:W-:Y:S01]  /*0530*/  IMAD.SHL.U32 R21, R0.reuse, 0x100, RZ ;  /* 0x0000010000157824 */ /* 0x040fe200078e00ff */
[----:B--2---:R-:W-:Y:S02]  /*0540*/  LEA R6, P1, R0, R26, 0x9 ;  /* 0x0000001a00067211 */ /* 0x004fe400078248ff */
[----:B0-----:R-:W2:Y:S01]  /*0550*/  LDL.LU.64 R2, [R1+0x1b40] ;  /* 0x001b400001027983 */ /* 0x001ea20000300a00 */
[-C--:B------:R-:W-:Y:S01]  /*0560*/  LEA.HI.X.SX32 R29, R22, R27.reuse, 0x1, P2 ;  /* 0x0000001b161d7211 */ /* 0x080fe200010f0eff */
[----:B------:R-:W-:Y:S01]  /*0570*/  IMAD R22, R0, 0x21, RZ ;  /* 0x0000002100167824 */ /* 0x000fe200078e02ff */
[----:B------:R-:W-:Y:S02]  /*0580*/  LEA.HI.X.SX32 R7, R21, R27, 0x1, P1 ;  /* 0x0000001b15077211 */ /* 0x000fe400008f0eff */
[----:B------:R-:W-:Y:S01]  /*0590*/  MOV R24, R8 ;  /* 0x0000000800187202 */ /* 0x000fe20000000f00 */
[----:B------:R-:W-:Y:S01]  /*05a0*/  STL.64 [R1+0x748], R28 ;  /* 0x0007481c01007387 */ /* 0x000fe20000100a00 */
[----:B------:R-:W-:-:S03]  /*05b0*/  MOV R25, R9 ;  /* 0x0000000900197202 */ /* 0x000fc60000000f00 */
[----:B------:R0:W-:Y:S02]  /*05c0*/  STL.64 [R1+0x3d0], R6 ;  /* 0x0003d00601007387 */ /* 0x0001e40000100a00 */
[-C--:B0-----:R-:W-:Y:S02]  /*05d0*/  IADD3 R6, P1, R4, R26.reuse, RZ ;  /* 0x0000001a04067210 */ /* 0x081fe40007f3e0ff */
[-C--:B--2---:R-:W-:Y:S02]  /*05e0*/  IADD3 R8, P4, R2, R26.reuse, RZ ;  /* 0x0000001a02087210 */ /* 0x084fe40007f9e0ff */
[----:B------:R-:W-:Y:S02]  /*05f0*/  IADD3 R28, P2, R3, R26, RZ ;  /* 0x0000001a031c7210 */ /* 0x000fe40007f5e0ff */
[-C--:B------:R-:W-:Y:S02]  /*0600*/  LEA.HI.X.SX32 R9, R22, R27.reuse, 0x1, P4 ;  /* 0x0000001b16097211 */ /* 0x080fe400020f0eff */
[----:B------:R-:W-:-:S02]  /*0610*/  LEA.HI.X.SX32 R29, R2, R27, 0x1, P2 ;  /* 0x0000001b021d7211 */ /* 0x000fc400010f0eff */
[----:B------:R-:W-:Y:S01]  /*0620*/  LEA.HI.X.SX32 R7, R3, R27, 0x1, P1 ;  /* 0x0000001b03077211 */ /* 0x000fe200008f0eff */
[----:B------:R0:W-:Y:S04]  /*0630*/  STL.64 [R1+0xa10], R8 ;  /* 0x000a100801007387 */ /* 0x0001e80000100a00 */
[----:B0-----:R-:W2:Y:S01]  /*0640*/  LDL.LU.64 R8, [R1+0x1b38] ;  /* 0x001b380001087983 */ /* 0x001ea20000300a00 */
[----:B------:R-:W-:Y:S01]  /*0650*/  IMAD R21, R0, 0x11, RZ ;  /* 0x0000001100157824 */ /* 0x000fe200078e02ff */
[----:B------:R-:W-:Y:S02]  /*0660*/  IADD3 R16, P4, R16, R26, RZ ;  /* 0x0000001a10107210 */ /* 0x000fe40007f9e0ff */
[----:B------:R0:W-:Y:S04]  /*0670*/  STL.64 [R1+0x908], R28 ;  /* 0x0009081c01007387 */ /* 0x0001e80000100a00 */
[----:B------:R1:W-:Y:S01]  /*0680*/  STL.64 [R1+0x730], R6 ;  /* 0x0007300601007387 */ /* 0x0003e20000100a00 */
[----:B------:R-:W-:-:S02]  /*0690*/  MOV R2, R18 ;  /* 0x0000001200027202 */ /* 0x000fc40000000f00 */
[----:B------:R-:W-:Y:S02]  /*06a0*/  MOV R3, R19 ;  /* 0x0000001300037202 */ /* 0x000fe40000000f00 */
[----:B0-----:R-:W-:Y:S01]  /*06b0*/  IADD3 R28, P2, R5, R26, RZ ;  /* 0x0000001a051c7210 */ /* 0x001fe20007f5e0ff */
[----:B-1----:R-:W3:Y:S01]  /*06c0*/  LDL.LU.64 R6, [R1+0x1b30] ;  /* 0x001b300001067983 */ /* 0x002ee20000300a00 */
[-C--:B------:R-:W-:Y:S01]  /*06d0*/  LEA.HI.X.SX32 R3, R4, R27.reuse, 0x1, P6 ;  /* 0x0000001b04037211 */ /* 0x080fe200030f0eff */
[----:B------:R-:W-:Y:S01]  /*06e0*/  IMAD R22, R0, 0x250, RZ ;  /* 0x0000025000167824 */ /* 0x000fe200078e02ff */
[-C--:B------:R-:W-:Y:S01]  /*06f0*/  LEA.HI.X.SX32 R29, R21, R27.reuse, 0x1, P2 ;  /* 0x0000001b151d7211 */ /* 0x080fe200010f0eff */
[----:B------:R-:W-:Y:S04]  /*0700*/  STL [R1+0x320], R16 ;  /* 0x0003201001007387 */ /* 0x000fe80000100800 */
[----:B------:R-:W-:Y:S04]  /*0710*/  STL [R1+0x38c], R3 ;  /* 0x00038c0301007387 */ /* 0x000fe80000100800 */
[----:B------:R2:W-:Y:S01]  /*0720*/  STL.64 [R1+0xa90], R28 ;  /* 0x000a901c01007387 */ /* 0x0005e20000100a00 */
[----:B------:R-:W-:-:S02]  /*0730*/  LEA.HI.X.SX32 R21, R13, R27, 0x1, P3 ;  /* 0x0000001b0d157211 */ /* 0x000fc400018f0eff */
[CC--:B--2---:R-:W-:Y:S02]  /*0740*/  IADD3 R28, P2, R8.reuse, R26.reuse, RZ ;  /* 0x0000001a081c7210 */ /* 0x0c4fe40007f5e0ff */
[-C--:B------:R-:W-:Y:S02]  /*0750*/  LEA.HI.X.SX32 R25, R8, R27.reuse, 0x1, P5 ;  /* 0x0000001b08197211 */ /* 0x080fe400028f0eff */
[CC--:B---3--:R-:W-:Y:S02]  /*0760*/  IADD3 R18, P1, R6.reuse, R26.reuse, RZ ;  /* 0x0000001a06127210 */ /* 0x0c8fe40007f3e0ff */
[----:B------:R-:W-:Y:S02]  /*0770*/  IADD3 R2, P6, R7, R26, RZ ;  /* 0x0000001a07027210 */ /* 0x000fe40007fde0ff */
[-C--:B------:R-:W-:Y:S02]  /*0780*/  LEA.HI.X.SX32 R19, R5, R27.reuse, 0x1, P1 ;  /* 0x0000001b05137211 */ /* 0x080fe400008f0eff */
[----:B------:R-:W-:-:S03]  /*0790*/  LEA.HI.X.SX32 R3, R6, R27, 0x1, P6 ;  /* 0x0000001b06037211 */ /* 0x000fc600030f0eff */
[----:B------:R0:W-:Y:S01]  /*07a0*/  STL.64 [R1+0xa08], R18 ;  /* 0x000a081201007387 */ /* 0x0001e20000100a00 */
[----:B------:R-:W-:Y:S01]  /*07b0*/  LEA.HI.X.SX32 R29, R7, R27, 0x1, P2 ;  /* 0x0000001b071d7211 */ /* 0x000fe200010f0eff */
[----:B------:R-:W-:Y:S01]  /*07c0*/  IMAD.MOV.U32 R6, RZ, RZ, R16 ;  /* 0x000000ffff067224 */ /* 0x000fe200078e0010 */
[-C--:B------:R-:W-:Y:S02]  /*07d0*/  IADD3 R16, P2, R11, R26.reuse, RZ ;  /* 0x0000001a0b107210 */ /* 0x080fe40007f5e0ff */
[----:B------:R-:W-:Y:S01]  /*07e0*/  MOV R7, R17 ;  /* 0x0000001100077202 */ /* 0x000fe20000000f00 */
[----:B0-----:R-:W2:Y:S01]  /*07f0*/  LDL.LU R19, [R1+0x1b28] ;  /* 0x001b280001137983 */ /* 0x001ea20000300800 */
[----:B------:R-:W-:Y:S01]  /*0800*/  IMAD R18, R0, 0x23, RZ ;  /* 0x0000002300127824 */ /* 0x000fe200078e02ff */
[----:B------:R-:W-:Y:S02]  /*0810*/  IADD3 R24, P5, R13, R26, RZ ;  /* 0x0000001a0d187210 */ /* 0x000fe40007fbe0ff */
[----:B------:R0:W-:Y:S01]  /*0820*/  STL.64 [R1+0x8f8], R2 ;  /* 0x0008f80201007387 */ /* 0x0001e20000100a00 */
[----:B------:R-:W-:-:S02]  /*0830*/  LEA.HI.X.SX32 R17, R9, R27, 0x1, P2 ;  /* 0x0000001b09117211 */ /* 0x000fc400010f0eff */
[-C--:B------:R-:W-:Y:S01]  /*0840*/  IADD3 R4, P1, R22, R26.reuse, RZ ;  /* 0x0000001a16047210 */ /* 0x080fe20007f3e0ff */
[----:B------:R1:W-:Y:S01]  /*0850*/  STL.64 [R1+0x710], R28 ;  /* 0x0007101c01007387 */ /* 0x0003e20000100a00 */
[----:B0-----:R-:W-:-:S04]  /*0860*/  IADD3 R2, P6, R9, R26, RZ ;  /* 0x0000001a09027210 */ /* 0x001fc80007fde0ff */
[-C--:B------:R-:W-:Y:S01]  /*0870*/  LEA.HI.X.SX32 R3, R18, R27.reuse, 0x1, P6 ;  /* 0x0000001b12037211 */ /* 0x080fe200030f0eff */
[----:B-1----:R-:W3:Y:S01]  /*0880*/  LDL.LU.64 R28, [R1+0x1b20] ;  /* 0x001b2000011c7983 */ /* 0x002ee20000300a00 */
[----:B------:R-:W-:Y:S01]  /*0890*/  MOV R8, R6 ;  /* 0x0000000600087202 */ /* 0x000fe20000000f00 */
[----:B------:R-:W-:Y:S02]  /*08a0*/  IMAD R22, R0, 0x260, RZ ;  /* 0x0000026000167824 */ /* 0x000fe400078e02ff */
[----:B------:R0:W-:Y:S04]  /*08b0*/  STL [R1+0x364], R25 ;  /* 0x0003641901007387 */ /* 0x0001e80000100800 */
[----:B------:R1:W-:Y:S04]  /*08c0*/  STL.64 [R1+0xa00], R2 ;  /* 0x000a000201007387 */ /* 0x0003e80000100a00 */
[----:B------:R4:W-:Y:S01]  /*08d0*/  STL.64 [R1+0x8f0], R16 ;  /* 0x0008f01001007387 */ /* 0x0009e20000100a00 */
[----:B0-----:R-:W-:-:S02]  /*08e0*/  LEA.HI.X.SX32 R25, R11, R27, 0x1, P5 ;  /* 0x0000001b0b197211 */ /* 0x001fc400028f0eff */
[-C--:B------:R-:W-:Y:S01]  /*08f0*/  IADD3 R6, P2, R15, R26.reuse, RZ ;  /* 0x0000001a0f067210 */ /* 0x080fe20007f5e0ff */
[----:B------:R-:W-:Y:S01]  /*0900*/  IMAD.MOV.U32 R9, RZ, RZ, R7 ;  /* 0x000000ffff097224 */ /* 0x000fe200078e0007 */
[----:B------:R-:W-:Y:S02]  /*0910*/  MOV R13, R11 ;  /* 0x0000000b000d7202 */ /* 0x000fe40000000f00 */
[----:B-1----:R-:W-:Y:S01]  /*0920*/  IADD3 R2, P6, R22, R26, RZ ;  /* 0x0000001a16027210 */ /* 0x002fe20007fde0ff */
[----:B----4-:R-:W4:Y:S04]  /*0930*/  LDL.LU.64 R16, [R1+0x1b18] ;  /* 0x001b180001107983 */ /* 0x010f280000300a00 */
[----:B------:R0:W-:Y:S04]  /*0940*/  STL.64 [R1+0x6f8], R24 ;  /* 0x0006f81801007387 */ /* 0x0001e80000100a00 */
[----:B------:R1:W-:Y:S01]  /*0950*/  STL.64 [R1+0x340], R20 ;  /* 0x0003401401007387 */ /* 0x0003e20000100a00 */
[----:B0-----:R-:W-:-:S03]  /*0960*/  IMAD R24, R0, 0x9, RZ ;  /* 0x0000000900187824 */ /* 0x001fc600078e02ff */
[----:B-1----:R-:W5:Y:S02]  /*0970*/  LDL.LU.64 R20, [R1+0x1b10] ;  /* 0x001b100001147983 */ /* 0x002f640000300a00 */
[----:B------:R-:W-:Y:S01]  /*0980*/  LEA.HI.X.SX32 R7, R24, R27, 0x1, P2 ;  /* 0x0000001b18077211 */ /* 0x000fe200010f0eff */
[C---:B------:R-:W-:Y:S02]  /*0990*/  IMAD R22, R0.reuse, 0x25, RZ ;  /* 0x0000002500167824 */ /* 0x040fe400078e02ff */
[C---:B------:R-:W-:Y:S02]  /*09a0*/  IMAD R24, R0.reuse, 0x270, RZ ;  /* 0x0000027000187824 */ /* 0x040fe400078e02ff */
[C---:B------:R-:W-:Y:S02]  /*09b0*/  IMAD R25, R0.reuse, 0x98, RZ ;  /* 0x0000009800197824 */ /* 0x040fe400078e02ff */
[C---:B------:R-:W-:Y:S02]  /*09c0*/  IMAD R14, R0.reuse, 0x130, RZ ;  /* 0x00000130000e7824 */ /* 0x040fe400078e02ff */
[----:B------:R-:W-:-:S03]  /*09d0*/  IMAD R18, R0, 0x290, RZ ;  /* 0x0000029000127824 */ /* 0x000fc600078e02ff */
[----:B------:R-:W-:Y:S02]  /*09e0*/  LEA.HI.X.SX32 R3, R14, R27, 0x1, P6 ;  /* 0x0000001b0e037211 */ /* 0x000fe400030f0eff */
[----:B----4-:R-:W-:-:S04]  /*09f0*/  IADD3 R10, P5, R16, R26, RZ ;  /* 0x0000001a100a7210 */ /* 0x010fc80007fbe0ff */
[----:B------:R-:W-:Y:S01]  /*0a00*/  MOV R12, R10 ;  /* 0x0000000a000c7202 */ /* 0x000fe20000000f00 */
[----:B------:R0:W-:Y:S01]  /*0a10*/  STL [R1+0xa88], R10 ;  /* 0x000a880a01007387 */ /* 0x0001e20000100800 */
[----:B------:R-:W-:-:S03]  /*0a20*/  LEA.HI.X.SX32 R13, R15, R27, 0x1, P5 ;  /* 0x0000001b0f0d7211 */ /* 0x000fc600028f0eff */
[----:B------:R2:W-:Y:S01]  /*0a30*/  STL.64 [R1+0xad0], R6 ;  /* 0x000ad00601007387 */ /* 0x0005e20000100a00 */
[----:B0-----:R-:W-:-:S03]  /*0a40*/  IADD3 R10, P3, R17, R26, RZ ;  /* 0x0000001a110a7210 */ /* 0x001fc60007f7e0ff */
[----:B------:R0:W-:Y:S01]  /*0a50*/  STL [R1+0xa8c], R13 ;  /* 0x000a8c0d01007387 */ /* 0x0001e20000100800 */
[-C--:B-----5:R-:W-:Y:S02]  /*0a60*/  IADD3 R12, P5, R20, R26.reuse, RZ ;  /* 0x0000001a140c7210 */ /* 0x0a0fe40007fbe0ff */
[----:B--2---:R-:W-:Y:S02]  /*0a70*/  IADD3 R6, P2, R19, R26, RZ ;  /* 0x0000001a13067210 */ /* 0x004fe40007f5e0ff */
[-C--:B------:R-:W-:Y:S02]  /*0a80*/  LEA.HI.X.SX32 R11, R16, R27.reuse, 0x1, P3 ;  /* 0x0000001b100b7211 */ /* 0x080fe400018f0eff */
[-C--:B------:R-:W-:Y:S02]  /*0a90*/  LEA.HI.X.SX32 R7, R17, R27.reuse, 0x1, P2 ;  /* 0x0000001b11077211 */ /* 0x080fe400010f0eff */
[-C--:B0-----:R-:W-:Y:S01]  /*0aa0*/  LEA.HI.X.SX32 R13, R19, R27.reuse, 0x1, P5 ;  /* 0x0000001b130d7211 */ /* 0x081fe200028f0eff */
[----:B------:R-:W-:Y:S04]  /*0ab0*/  STL.64 [R1+0x9f8], R10 ;  /* 0x0009f80a01007387 */ /* 0x000fe80000100a00 */
[----:B------:R0:W-:Y:S01]  /*0ac0*/  STL.64 [R1+0x8e0], R6 ;  /* 0x0008e00601007387 */ /* 0x0001e20000100a00 */
[----:B------:R-:W-:-:S03]  /*0ad0*/  LEA.HI.X.SX32 R9, R20, R27, 0x1, P4 ;  /* 0x0000001b14097211 */ /* 0x000fc600020f0eff */
[----:B------:R1:W-:Y:S01]  /*0ae0*/  STL.64 [R1+0x6d8], R12 ;  /* 0x0006d80c01007387 */ /* 0x0003e20000100a00 */
[-C--:B0-----:R-:W-:Y:S02]  /*0af0*/  IADD3 R6, P2, R21, R26.reuse, RZ ;  /* 0x0000001a15067210 */ /* 0x081fe40007f5e0ff */
[-C--:B-1----:R-:W-:Y:S02]  /*0b00*/  IADD3 R12, P5, R23, R26.reuse, RZ ;  /* 0x0000001a170c7210 */ /* 0x082fe40007fbe0ff */
[-C--:B------:R-:W-:Y:S02]  /*0b10*/  LEA.HI.X.SX32 R7, R22, R27.reuse, 0x1, P2 ;  /* 0x0000001b16077211 */ /* 0x080fe400010f0eff */
[----:B------:R-:W-:Y:S01]  /*0b20*/  LEA.HI.X.SX32 R13, R21, R27, 0x1, P5 ;  /* 0x0000001b150d7211 */ /* 0x000fe200028f0eff */
[----:B------:R0:W-:Y:S01]  /*0b30*/  STL [R1+0x324], R9 ;  /* 0x0003240901007387 */ /* 0x0001e20000100800 */
[-C--:B------:R-:W-:Y:S01]  /*0b40*/  IADD3 R10, P3, R24, R26.reuse, RZ ;  /* 0x0000001a180a7210 */ /* 0x080fe20007f7e0ff */
[----:B------:R-:W-:Y:S01]  /*0b50*/  IMAD R24, R0, 0x280, RZ ;  /* 0x0000028000187824 */ /* 0x000fe200078e02ff */
[----:B---3--:R-:W-:Y:S01]  /*0b60*/  IADD3 R8, P4, R28, R26, RZ ;  /* 0x0000001a1c087210 */ /* 0x008fe20007f9e0ff */
[----:B------:R1:W-:Y:S01]  /*0b70*/  STL.64 [R1+0x9f0], R6 ;  /* 0x0009f00601007387 */ /* 0x0003e20000100a00 */
[----:B------:R-:W-:-:S03]  /*0b80*/  IMAD R22, R0, 0x13, RZ ;  /* 0x0000001300167824 */ /* 0x000fc600078e02ff */
[----:B------:R2:W-:Y:S01]  /*0b90*/  STL.64 [R1+0x8d0], R12 ;  /* 0x0008d00c01007387 */ /* 0x0005e20000100a00 */
[-C--:B------:R-:W-:Y:S02]  /*0ba0*/  LEA.HI.X.SX32 R5, R28, R27.reuse, 0x1, P1 ;  /* 0x0000001b1c057211 */ /* 0x080fe400008f0eff */
[-C--:B0-----:R-:W-:Y:S02]  /*0bb0*/  LEA.HI.X.SX32 R9, R23, R27.reuse, 0x1, P4 ;  /* 0x0000001b17097211 */ /* 0x081fe400020f0eff */
[-C--:B-1----:R-:W-:Y:S01]  /*0bc0*/  IADD3 R6, P2, R24, R26.reuse, RZ ;  /* 0x0000001a18067210 */ /* 0x082fe20007f5e0ff */
[----:B------:R-:W-:Y:S01]  /*0bd0*/  IMAD R24, R0, 0x4c, RZ ;  /* 0x0000004c00187824 */ /* 0x000fe200078e02ff */
[-C--:B--2---:R-:W-:Y:S01]  /*0be0*/  IADD3 R12, P5, R29, R26.reuse, RZ ;  /* 0x0000001a1d0c7210 */ /* 0x084fe20007fbe0ff */
[----:B------:R0:W-:Y:S03]  /*0bf0*/  STL.64 [R1+0x6c0], R8 ;  /* 0x0006c00801007387 */ /* 0x0001e60000100a00 */
[----:B------:R-:W-:Y:S01]  /*0c00*/  LEA.HI.X.SX32 R13, R22, R27, 0x1, P5 ;  /* 0x0000001b160d7211 */ /* 0x000fe200028f0eff */
[----:B------:R1:W-:Y:S04]  /*0c10*/  STL.64 [R1+0x300], R4 ;  /* 0x0003000401007387 */ /* 0x0003e80000100a00 */
[----:B------:R2:W-:Y:S01]  /*0c20*/  STL.64 [R1+0xa80], R12 ;  /* 0x000a800c01007387 */ /* 0x0005e20000100a00 */
[----:B0-----:R-:W-:-:S02]  /*0c30*/  IADD3 R8, P4, R24, R26, RZ ;  /* 0x0000001a18087210 */ /* 0x001fc40007f9e0ff */
[-C--:B-1----:R-:W-:Y:S02]  /*0c40*/  IADD3 R4, P1, R25, R26.reuse, RZ ;  /* 0x0000001a19047210 */ /* 0x082fe40007f3e0ff */
[-C--:B------:R-:W-:Y:S02]  /*0c50*/  LEA.HI.X.SX32 R9, R29, R27.reuse, 0x1, P4 ;  /* 0x0000001b1d097211 */ /* 0x080fe400020f0eff */
[----:B--2---:R-:W-:Y:S01]  /*0c60*/  IADD3 R12, P5, R14, R26, RZ ;  /* 0x0000001a0e0c7210 */ /* 0x004fe20007fbe0ff */
[----:B------:R-:W-:Y:S01]  /*0c70*/  IMAD R22, R0, 0x4e, RZ ;  /* 0x0000004e00167824 */ /* 0x000fe200078e02ff */
[-C--:B------:R-:W-:Y:S01]  /*0c80*/  LEA.HI.X.SX32 R5, R24, R27.reuse, 0x1, P1 ;  /* 0x0000001b18057211 */ /* 0x080fe200008f0eff */
[C---:B------:R-:W-:Y:S01]  /*0c90*/  IMAD R24, R0.reuse, 0x9c, RZ ;  /* 0x0000009c00187824 */ /* 0x040fe200078e02ff */
[----:B------:R-:W-:Y:S01]  /*0ca0*/  LEA.HI.X.SX32 R13, R25, R27, 0x1, P5 ;  /* 0x0000001b190d7211 */ /* 0x000fe200028f0eff */
[----:B------:R0:W-:Y:S01]  /*0cb0*/  STL.64 [R1+0x9e8], R8 ;  /* 0x0009e80801007387 */ /* 0x0001e20000100a00 */
[----:B------:R-:W-:-:S03]  /*0cc0*/  IMAD R25, R0, 0x27, RZ ;  /* 0x0000002700197824 */ /* 0x000fc600078e02ff */
[----:B------:R1:W-:Y:S04]  /*0cd0*/  STL.64 [R1+0x8c0], R4 ;  /* 0x0008c00401007387 */ /* 0x0003e80000100a00 */
[----:B------:R2:W-:Y:S01]  /*0ce0*/  STL.64 [R1+0x6a0], R12 ;  /* 0x0006a00c01007387 */ /* 0x0005e20000100a00 */
[-C--:B0-----:R-:W-:Y:S01]  /*0cf0*/  IADD3 R8, P4, R18, R26.reuse, RZ ;  /* 0x0000001a12087210 */ /* 0x081fe20007f9e0ff */
[----:B------:R-:W-:Y:S01]  /*0d00*/  IMAD R18, R0, 0x138, RZ ;  /* 0x0000013800127824 */ /* 0x000fe200078e02ff */
[-C--:B-1----:R-:W-:Y:S02]  /*0d10*/  IADD3 R4, P1, R22, R26.reuse, RZ ;  /* 0x0000001a16047210 */ /* 0x082fe40007f3e0ff */
[----:B--2---:R-:W-:Y:S01]  /*0d20*/  IADD3 R12, P5, R24, R26, RZ ;  /* 0x0000001a180c7210 */ /* 0x004fe20007fbe0ff */
[----:B------:R0:W-:Y:S01]  /*0d30*/  STL.64 [R1+0x2e0], R2 ;  /* 0x0002e00201007387 */ /* 0x0001e20000100a00 */
[-C--:B------:R-:W-:Y:S01]  /*0d40*/  LEA.HI.X.SX32 R5, R25, R27.reuse, 0x1, P1 ;  /* 0x0000001b19057211 */ /* 0x080fe200008f0eff */
[----:B------:R-:W-:Y:S01]  /*0d50*/  IMAD R14, R0, 0x2a0, RZ ;  /* 0x000002a0000e7824 */ /* 0x000fe200078e02ff */
[----:B------:R-:W-:Y:S01]  /*0d60*/  LEA.HI.X.SX32 R13, R22, R27, 0x1, P5 ;  /* 0x0000001b160d7211 */ /* 0x000fe200028f0eff */
[----:B------:R-:W-:-:S02]  /*0d70*/  IMAD R25, R0, 0xa, RZ ;  /* 0x0000000a00197824 */ /* 0x000fc400078e02ff */
[----:B------:R1:W-:Y:S01]  /*0d80*/  STL.64 [R1+0x9e0], R4 ;  /* 0x0009e00401007387 */ /* 0x0003e20000100a00 */
[----:B------:R-:W-:Y:S01]  /*0d90*/  IMAD R22, R0, 0x5, RZ ;  /* 0x0000000500167824 */ /* 0x000fe200078e02ff */
[CC--:B0-----:R-:W-:Y:S02]  /*0da0*/  IADD3 R2, P6, R18.reuse, R26.reuse, RZ ;  /* 0x0000001a12027210 */ /* 0x0c1fe40007fde0ff */
[----:B------:R0:W-:Y:S01]  /*0db0*/  STL.64 [R1+0x8b8], R12 ;  /* 0x0008b80c01007387 */ /* 0x0001e20000100a00 */
[-C--:B------:R-:W-:Y:S02]  /*0dc0*/  LEA.HI.X.SX32 R11, R18, R27.reuse, 0x1, P3 ;  /* 0x0000001b120b7211 */ /* 0x080fe400018f0eff */
[----:B------:R-:W-:Y:S01]  /*0dd0*/  LEA.HI.X.SX32 R3, R24, R27, 0x1, P6 ;  /* 0x0000001b18037211 */ /* 0x000fe200030f0eff */
[----:B------:R-:W-:Y:S01]  /*0de0*/  IMAD R24, R0, 0x28, RZ ;  /* 0x0000002800187824 */ /* 0x000fe200078e02ff */
[-C--:B-1----:R-:W-:Y:S02]  /*0df0*/  IADD3 R4, P1, R14, R26.reuse, RZ ;  /* 0x0000001a0e047210 */ /* 0x082fe40007f3e0ff */
[----:B------:R-:W-:Y:S01]  /*0e00*/  IADD3 R14, P5, R25, R26, RZ ;  /* 0x0000001a190e7210 */ /* 0x000fe20007fbe0ff */
[----:B------:R1:W-:Y:S01]  /*0e10*/  STL.64 [R1+0x688], R2 ;  /* 0x0006880201007387 */ /* 0x0003e20000100a00 */
[----:B0-----:R-:W-:-:S03]  /*0e20*/  IMAD R12, R0, 0x14, RZ ;  /* 0x00000014000c7824 */ /* 0x001fc600078e02ff */
[----:B------:R0:W-:Y:S01]  /*0e30*/  STL.64 [R1+0x2c0], R10 ;  /* 0x0002c00a01007387 */ /* 0x0001e20000100a00 */
[-C--:B------:R-:W-:Y:S01]  /*0e40*/  LEA.HI.X.SX32 R15, R22, R27.reuse, 0x1, P5 ;  /* 0x0000001b160f7211 */ /* 0x080fe200028f0eff */
[----:B------:R-:W-:Y:S01]  /*0e50*/  IMAD R18, R0, 0x50, RZ ;  /* 0x0000005000127824 */ /* 0x000fe200078e02ff */
[-C--:B-1----:R-:W-:Y:S01]  /*0e60*/  IADD3 R2, P6, R12, R26.reuse, RZ ;  /* 0x0000001a0c027210 */ /* 0x082fe20007fde0ff */
[----:B------:R-:W-:Y:S01]  /*0e70*/  IMAD R22, R0, 0xa0, RZ ;  /* 0x000000a000167824 */ /* 0x000fe200078e02ff */
[-C--:B0-----:R-:W-:Y:S01]  /*0e80*/  IADD3 R10, P3, R24, R26.reuse, RZ ;  /* 0x0000001a180a7210 */ /* 0x081fe20007f7e0ff */
[----:B------:R0:W-:Y:S01]  /*0e90*/  STL.64 [R1+0xaf0], R14 ;  /* 0x000af00e01007387 */ /* 0x0001e20000100a00 */
[-C--:B------:R-:W-:Y:S02]  /*0ea0*/  LEA.HI.X.SX32 R3, R25, R27.reuse, 0x1, P6 ;  /* 0x0000001b19037211 */ /* 0x080fe400030f0eff */
[----:B------:R-:W-:Y:S02]  /*0eb0*/  LEA.HI.X.SX32 R11, R12, R27, 0x1, P3 ;  /* 0x0000001b0c0b7211 */ /* 0x000fe400018f0eff */
[----:B------:R-:W-:Y:S01]  /*0ec0*/  IADD3 R16, P5, R18, R26, RZ ;  /* 0x0000001a12107210 */ /* 0x000fe20007fbe0ff */
[----:B------:R1:W-:Y:S01]  /*0ed0*/  STL.64 [R1+0xac8], R2 ;  /* 0x000ac80201007387 */ /* 0x0003e20000100a00 */
[----:B0-----:R-:W-:-:S03]  /*0ee0*/  IMAD R14, R0, 0x140, RZ ;  /* 0x00000140000e7824 */ /* 0x001fc600078e02ff */
[----:B------:R0:W-:Y:S01]  /*0ef0*/  STL.64 [R1+0xa78], R10 ;  /* 0x000a780a01007387 */ /* 0x0001e20000100a00 */
[----:B------:R-:W-:Y:S02]  /*0f00*/  LEA.HI.X.SX32 R17, R24, R27, 0x1, P5 ;  /* 0x0000001b18117211 */ /* 0x000fe400028f0eff */
[----:B-1----:R-:W-:Y:S01]  /*0f10*/  IADD3 R2, P6, R22, R26, RZ ;  /* 0x0000001a16027210 */ /* 0x002fe20007fde0ff */
[----:B------:R-:W-:-:S03]  /*0f20*/  IMAD R24, R0, 0x52, RZ ;  /* 0x0000005200187824 */ /* 0x000fc600078e02ff */
[----:B------:R-:W-:Y:S02]  /*0f30*/  LEA.HI.X.SX32 R3, R18, R27, 0x1, P6 ;  /* 0x0000001b12037211 */ /* 0x000fe400030f0eff */
[----:B0-----:R-:W-:Y:S01]  /*0f40*/  IADD3 R10, P3, R14, R26, RZ ;  /* 0x0000001a0e0a7210 */ /* 0x001fe20007f7e0ff */
[----:B------:R-:W-:-:S03]  /*0f50*/  IMAD R18, R0, 0xa4, RZ ;  /* 0x000000a400127824 */ /* 0x000fc600078e02ff */
[-C--:B------:R-:W-:Y:S01]  /*0f60*/  LEA.HI.X.SX32 R11, R22, R27.reuse, 0x1, P3 ;  /* 0x0000001b160b7211 */ /* 0x080fe200018f0eff */
[----:B------:R-:W-:Y:S01]  /*0f70*/  STL.64 [R1+0x9d8], R16 ;  /* 0x0009d81001007387 */ /* 0x000fe20000100a00 */
[----:B------:R-:W-:Y:S01]  /*0f80*/  IMAD R22, R0, 0x29, RZ ;  /* 0x0000002900167824 */ /* 0x000fe200078e02ff */
[----:B------:R-:W-:Y:S01]  /*0f90*/  LEA.HI.X.SX32 R7, R14, R27, 0x1, P2 ;  /* 0x0000001b0e077211 */ /* 0x000fe200010f0eff */
[----:B------:R-:W-:Y:S01]  /*0fa0*/  IMAD R15, R0, 0x148, RZ ;  /* 0x00000148000f7824 */ /* 0x000fe200078e02ff */
[----:B------:R0:W-:Y:S04]  /*0fb0*/  STL.64 [R1+0x8a8], R2 ;  /* 0x0008a80201007387 */ /* 0x0001e80000100a00 */
[----:B------:R1:W-:Y:S04]  /*0fc0*/  STL.64 [R1+0x668], R10 ;  /* 0x0006680a01007387 */ /* 0x0003e80000100a00 */
[----:B------:R2:W-:Y:S01]  /*0fd0*/  STL.64 [R1+0x2a0], R6 ;  /* 0x0002a00601007387 */ /* 0x0005e20000100a00 */
[----:B0-----:R-:W-:-:S02]  /*0fe0*/  IADD3 R2, P6, R24, R26, RZ ;  /* 0x0000001a18027210 */ /* 0x001fc40007fde0ff */
[-C--:B-1----:R-:W-:Y:S02]  /*0ff0*/  IADD3 R10, P3, R18, R26.reuse, RZ ;  /* 0x0000001a120a7210 */ /* 0x082fe40007f7e0ff */
[-C--:B------:R-:W-:Y:S01]  /*1000*/  LEA.HI.X.SX32 R3, R22, R27.reuse, 0x1, P6 ;  /* 0x0000001b16037211 */ /* 0x080fe200030f0eff */
[----:B------:R-:W-:Y:S01]  /*1010*/  IMAD R22, R0, 0x2a, RZ ;  /* 0x0000002a00167824 */ /* 0x000fe200078e02ff */
[----:B--2---:R-:W-:Y:S02]  /*1020*/  IADD3 R6, P2, R15, R26, RZ ;  /* 0x0000001a0f067210 */ /* 0x004fe40007f5e0ff */
[-C--:B------:R-:W-:Y:S01]  /*1030*/  LEA.HI.X.SX32 R11, R24, R27.reuse, 0x1, P3 ;  /* 0x0000001b180b7211 */ /* 0x080fe200018f0eff */
[----:B------:R-:W-:Y:S01]  /*1040*/  IMAD R14, R0, 0x2c0, RZ ;  /* 0x000002c0000e7824 */ /* 0x000fe200078e02ff */
[----:B------:R0:W-:Y:S01]  /*1050*/  STL.64 [R1+0x9d0], R2 ;  /* 0x0009d00201007387 */ /* 0x0001e20000100a00 */
[----:B------:R-:W-:Y:S01]  /*1060*/  LEA.HI.X.SX32 R7, R18, R27, 0x1, P2 ;  /* 0x0000001b12077211 */ /* 0x000fe200010f0eff */
[----:B------:R-:W-:-:S02]  /*1070*/  IMAD R18, R0, 0x15, RZ ;  /* 0x0000001500127824 */ /* 0x000fc400078e02ff */
[----:B------:R1:W-:Y:S01]  /*1080*/  STL.64 [R1+0x898], R10 ;  /* 0x0008980a01007387 */ /* 0x0003e20000100a00 */
[C---:B------:R-:W-:Y:S01]  /*1090*/  IMAD R24, R0.reuse, 0x54, RZ ;  /* 0x0000005400187824 */ /* 0x040fe200078e02ff */
[-C--:B------:R-:W-:Y:S01]  /*10a0*/  LEA.HI.X.SX32 R9, R15, R27.reuse, 0x1, P4 ;  /* 0x0000001b0f097211 */ /* 0x080fe200020f0eff */
[----:B------:R-:W-:Y:S01]  /*10b0*/  IMAD R25, R0, 0x150, RZ ;  /* 0x0000015000197824 */ /* 0x000fe200078e02ff */
[----:B------:R2:W-:Y:S01]  /*10c0*/  STL.64 [R1+0x650], R6 ;  /* 0x0006500601007387 */ /* 0x0005e20000100a00 */
[-C--:B0-----:R-:W-:Y:S01]  /*10d0*/  IADD3 R2, P6, R14, R26.reuse, RZ ;  /* 0x0000001a0e027210 */ /* 0x081fe20007fde0ff */
[----:B------:R-:W-:Y:S01]  /*10e0*/  IMAD R14, R0, 0xa8, RZ ;  /* 0x000000a8000e7824 */ /* 0x000fe200078e02ff */
[----:B-1----:R-:W-:Y:S01]  /*10f0*/  IADD3 R10, P3, R22, R26, RZ ;  /* 0x0000001a160a7210 */ /* 0x002fe20007f7e0ff */
[----:B------:R0:W-:Y:S03]  /*1100*/  STL.64 [R1+0x280], R8 ;  /* 0x0002800801007387 */ /* 0x0001e60000100a00 */
[----:B------:R-:W-:-:S02]  /*1110*/  LEA.HI.X.SX32 R11, R18, R27, 0x1, P3 ;  /* 0x0000001b120b7211 */ /* 0x000fc400018f0eff */
[-C--:B--2---:R-:W-:Y:S01]  /*1120*/  IADD3 R6, P2, R24, R26.reuse, RZ ;  /* 0x0000001a18067210 */ /* 0x084fe20007f5e0ff */
[----:B------:R-:W-:Y:S02]  /*1130*/  IMAD R18, R0, 0x2d0, RZ ;  /* 0x000002d000127824 */ /* 0x000fe400078e02ff */
[----:B------:R1:W-:Y:S01]  /*1140*/  STL.64 [R1+0xa70], R10 ;  /* 0x000a700a01007387 */ /* 0x0003e20000100a00 */
[----:B------:R-:W-:Y:S02]  /*1150*/  LEA.HI.X.SX32 R7, R22, R27, 0x1, P2 ;  /* 0x0000001b16077211 */ /* 0x000fe400010f0eff */
[----:B0-----:R-:W-:Y:S01]  /*1160*/  IADD3 R8, P4, R14, R26, RZ ;  /* 0x0000001a0e087210 */ /* 0x001fe20007f9e0ff */
[----:B------:R-:W-:-:S03]  /*1170*/  IMAD R22, R0, 0x56, RZ ;  /* 0x0000005600167824 */ /* 0x000fc600078e02ff */
[-C--:B------:R-:W-:Y:S02]  /*1180*/  LEA.HI.X.SX32 R9, R24, R27.reuse, 0x1, P4 ;  /* 0x0000001b18097211 */ /* 0x080fe400020f0eff */
[CC--:B-1----:R-:W-:Y:S01]  /*1190*/  IADD3 R10, P3, R25.reuse, R26.reuse, RZ ;  /* 0x0000001a190a7210 */ /* 0x0c2fe20007f7e0ff */
[----:B------:R0:W-:Y:S01]  /*11a0*/  STL.64 [R1+0x9c8], R6 ;  /* 0x0009c80601007387 */ /* 0x0001e20000100a00 */
[----:B------:R-:W-:Y:S02]  /*11b0*/  IMAD R24, R0, 0xac, RZ ;  /* 0x000000ac00187824 */ /* 0x000fe400078e02ff */
[-C--:B------:R-:W-:Y:S01]  /*11c0*/  LEA.HI.X.SX32 R11, R14, R27.reuse, 0x1, P3 ;  /* 0x0000001b0e0b7211 */ /* 0x080fe200018f0eff */
[----:B------:R1:W-:Y:S01]  /*11d0*/  STL.64 [R1+0x888], R8 ;  /* 0x0008880801007387 */ /* 0x0003e20000100a00 */
[-C--:B------:R-:W-:Y:S01]  /*11e0*/  LEA.HI.X.SX32 R5, R25, R27.reuse, 0x1, P1 ;  /* 0x0000001b19057211 */ /* 0x080fe200008f0eff */
[----:B------:R-:W-:Y:S02]  /*11f0*/  IMAD R14, R0, 0x2b, RZ ;  /* 0x0000002b000e7824 */ /* 0x000fe400078e02ff */
[----:B------:R2:W-:Y:S01]  /*1200*/  STL.64 [R1+0x630], R10 ;  /* 0x0006300a01007387 */ /* 0x0005e20000100a00 */
[-C--:B0-----:R-:W-:Y:S01]  /*1210*/  IADD3 R6, P2, R18, R26.reuse, RZ ;  /* 0x0000001a12067210 */ /* 0x081fe20007f5e0ff */
[----:B------:R-:W-:Y:S01]  /*1220*/  IMAD R18, R0, 0x158, RZ ;  /* 0x0000015800127824 */ /* 0x000fe200078e02ff */
[-C--:B-1----:R-:W-:Y:S01]  /*1230*/  IADD3 R8, P4, R22, R26.reuse, RZ ;  /* 0x0000001a16087210 */ /* 0x082fe20007f9e0ff */
[----:B------:R-:W-:Y:S01]  /*1240*/  IMAD R12, R0, 0x2b0, RZ ;  /* 0x000002b0000c7824 */ /* 0x000fe200078e02ff */
[----:B------:R0:W-:Y:S01]  /*1250*/  STL.64 [R1+0x260], R4 ;  /* 0x0002600401007387 */ /* 0x0001e20000100a00 */
[----:B--2---:R-:W-:Y:S01]  /*1260*/  IADD3 R10, P3, R24, R26, RZ ;  /* 0x0000001a180a7210 */ /* 0x004fe20007f7e0ff */
[----:B------:R-:W-:Y:S01]  /*1270*/  IMAD R25, R0, 0x2e0, RZ ;  /* 0x000002e000197824 */ /* 0x000fe200078e02ff */
[-C--:B------:R-:W-:Y:S01]  /*1280*/  LEA.HI.X.SX32 R9, R14, R27.reuse, 0x1, P4 ;  /* 0x0000001b0e097211 */ /* 0x080fe200020f0eff */
[----:B------:R-:W-:Y:S01]  /*1290*/  IMAD R14, R0, 0x16, RZ ;  /* 0x00000016000e7824 */ /* 0x000fe200078e02ff */
[----:B------:R-:W-:-:S02]  /*12a0*/  LEA.HI.X.SX32 R11, R22, R27, 0x1, P3 ;  /* 0x0000001b160b7211 */ /* 0x000fc400018f0eff */
[-C--:B------:R-:W-:Y:S02]  /*12b0*/  IADD3 R12, P5, R12, R26.reuse, RZ ;  /* 0x0000001a0c0c7210 */ /* 0x080fe40007fbe0ff */
[----:B0-----:R-:W-:Y:S01]  /*12c0*/  IADD3 R4, P1, R18, R26, RZ ;  /* 0x0000001a12047210 */ /* 0x001fe20007f3e0ff */
[----:B------:R0:W-:Y:S01]  /*12d0*/  STL.64 [R1+0x9c0], R8 ;  /* 0x0009c00801007387 */ /* 0x0001e20000100a00 */
[----:B------:R-:W-:Y:S02]  /*12e0*/  IMAD R22, R0, 0x2c, RZ ;  /* 0x0000002c00167824 */ /* 0x000fe400078e02ff */
[-C--:B------:R-:W-:Y:S01]  /*12f0*/  LEA.HI.X.SX32 R5, R24, R27.reuse, 0x1, P1 ;  /* 0x0000001b18057211 */ /* 0x080fe200008f0eff */
[----:B------:R1:W-:Y:S01]  /*1300*/  STL.64 [R1+0x880], R10 ;  /* 0x0008800a01007387 */ /* 0x0003e20000100a00 */
[----:B------:R-:W-:-:S03]  /*1310*/  LEA.HI.X.SX32 R13, R18, R27, 0x1, P5 ;  /* 0x0000001b120d7211 */ /* 0x000fc600028f0eff */
[----:B------:R2:W-:Y:S01]  /*1320*/  STL.64 [R1+0x618], R4 ;  /* 0x0006180401007387 */ /* 0x0005e20000100a00 */
[-C--:B0-----:R-:W-:Y:S01]  /*1330*/  IADD3 R8, P4, R25, R26.reuse, RZ ;  /* 0x0000001a19087210 */ /* 0x081fe20007f9e0ff */
[----:B------:R-:W-:Y:S01]  /*1340*/  IMAD R25, R0, 0xb, RZ ;  /* 0x0000000b00197824 */ /* 0x000fe200078e02ff */
[-C--:B-1----:R-:W-:Y:S01]  /*1350*/  IADD3 R10, P3, R14, R26.reuse, RZ ;  /* 0x0000001a0e0a7210 */ /* 0x082fe20007f7e0ff */
[----:B------:R-:W-:Y:S01]  /*1360*/  IMAD R24, R0, 0x58, RZ ;  /* 0x0000005800187824 */ /* 0x000fe200078e02ff */
[----:B------:R0:W-:Y:S01]  /*1370*/  STL.64 [R1+0x248], R12 ;  /* 0x0002480c01007387 */ /* 0x0001e20000100a00 */
[----:B--2---:R-:W-:Y:S02]  /*1380*/  IADD3 R4, P1, R22, R26, RZ ;  /* 0x0000001a16047210 */ /* 0x004fe40007f3e0ff */
[-C--:B------:R-:W-:Y:S01]  /*1390*/  LEA.HI.X.SX32 R11, R25, R27.reuse, 0x1, P3 ;  /* 0x0000001b190b7211 */ /* 0x080fe200018f0eff */
[----:B------:R-:W-:Y:S01]  /*13a0*/  IMAD R18, R0, 0x160, RZ ;  /* 0x0000016000127824 */ /* 0x000fe200078e02ff */
[----:B------:R-:W-:-:S02]  /*13b0*/  LEA.HI.X.SX32 R5, R14, R27, 0x1, P1 ;  /* 0x0000001b0e057211 */ /* 0x000fc400008f0eff */
[-C--:B------:R-:W-:Y:S01]  /*13c0*/  IADD3 R16, P5, R24, R26.reuse, RZ ;  /* 0x0000001a18107210 */ /* 0x080fe20007fbe0ff */
[----:B0-----:R-:W-:Y:S01]  /*13d0*/  IMAD R12, R0, 0xb0, RZ ;  /* 0x000000b0000c7824 */ /* 0x001fe200078e02ff */
[----:B------:R0:W-:Y:S02]  /*13e0*/  STL.64 [R1+0xac0], R10 ;  /* 0x000ac00a01007387 */ /* 0x0001e40000100a00 */
[----:B------:R-:W-:Y:S02]  /*13f0*/  LEA.HI.X.SX32 R17, R22, R27, 0x1, P5 ;  /* 0x0000001b16117211 */ /* 0x000fe400028f0eff */
[----:B------:R1:W-:Y:S01]  /*1400*/  STL.64 [R1+0xa68], R4 ;  /* 0x000a680401007387 */ /* 0x0003e20000100a00 */
[----:B------:R-:W-:Y:S01]  /*1410*/  IMAD R22, R0, 0x5a, RZ ;  /* 0x0000005a00167824 */ /* 0x000fe200078e02ff */
[-C--:B0-----:R-:W-:Y:S02]  /*1420*/  IADD3 R10, P3, R12, R26.reuse, RZ ;  /* 0x0000001a0c0a7210 */ /* 0x081fe40007f7e0ff */
[----:B-1----:R-:W-:-:S02]  /*1430*/  IADD3 R4, P1, R18, R26, RZ ;  /* 0x0000001a12047210 */ /* 0x002fc40007f3e0ff */
[-C--:B------:R-:W-:Y:S01]  /*1440*/  LEA.HI.X.SX32 R11, R24, R27.reuse, 0x1, P3 ;  /* 0x0000001b180b7211 */ /* 0x080fe200018f0eff */
[----:B------:R-:W-:Y:S01]  /*1450*/  IMAD R24, R0, 0xb4, RZ ;  /* 0x000000b400187824 */ /* 0x000fe200078e02ff */
[-C--:B------:R-:W-:Y:S01]  /*1460*/  LEA.HI.X.SX32 R5, R12, R27.reuse, 0x1, P1 ;  /* 0x0000001b0c057211 */ /* 0x080fe200008f0eff */
[----:B------:R-:W-:Y:S01]  /*1470*/  STL.64 [R1+0x9b8], R16 ;  /* 0x0009b81001007387 */ /* 0x000fe20000100a00 */
[----:B------:R-:W-:Y:S01]  /*1480*/  IMAD R12, R0, 0x2d, RZ ;  /* 0x0000002d000c7824 */ /* 0x000fe200078e02ff */
[----:B------:R-:W-:Y:S02]  /*1490*/  LEA.HI.X.SX32 R3, R18, R27, 0x1, P6 ;  /* 0x0000001b12037211 */ /* 0x000fe400030f0eff */
[----:B------:R0:W-:Y:S01]  /*14a0*/  STL.64 [R1+0x870], R10 ;  /* 0x0008700a01007387 */ /* 0x0001e20000100a00 */
[----:B------:R-:W-:-:S03]  /*14b0*/  IMAD R13, R0, 0x168, RZ ;  /* 0x00000168000d7824 */ /* 0x000fc600078e02ff */
[----:B------:R1:W-:Y:S01]  /*14c0*/  STL.64 [R1+0x5f8], R4 ;  /* 0x0005f80401007387 */ /* 0x0003e20000100a00 */
[----:B------:R-:W-:Y:S01]  /*14d0*/  IMAD R18, R0, 0x300, RZ ;  /* 0x0000030000127824 */ /* 0x000fe200078e02ff */
[-C--:B0-----:R-:W-:Y:S02]  /*14e0*/  IADD3 R10, P3, R22, R26.reuse, RZ ;  /* 0x0000001a160a7210 */ /* 0x081fe40007f7e0ff */
[----:B------:R0:W-:Y:S01]  /*14f0*/  STL.64 [R1+0x230], R2 ;  /* 0x0002300201007387 */ /* 0x0001e20000100a00 */
[-C--:B-1----:R-:W-:Y:S02]  /*1500*/  IADD3 R4, P1, R24, R26.reuse, RZ ;  /* 0x0000001a18047210 */ /* 0x082fe40007f3e0ff */
[-C--:B------:R-:W-:Y:S01]  /*1510*/  LEA.HI.X.SX32 R11, R12, R27.reuse, 0x1, P3 ;  /* 0x0000001b0c0b7211 */ /* 0x080fe200018f0eff */
[----:B------:R-:W-:Y:S01]  /*1520*/  IMAD R12, R0, 0x2e, RZ ;  /* 0x0000002e000c7824 */ /* 0x000fe200078e02ff */
[----:B------:R-:W-:Y:S02]  /*1530*/  LEA.HI.X.SX32 R5, R22, R27, 0x1, P1 ;  /* 0x0000001b16057211 */ /* 0x000fe400008f0eff */
[----:B0-----:R-:W-:Y:S01]  /*1540*/  IADD3 R2, P6, R13, R26, RZ ;  /* 0x0000001a0d027210 */ /* 0x001fe20007fde0ff */
[----:B------:R0:W-:Y:S01]  /*1550*/  STL.64 [R1+0x9b0], R10 ;  /* 0x0009b00a01007387 */ /* 0x0001e20000100a00 */
[----:B------:R-:W-:-:S02]  /*1560*/  IMAD R22, R0, 0x5c, RZ ;  /* 0x0000005c00167824 */ /* 0x000fc400078e02ff */
[-C--:B------:R-:W-:Y:S01]  /*1570*/  LEA.HI.X.SX32 R3, R24, R27.reuse, 0x1, P6 ;  /* 0x0000001b18037211 */ /* 0x080fe200030f0eff */
[----:B------:R1:W-:Y:S01]  /*1580*/  STL.64 [R1+0x860], R4 ;  /* 0x0008600401007387 */ /* 0x0003e20000100a00 */
[-C--:B------:R-:W-:Y:S01]  /*1590*/  LEA.HI.X.SX32 R7, R13, R27.reuse, 0x1, P2 ;  /* 0x0000001b0d077211 */ /* 0x080fe200010f0eff */
[----:B------:R-:W-:Y:S01]  /*15a0*/  IMAD R24, R0, 0xb8, RZ ;  /* 0x000000b800187824 */ /* 0x000fe200078e02ff */
[-C--:B0-----:R-:W-:Y:S01]  /*15b0*/  IADD3 R10, P3, R18, R26.reuse, RZ ;  /* 0x0000001a120a7210 */ /* 0x081fe20007f7e0ff */
[----:B------:R-:W-:Y:S01]  /*15c0*/  IMAD R18, R0, 0x17, RZ ;  /* 0x0000001700127824 */ /* 0x000fe200078e02ff */
[-C--:B-1----:R-:W-:Y:S01]  /*15d0*/  IADD3 R4, P1, R12, R26.reuse, RZ ;  /* 0x0000001a0c047210 */ /* 0x082fe20007f3e0ff */
[----:B------:R0:W-:Y:S01]  /*15e0*/  STL.64 [R1+0x5e0], R2 ;  /* 0x0005e00201007387 */ /* 0x0001e20000100a00 */
[----:B------:R-:W-:Y:S02]  /*15f0*/  IMAD R25, R0, 0x170, RZ ;  /* 0x0000017000197824 */ /* 0x000fe400078e02ff */
[----:B------:R-:W-:Y:S01]  /*1600*/  LEA.HI.X.SX32 R5, R18, R27, 0x1, P1 ;  /* 0x0000001b12057211 */ /* 0x000fe200008f0eff */
[----:B------:R1:W-:Y:S01]  /*1610*/  STL.64 [R1+0x218], R6 ;  /* 0x0002180601007387 */ /* 0x0003e20000100a00 */
[----:B------:R-:W-:Y:S01]  /*1620*/  IMAD R18, R0, 0x310, RZ ;  /* 0x0000031000127824 */ /* 0x000fe200078e02ff */
[----:B0-----:R-:W-:-:S02]  /*1630*/  IADD3 R2, P6, R22, R26, RZ ;  /* 0x0000001a16027210 */ /* 0x001fc40007fde0ff */
[----:B------:R0:W-:Y:S02]  /*1640*/  STL.64 [R1+0xa60], R4 ;  /* 0x000a600401007387 */ /* 0x0001e40000100a00 */
[-C--:B------:R-:W-:Y:S02]  /*1650*/  LEA.HI.X.SX32 R3, R12, R27.reuse, 0x1, P6 ;  /* 0x0000001b0c037211 */ /* 0x080fe400030f0eff */
[-C--:B-1----:R-:W-:Y:S01]  /*1660*/  IADD3 R6, P2, R24, R26.reuse, RZ ;  /* 0x0000001a18067210 */ /* 0x082fe20007f5e0ff */
[----:B------:R-:W-:Y:S02]  /*1670*/  IMAD R12, R0, 0x5e, RZ ;  /* 0x0000005e000c7824 */ /* 0x000fe400078e02ff */
[----:B------:R1:W-:Y:S01]  /*1680*/  STL.64 [R1+0x9a8], R2 ;  /* 0x0009a80201007387 */ /* 0x0003e20000100a00 */
[----:B------:R-:W-:Y:S02]  /*1690*/  LEA.HI.X.SX32 R7, R22, R27, 0x1, P2 ;  /* 0x0000001b16077211 */ /* 0x000fe400010f0eff */
[----:B0-----:R-:W-:-:S04]  /*16a0*/  IADD3 R4, P1, R25, R26, RZ ;  /* 0x0000001a19047210 */ /* 0x001fc80007f3e0ff */
[-C--:B------:R-:W-:Y:S02]  /*16b0*/  LEA.HI.X.SX32 R5, R24, R27.reuse, 0x1, P1 ;  /* 0x0000001b18057211 */ /* 0x080fe400008f0eff */
[----:B-1----:R-:W-:Y:S01]  /*16c0*/  IADD3 R2, P6, R18, R26, RZ ;  /* 0x0000001a12027210 */ /* 0x002fe20007fde0ff */
[C---:B------:R-:W-:Y:S01]  /*16d0*/  IMAD R18, R0.reuse, 0xbc, RZ ;  /* 0x000000bc00127824 */ /* 0x040fe200078e02ff */
[----:B------:R0:W-:Y:S01]  /*16e0*/  STL.64 [R1+0x850], R6 ;  /* 0x0008500601007387 */ /* 0x0001e20000100a00 */
[C---:B------:R-:W-:Y:S01]  /*16f0*/  IMAD R24, R0.reuse, 0x2f, RZ ;  /* 0x0000002f00187824 */ /* 0x040fe200078e02ff */
[----:B------:R-:W-:Y:S01]  /*1700*/  LEA.HI.X.SX32 R9, R25, R27, 0x1, P4 ;  /* 0x0000001b19097211 */ /* 0x000fe200020f0eff */
[C---:B------:R-:W-:Y:S01]  /*1710*/  IMAD R22, R0.reuse, 0x178, RZ ;  /* 0x0000017800167824 */ /* 0x040fe200078e02ff */
[----:B------:R1:W-:Y:S01]  /*1720*/  STL.64 [R1+0x5c0], R4 ;  /* 0x0005c00401007387 */ /* 0x0003e20000100a00 */
[----:B------:R-:W-:-:S03]  /*1730*/  IMAD R14, R0, 0x2f0, RZ ;  /* 0x000002f0000e7824 */ /* 0x000fc600078e02ff */
[----:B------:R2:W-:Y:S01]  /*1740*/  STL.64 [R1+0x200], R8 ;  /* 0x0002000801007387 */ /* 0x0005e20000100a00 */
[-C--:B0-----:R-:W-:Y:S02]  /*1750*/  IADD3 R6, P2, R12, R26.reuse, RZ ;  /* 0x0000001a0c067210 */ /* 0x081fe40007f5e0ff */
[-C--:B-1----:R-:W-:Y:S02]  /*1760*/  IADD3 R4, P1, R18, R26.reuse, RZ ;  /* 0x0000001a12047210 */ /* 0x082fe40007f3e0ff */
[-C--:B------:R-:W-:Y:S01]  /*1770*/  LEA.HI.X.SX32 R7, R24, R27.reuse, 0x1, P2 ;  /* 0x0000001b18077211 */ /* 0x080fe200010f0eff */
[----:B------:R-:W-:Y:S01]  /*1780*/  IMAD R24, R0, 0x6, RZ ;  /* 0x0000000600187824 */ /* 0x000fe200078e02ff */
[-C--:B--2---:R-:W-:Y:S02]  /*1790*/  IADD3 R8, P4, R22, R26.reuse, RZ ;  /* 0x0000001a16087210 */ /* 0x084fe40007f9e0ff */
[-C--:B------:R-:W-:Y:S01]  /*17a0*/  LEA.HI.X.SX32 R5, R12, R27.reuse, 0x1, P1 ;  /* 0x0000001b0c057211 */ /* 0x080fe200008f0eff */
[----:B------:R-:W-:Y:S01]  /*17b0*/  IMAD R25, R0, 0x320, RZ ;  /* 0x0000032000197824 */ /* 0x000fe200078e02ff */
[----:B------:R0:W-:Y:S01]  /*17c0*/  STL.64 [R1+0x9a0], R6 ;  /* 0x0009a00601007387 */ /* 0x0001e20000100a00 */
[----:B------:R-:W-:Y:S01]  /*17d0*/  LEA.HI.X.SX32 R9, R18, R27, 0x1, P4 ;  /* 0x0000001b12097211 */ /* 0x000fe200020f0eff */
[----:B------:R-:W-:Y:S01]  /*17e0*/  IMAD R18, R0, 0x3, RZ ;  /* 0x0000000300127824 */ /* 0x000fe200078e02ff */
[----:B------:R-:W-:Y:S01]  /*17f0*/  IADD3 R14, P5, R14, R26, RZ ;  /* 0x0000001a0e0e7210 */ /* 0x000fe20007fbe0ff */
[----:B------:R1:W-:Y:S01]  /*1800*/  STL.64 [R1+0x848], R4 ;  /* 0x0008480401007387 */ /* 0x0003e20000100a00 */
[----:B------:R-:W-:-:S02]  /*1810*/  IMAD R13, R0, 0xc, RZ ;  /* 0x0000000c000d7824 */ /* 0x000fc400078e02ff */
[----:B------:R-:W-:Y:S01]  /*1820*/  LEA.HI.X.SX32 R15, R22, R27, 0x1, P5 ;  /* 0x0000001b160f7211 */ /* 0x000fe200028f0eff */
[----:B------:R-:W-:Y:S01]  /*1830*/  IMAD R22, R0, 0x30, RZ ;  /* 0x0000003000167824 */ /* 0x000fe200078e02ff */
[-C--:B0-----:R-:W-:Y:S02]  /*1840*/  IADD3 R6, P2, R25, R26.reuse, RZ ;  /* 0x0000001a19067210 */ /* 0x081fe40007f5e0ff */
[----:B-1----:R-:W-:Y:S01]  /*1850*/  IADD3 R4, P1, R24, R26, RZ ;  /* 0x0000001a18047210 */ /* 0x002fe20007f3e0ff */
[----:B------:R-:W-:-:S03]  /*1860*/  IMAD R25, R0, 0x18, RZ ;  /* 0x0000001800197824 */ /* 0x000fc600078e02ff */
[----:B------:R-:W-:Y:S01]  /*1870*/  LEA.HI.X.SX32 R5, R18, R27, 0x1, P1 ;  /* 0x0000001b12057211 */ /* 0x000fe200008f0eff */
[----:B------:R0:W-:Y:S04]  /*1880*/  STL.64 [R1+0x5a8], R8 ;  /* 0x0005a80801007387 */ /* 0x0001e80000100a00 */
[----:B------:R1:W-:Y:S04]  /*1890*/  STL.64 [R1+0x1e8], R14 ;  /* 0x0001e80e01007387 */ /* 0x0003e80000100a00 */
[----:B------:R2:W-:Y:S01]  /*18a0*/  STL.64 [R1+0xb00], R4 ;  /* 0x000b000401007387 */ /* 0x0005e20000100a00 */
[----:B0-----:R-:W-:-:S02]  /*18b0*/  IADD3 R8, P4, R13, R26, RZ ;  /* 0x0000001a0d087210 */ /* 0x001fc40007f9e0ff */
[-C--:B-1----:R-:W-:Y:S01]  /*18c0*/  IADD3 R14, P5, R25, R26.reuse, RZ ;  /* 0x0000001a190e7210 */ /* 0x082fe20007fbe0ff */
[----:B------:R-:W-:Y:S01]  /*18d0*/  IMAD R18, R0, 0x60, RZ ;  /* 0x0000006000127824 */ /* 0x000fe200078e02ff */
[-C--:B------:R-:W-:Y:S02]  /*18e0*/  LEA.HI.X.SX32 R9, R24, R27.reuse, 0x1, P4 ;  /* 0x0000001b18097211 */ /* 0x080fe400020f0eff */
[-C--:B--2---:R-:W-:Y:S01]  /*18f0*/  IADD3 R4, P1, R22, R26.reuse, RZ ;  /* 0x0000001a16047210 */ /* 0x084fe20007f3e0ff */
[C---:B------:R-:W-:Y:S01]  /*1900*/  IMAD R24, R0.reuse, 0xc0, RZ ;  /* 0x000000c000187824 */ /* 0x040fe200078e02ff */
[-C--:B------:R-:W-:Y:S01]  /*1910*/  LEA.HI.X.SX32 R15, R13, R27.reuse, 0x1, P5 ;  /* 0x0000001b0d0f7211 */ /* 0x080fe200028f0eff */
[----:B------:R-:W-:Y:S01]  /*1920*/  IMAD R12, R0, 0x180, RZ ;  /* 0x00000180000c7824 */ /* 0x000fe200078e02ff */
        /* <DEDUP_REMOVED lines=8> */
[----:B--2---:R-:W-:Y:S01]  /*19b0*/  IADD3 R4, P1, R12, R26, RZ ;  /* 0x0000001a0c047210 */ /* 0x004fe20007f3e0ff */
[----:B------:R-:W-:Y:S01]  /*19c0*/  IMAD R22, R0, 0x62, RZ ;  /* 0x0000006200167824 */ /* 0x000fe200078e02ff */
[-C--:B------:R-:W-:Y:S01]  /*19d0*/  LEA.HI.X.SX32 R15, R18, R27.reuse, 0x1, P5 ;  /* 0x0000001b120f7211 */ /* 0x080fe200028f0eff */
[----:B------:R-:W-:Y:S01]  /*19e0*/  IMAD R18, R0, 0xc4, RZ ;  /* 0x000000c400127824 */ /* 0x000fe200078e02ff */
[----:B------:R-:W-:Y:S01]  /*19f0*/  LEA.HI.X.SX32 R5, R24, R27, 0x1, P1 ;  /* 0x0000001b18057211 */ /* 0x000fe200008f0eff */
[----:B------:R0:W-:Y:S01]  /*1a00*/  STL.64 [R1+0x998], R8 ;  /* 0x0009980801007387 */ /* 0x0001e20000100a00 */
[----:B------:R-:W-:-:S03]  /*1a10*/  IMAD R24, R0, 0x31, RZ ;  /* 0x0000003100187824 */ /* 0x000fc600078e02ff */
[----:B------:R1:W-:Y:S01]  /*1a20*/  STL.64 [R1+0x838], R14 ;  /* 0x0008380e01007387 */ /* 0x0003e20000100a00 */
[----:B------:R-:W-:-:S03]  /*1a30*/  LEA.HI.X.SX32 R11, R12, R27, 0x1, P3 ;  /* 0x0000001b0c0b7211 */ /* 0x000fc600018f0eff */
[----:B------:R2:W-:Y:S01]  /*1a40*/  STL.64 [R1+0x588], R4 ;  /* 0x0005880401007387 */ /* 0x0005e20000100a00 */
[-C--:B0-----:R-:W-:Y:S01]  /*1a50*/  IADD3 R8, P4, R25, R26.reuse, RZ ;  /* 0x0000001a19087210 */ /* 0x081fe20007f9e0ff */
[----:B------:R-:W-:Y:S01]  /*1a60*/  IMAD R25, R0, 0x188, RZ ;  /* 0x0000018800197824 */ /* 0x000fe200078e02ff */
[-C--:B-1----:R-:W-:Y:S02]  /*1a70*/  IADD3 R14, P5, R22, R26.reuse, RZ ;  /* 0x0000001a160e7210 */ /* 0x082fe40007fbe0ff */
[-C--:B--2---:R-:W-:Y:S02]  /*1a80*/  IADD3 R4, P1, R18, R26.reuse, RZ ;  /* 0x0000001a12047210 */ /* 0x084fe40007f3e0ff */
[-C--:B------:R-:W-:Y:S01]  /*1a90*/  LEA.HI.X.SX32 R15, R24, R27.reuse, 0x1, P5 ;  /* 0x0000001b180f7211 */ /* 0x080fe200028f0eff */
[----:B------:R-:W-:Y:S01]  /*1aa0*/  IMAD R24, R0, 0x32, RZ ;  /* 0x0000003200187824 */ /* 0x000fe200078e02ff */
[----:B------:R-:W-:Y:S02]  /*1ab0*/  IADD3 R12, P3, R25, R26, RZ ;  /* 0x0000001a190c7210 */ /* 0x000fe40007f7e0ff */
[-C--:B------:R-:W-:Y:S01]  /*1ac0*/  LEA.HI.X.SX32 R5, R22, R27.reuse, 0x1, P1 ;  /* 0x0000001b16057211 */ /* 0x080fe200008f0eff */
[----:B------:R-:W-:Y:S01]  /*1ad0*/  STL.64 [R1+0x1d0], R10 ;  /* 0x0001d00a01007387 */ /* 0x000fe20000100a00 */
[----:B------:R-:W-:Y:S01]  /*1ae0*/  LEA.HI.X.SX32 R13, R18, R27, 0x1, P3 ;  /* 0x0000001b120d7211 */ /* 0x000fe200018f0eff */
[----:B------:R-:W-:-:S02]  /*1af0*/  IMAD R18, R0, 0x19, RZ ;  /* 0x0000001900127824 */ /* 0x000fc400078e02ff */
[----:B------:R0:W-:Y:S01]  /*1b00*/  STL.64 [R1+0x990], R14 ;  /* 0x0009900e01007387 */ /* 0x0001e20000100a00 */
[----:B------:R-:W-:-:S03]  /*1b10*/  IMAD R22, R0, 0x64, RZ ;  /* 0x0000006400167824 */ /* 0x000fc600078e02ff */
[----:B------:R1:W-:Y:S01]  /*1b20*/  STL.64 [R1+0x828], R4 ;  /* 0x0008280401007387 */ /* 0x0003e20000100a00 */
[----:B------:R-:W-:Y:S02]  /*1b30*/  LEA.HI.X.SX32 R3, R25, R27, 0x1, P6 ;  /* 0x0000001b19037211 */ /* 0x000fe400030f0eff */
[-C--:B------:R-:W-:Y:S01]  /*1b40*/  IADD3 R16, P3, R22, R26.reuse, RZ ;  /* 0x0000001a16107210 */ /* 0x080fe20007f7e0ff */
[----:B------:R2:W-:Y:S01]  /*1b50*/  STL.64 [R1+0x570], R12 ;  /* 0x0005700c01007387 */ /* 0x0005e20000100a00 */
[----:B0-----:R-:W-:Y:S01]  /*1b60*/  IMAD R14, R0, 0xc8, RZ ;  /* 0x000000c8000e7824 */ /* 0x001fe200078e02ff */
[----:B-1----:R-:W-:-:S04]  /*1b70*/  IADD3 R4, P1, R24, R26, RZ ;  /* 0x0000001a18047210 */ /* 0x002fc80007f3e0ff */
[-C--:B------:R-:W-:Y:S01]  /*1b80*/  LEA.HI.X.SX32 R5, R18, R27.reuse, 0x1, P1 ;  /* 0x0000001b12057211 */ /* 0x080fe200008f0eff */
[----:B--2---:R-:W-:Y:S01]  /*1b90*/  IMAD R12, R0, 0x190, RZ ;  /* 0x00000190000c7824 */ /* 0x004fe200078e02ff */
[----:B------:R0:W-:Y:S01]  /*1ba0*/  STL.64 [R1+0x1b8], R2 ;  /* 0x0001b80201007387 */ /* 0x0001e20000100a00 */
[-C--:B------:R-:W-:Y:S01]  /*1bb0*/  LEA.HI.X.SX32 R17, R24, R27.reuse, 0x1, P3 ;  /* 0x0000001b18117211 */ /* 0x080fe200018f0eff */
[C---:B------:R-:W-:Y:S02]  /*1bc0*/  IMAD R18, R0.reuse, 0x350, RZ ;  /* 0x0000035000127824 */ /* 0x040fe400078e02ff */
[----:B------:R1:W-:Y:S01]  /*1bd0*/  STL.64 [R1+0xa50], R4 ;  /* 0x000a500401007387 */ /* 0x0003e20000100a00 */
[----:B------:R-:W-:Y:S01]  /*1be0*/  IMAD R24, R0, 0x66, RZ ;  /* 0x0000006600187824 */ /* 0x000fe200078e02ff */
[----:B------:R-:W-:Y:S02]  /*1bf0*/  LEA.HI.X.SX32 R7, R12, R27, 0x1, P2 ;  /* 0x0000001b0c077211 */ /* 0x000fe400010f0eff */
[----:B0-----:R-:W-:-:S02]  /*1c00*/  IADD3 R2, P6, R14, R26, RZ ;  /* 0x0000001a0e027210 */ /* 0x001fc40007fde0ff */
[-C--:B-1----:R-:W-:Y:S01]  /*1c10*/  IADD3 R4, P1, R12, R26.reuse, RZ ;  /* 0x0000001a0c047210 */ /* 0x082fe20007f3e0ff */
[----:B------:R0:W-:Y:S01]  /*1c20*/  STL.64 [R1+0x988], R16 ;  /* 0x0009881001007387 */ /* 0x0001e20000100a00 */
[-C--:B------:R-:W-:Y:S01]  /*1c30*/  LEA.HI.X.SX32 R3, R22, R27.reuse, 0x1, P6 ;  /* 0x0000001b16037211 */ /* 0x080fe200030f0eff */
[----:B------:R-:W-:Y:S01]  /*1c40*/  IMAD R22, R0, 0xcc, RZ ;  /* 0x000000cc00167824 */ /* 0x000fe200078e02ff */
[----:B------:R-:W-:Y:S01]  /*1c50*/  LEA.HI.X.SX32 R5, R14, R27, 0x1, P1 ;  /* 0x0000001b0e057211 */ /* 0x000fe200008f0eff */
[----:B------:R-:W-:Y:S02]  /*1c60*/  IMAD R14, R0, 0x33, RZ ;  /* 0x00000033000e7824 */ /* 0x000fe400078e02ff */
[----:B------:R1:W-:Y:S01]  /*1c70*/  STL.64 [R1+0x818], R2 ;  /* 0x0008180201007387 */ /* 0x0003e20000100a00 */
[-C--:B0-----:R-:W-:Y:S01]  /*1c80*/  IADD3 R16, P3, R18, R26.reuse, RZ ;  /* 0x0000001a12107210 */ /* 0x081fe20007f7e0ff */
[----:B------:R-:W-:Y:S02]  /*1c90*/  IMAD R18, R0, 0x198, RZ ;  /* 0x0000019800127824 */ /* 0x000fe400078e02ff */
[----:B------:R0:W-:Y:S01]  /*1ca0*/  STL.64 [R1+0x550], R4 ;  /* 0x0005500401007387 */ /* 0x0001e20000100a00 */
[----:B-1----:R-:W-:-:S03]  /*1cb0*/  IADD3 R2, P6, R24, R26, RZ ;  /* 0x0000001a18027210 */ /* 0x002fc60007fde0ff */
[----:B------:R1:W-:Y:S01]  /*1cc0*/  STL.64 [R1+0x1a0], R6 ;  /* 0x0001a00601007387 */ /* 0x0003e20000100a00 */
[-C--:B------:R-:W-:Y:S02]  /*1cd0*/  LEA.HI.X.SX32 R3, R14, R27.reuse, 0x1, P6 ;  /* 0x0000001b0e037211 */ /* 0x080fe400030f0eff */
[-C--:B0-----:R-:W-:Y:S01]  /*1ce0*/  IADD3 R4, P1, R22, R26.reuse, RZ ;  /* 0x0000001a16047210 */ /* 0x081fe20007f3e0ff */
[----:B------:R-:W-:Y:S01]  /*1cf0*/  IMAD R14, R0, 0x1a, RZ ;  /* 0x0000001a000e7824 */ /* 0x000fe200078e02ff */
[----:B-1----:R-:W-:Y:S02]  /*1d00*/  IADD3 R6, P2, R18, R26, RZ ;  /* 0x0000001a12067210 */ /* 0x002fe40007f5e0ff */
[-C--:B------:R-:W-:Y:S01]  /*1d10*/  LEA.HI.X.SX32 R5, R24, R27.reuse, 0x1, P1 ;  /* 0x0000001b18057211 */ /* 0x080fe200008f0eff */
[----:B------:R-:W-:Y:S01]  /*1d20*/  IMAD R24, R0, 0x34, RZ ;  /* 0x0000003400187824 */ /* 0x000fe200078e02ff */
[----:B------:R-:W-:Y:S01]  /*1d30*/  LEA.HI.X.SX32 R7, R22, R27, 0x1, P2 ;  /* 0x0000001b16077211 */ /* 0x000fe200010f0eff */
[----:B------:R0:W-:Y:S01]  /*1d40*/  STL.64 [R1+0x980], R2 ;  /* 0x0009800201007387 */ /* 0x0001e20000100a00 */
[----:B------:R-:W-:-:S02]  /*1d50*/  IMAD R12, R0, 0x360, RZ ;  /* 0x00000360000c7824 */ /* 0x000fc400078e02ff */
[----:B------:R-:W-:Y:S01]  /*1d60*/  IMAD R25, R0, 0xd, RZ ;  /* 0x0000000d00197824 */ /* 0x000fe200078e02ff */
[----:B------:R1:W-:Y:S01]  /*1d70*/  STL.64 [R1+0x810], R4 ;  /* 0x0008100401007387 */ /* 0x0003e20000100a00 */
[----:B------:R-:W-:-:S03]  /*1d80*/  LEA.HI.X.SX32 R9, R18, R27, 0x1, P4 ;  /* 0x0000001b12097211 */ /* 0x000fc600020f0eff */
[----:B------:R2:W-:Y:S01]  /*1d90*/  STL.64 [R1+0x538], R6 ;  /* 0x0005380601007387 */ /* 0x0005e20000100a00 */
[----:B------:R-:W-:Y:S01]  /*1da0*/  IMAD R22, R0, 0x68, RZ ;  /* 0x0000006800167824 */ /* 0x000fe200078e02ff */
[-C--:B0-----:R-:W-:Y:S02]  /*1db0*/  IADD3 R2, P6, R12, R26.reuse, RZ ;  /* 0x0000001a0c027210 */ /* 0x081fe40007fde0ff */
[-C--:B-1----:R-:W-:Y:S02]  /*1dc0*/  IADD3 R4, P1, R14, R26.reuse, RZ ;  /* 0x0000001a0e047210 */ /* 0x082fe40007f3e0ff */
[----:B--2---:R-:W-:Y:S01]  /*1dd0*/  IADD3 R6, P2, R24, R26, RZ ;  /* 0x0000001a18067210 */ /* 0x004fe20007f5e0ff */
[C---:B------:R-:W-:Y:S01]  /*1de0*/  IMAD R12, R0.reuse, 0xd0, RZ ;  /* 0x000000d0000c7824 */ /* 0x040fe200078e02ff */
[-C--:B------:R-:W-:Y:S01]  /*1df0*/  LEA.HI.X.SX32 R5, R25, R27.reuse, 0x1, P1 ;  /* 0x0000001b19057211 */ /* 0x080fe200008f0eff */
[----:B------:R-:W-:Y:S01]  /*1e00*/  IMAD R18, R0, 0x1a0, RZ ;  /* 0x000001a000127824 */ /* 0x000fe200078e02ff */
[----:B------:R-:W-:Y:S01]  /*1e10*/  LEA.HI.X.SX32 R7, R14, R27, 0x1, P2 ;  /* 0x0000001b0e077211 */ /* 0x000fe200010f0eff */
[----:B------:R0:W-:Y:S01]  /*1e20*/  STL.64 [R1+0x188], R8 ;  /* 0x0001880801007387 */ /* 0x0001e20000100a00 */
[----:B------:R-:W-:-:S03]  /*1e30*/  IMAD R10, R0, 0x340, RZ ;  /* 0x00000340000a7824 */ /* 0x000fc600078e02ff */
[----:B------:R1:W-:Y:S04]  /*1e40*/  STL.64 [R1+0xab0], R4 ;  /* 0x000ab00401007387 */ /* 0x0003e80000100a00 */
[----:B------:R2:W-:Y:S01]  /*1e50*/  STL.64 [R1+0xa48], R6 ;  /* 0x000a480601007387 */ /* 0x0005e20000100a00 */
[-C--:B0-----:R-:W-:Y:S02]  /*1e60*/  IADD3 R8, P4, R22, R26.reuse, RZ ;  /* 0x0000001a16087210 */ /* 0x081fe40007f9e0ff */
[-C--:B-1----:R-:W-:Y:S02]  /*1e70*/  IADD3 R4, P1, R12, R26.reuse, RZ ;  /* 0x0000001a0c047210 */ /* 0x082fe40007f3e0ff */
[-C--:B------:R-:W-:Y:S02]  /*1e80*/  LEA.HI.X.SX32 R9, R24, R27.reuse, 0x1, P4 ;  /* 0x0000001b18097211 */ /* 0x080fe400020f0eff */
[-C--:B--2---:R-:W-:Y:S01]  /*1e90*/  IADD3 R6, P2, R18, R26.reuse, RZ ;  /* 0x0000001a12067210 */ /* 0x084fe20007f5e0ff */
[----:B------:R-:W-:Y:S01]  /*1ea0*/  IMAD R24, R0, 0x6a, RZ ;  /* 0x0000006a00187824 */ /* 0x000fe200078e02ff */
[----:B------:R-:W-:Y:S01]  /*1eb0*/  LEA.HI.X.SX32 R5, R22, R27, 0x1, P1 ;  /* 0x0000001b16057211 */ /* 0x000fe200008f0eff */
[----:B------:R-:W-:Y:S01]  /*1ec0*/  IMAD R22, R0, 0xd4, RZ ;  /* 0x000000d400167824 */ /* 0x000fe200078e02ff */
[----:B------:R-:W-:-:S02]  /*1ed0*/  IADD3 R10, P5, R10, R26, RZ ;  /* 0x0000001a0a0a7210 */ /* 0x000fc40007fbe0ff */
[-C--:B------:R-:W-:Y:S01]  /*1ee0*/  LEA.HI.X.SX32 R7, R12, R27.reuse, 0x1, P2 ;  /* 0x0000001b0c077211 */ /* 0x080fe200010f0eff */
[----:B------:R-:W-:Y:S01]  /*1ef0*/  STL.64 [R1+0x978], R8 ;  /* 0x0009780801007387 */ /* 0x000fe20000100a00 */
[----:B------:R-:W-:Y:S01]  /*1f00*/  IMAD R12, R0, 0x35, RZ ;  /* 0x00000035000c7824 */ /* 0x000fe200078e02ff */
[----:B------:R-:W-:Y:S01]  /*1f10*/  LEA.HI.X.SX32 R11, R18, R27, 0x1, P5 ;  /* 0x0000001b120b7211 */ /* 0x000fe200028f0eff */
[C---:B------:R-:W-:Y:S01]  /*1f20*/  IMAD R14, R0.reuse, 0x370, RZ ;  /* 0x00000370000e7824 */ /* 0x040fe200078e02ff */
[----:B------:R0:W-:Y:S01]  /*1f30*/  STL.64 [R1+0x800], R4 ;  /* 0x0008000401007387 */ /* 0x0001e20000100a00 */
[----:B------:R-:W-:-:S03]  /*1f40*/  IMAD R25, R0, 0x1a8, RZ ;  /* 0x000001a800197824 */ /* 0x000fc600078e02ff */
[----:B------:R1:W-:Y:S04]  /*1f50*/  STL.64 [R1+0x518], R6 ;  /* 0x0005180601007387 */ /* 0x0003e80000100a00 */
[----:B------:R2:W-:Y:S01]  /*1f60*/  STL.64 [R1+0x170], R10 ;  /* 0x0001700a01007387 */ /* 0x0005e20000100a00 */
[-C--:B0-----:R-:W-:Y:S02]  /*1f70*/  IADD3 R4, P1, R24, R26.reuse, RZ ;  /* 0x0000001a18047210 */ /* 0x081fe40007f3e0ff */
[-C--:B-1----:R-:W-:Y:S02]  /*1f80*/  IADD3 R6, P2, R22, R26.reuse, RZ ;  /* 0x0000001a16067210 */ /* 0x082fe40007f5e0ff */
[----:B------:R-:W-:Y:S02]  /*1f90*/  LEA.HI.X.SX32 R5, R12, R27, 0x1, P1 ;  /* 0x0000001b0c057211 */ /* 0x000fe400008f0eff */
[-C--:B------:R-:W-:Y:S01]  /*1fa0*/  IADD3 R8, P4, R14, R26.reuse, RZ ;  /* 0x0000001a0e087210 */ /* 0x080fe20007f9e0ff */
[----:B------:R-:W-:Y:S01]  /*1fb0*/  IMAD R14, R0, 0x36, RZ ;  /* 0x00000036000e7824 */ /* 0x000fe200078e02ff */
[----:B--2---:R-:W-:-:S02]  /*1fc0*/  IADD3 R10, P5, R25, R26, RZ ;  /* 0x0000001a190a7210 */ /* 0x004fc40007fbe0ff */
[-C--:B------:R-:W-:Y:S01]  /*1fd0*/  LEA.HI.X.SX32 R7, R24, R27.reuse, 0x1, P2 ;  /* 0x0000001b18077211 */ /* 0x080fe200010f0eff */
[----:B------:R-:W-:Y:S01]  /*1fe0*/  IMAD R18, R0, 0x3fe, RZ ;  /* 0x000003fe00127824 */ /* 0x000fe200078e02ff */
[----:B------:R0:W-:Y:S01]  /*1ff0*/  STL.64 [R1+0x970], R4 ;  /* 0x0009700401007387 */ /* 0x0001e20000100a00 */
[-C--:B------:R-:W-:Y:S01]  /*2000*/  LEA.HI.X.SX32 R11, R22, R27.reuse, 0x1, P5 ;  /* 0x0000001b160b7211 */ /* 0x080fe200028f0eff */
[C---:B------:R-:W-:Y:S02]  /*2010*/  IMAD R24, R0.reuse, 0x6c, RZ ;  /* 0x0000006c00187824 */ /* 0x040fe400078e02ff */
[----:B------:R1:W-:Y:S01]  /*2020*/  STL.64 [R1+0x7f0], R6 ;  /* 0x0007f00601007387 */ /* 0x0003e20000100a00 */
[----:B------:R-:W-:Y:S01]  /*2030*/  IMAD R22, R0, 0x1b, RZ ;  /* 0x0000001b00167824 */ /* 0x000fe200078e02ff */
[----:B------:R-:W-:Y:S02]  /*2040*/  LEA.HI.X.SX32 R17, R25, R27, 0x1, P3 ;  /* 0x0000001b19117211 */ /* 0x000fe400018f0eff */
[-C--:B------:R-:W-:Y:S01]  /*2050*/  IADD3 R12, P5, R24, R26.reuse, RZ ;  /* 0x0000001a180c7210 */ /* 0x080fe20007fbe0ff */
[----:B------:R2:W-:Y:S01]  /*2060*/  STL.64 [R1+0x500], R10 ;  /* 0x0005000a01007387 */ /* 0x0005e20000100a00 */
[----:B0-----:R-:W-:-:S02]  /*2070*/  IADD3 R4, P1, R18, R26, RZ ;  /* 0x0000001a12047210 */ /* 0x001fc40007f3e0ff */
[----:B-1----:R-:W-:Y:S01]  /*2080*/  IADD3 R6, P2, R14, R26, RZ ;  /* 0x0000001a0e067210 */ /* 0x002fe20007f5e0ff */
[----:B------:R-:W-:-:S03]  /*2090*/  IMAD R18, R0, 0xd8, RZ ;  /* 0x000000d800127824 */ /* 0x000fc600078e02ff */
[-C--:B------:R-:W-:Y:S01]  /*20a0*/  LEA.HI.X.SX32 R7, R22, R27.reuse, 0x1, P2 ;  /* 0x0000001b16077211 */ /* 0x080fe200010f0eff */
[----:B--2---:R-:W-:Y:S01]  /*20b0*/  IMAD R10, R0, 0x1b0, RZ ;  /* 0x000001b0000a7824 */ /* 0x004fe200078e02ff */
[----:B------:R0:W-:Y:S01]  /*20c0*/  STL.64 [R1+0x158], R16 ;  /* 0x0001581001007387 */ /* 0x0001e20000100a00 */
[-C--:B------:R-:W-:Y:S01]  /*20d0*/  LEA.HI.X.SX32 R13, R14, R27.reuse, 0x1, P5 ;  /* 0x0000001b0e0d7211 */ /* 0x080fe200028f0eff */
[----:B------:R-:W-:Y:S02]  /*20e0*/  IMAD R22, R0, 0x380, RZ ;  /* 0x0000038000167824 */ /* 0x000fe400078e02ff */
[----:B------:R1:W-:Y:S01]  /*20f0*/  STL.64 [R1+0xa40], R6 ;  /* 0x000a400601007387 */ /* 0x0003e20000100a00 */
[----:B------:R-:W-:-:S03]  /*2100*/  LEA.HI.X.SX32 R3, R10, R27, 0x1, P6 ;  /* 0x0000001b0a037211 */ /* 0x000fc600030f0eff */
[----:B------:R2:W-:Y:S01]  /*2110*/  STL.64 [R1+0x968], R12 ;  /* 0x0009680c01007387 */ /* 0x0005e20000100a00 */
[-C--:B0-----:R-:W-:Y:S02]  /*2120*/  IADD3 R16, P3, R18, R26.reuse, RZ ;  /* 0x0000001a12107210 */ /* 0x081fe40007f7e0ff */
[-C--:B-1----:R-:W-:Y:S02]  /*2130*/  IADD3 R6, P2, R10, R26.reuse, RZ ;  /* 0x0000001a0a067210 */ /* 0x082fe40007f5e0ff */
[-C--:B------:R-:W-:Y:S01]  /*2140*/  LEA.HI.X.SX32 R17, R24, R27.reuse, 0x1, P3 ;  /* 0x0000001b18117211 */ /* 0x080fe200018f0eff */
[----:B------:R-:W-:Y:S01]  /*2150*/  IMAD R24, R0, 0xdc, RZ ;  /* 0x000000dc00187824 */ /* 0x000fe200078e02ff */
[----:B------:R-:W-:Y:S01]  /*2160*/  LEA.HI.X.SX32 R7, R18, R27, 0x1, P2 ;  /* 0x0000001b12077211 */ /* 0x000fe200010f0eff */
[----:B--2---:R-:W-:Y:S01]  /*2170*/  IMAD R12, R0, 0x6e, RZ ;  /* 0x0000006e000c7824 */ /* 0x004fe200078e02ff */
[----:B------:R-:W-:Y:S01]  /*2180*/  IADD3 R14, P5, R22, R26, RZ ;  /* 0x0000001a160e7210 */ /* 0x000fe20007fbe0ff */
[C---:B------:R-:W-:Y:S01]  /*2190*/  IMAD R22, R0.reuse, 0x1b8, RZ ;  /* 0x000001b800167824 */ /* 0x040fe200078e02ff */
[----:B------:R0:W-:Y:S01]  /*21a0*/  STL.64 [R1+0x7e0], R16 ;  /* 0x0007e01001007387 */ /* 0x0001e20000100a00 */
[----:B------:R-:W-:-:S03]  /*21b0*/  IMAD R18, R0, 0x37, RZ ;  /* 0x0000003700127824 */ /* 0x000fc600078e02ff */
[----:B------:R1:W-:Y:S04]  /*21c0*/  STL.64 [R1+0x4e0], R6 ;  /* 0x0004e00601007387 */ /* 0x0003e80000100a00 */
[----:B------:R2:W-:Y:S01]  /*21d0*/  STL.64 [R1+0x140], R2 ;  /* 0x0001400201007387 */ /* 0x0005e20000100a00 */
[-C--:B0-----:R-:W-:Y:S02]  /*21e0*/  IADD3 R16, P3, R12, R26.reuse, RZ ;  /* 0x0000001a0c107210 */ /* 0x081fe40007f7e0ff */
[-C--:B-1----:R-:W-:Y:S02]  /*21f0*/  IADD3 R6, P2, R24, R26.reuse, RZ ;  /* 0x0000001a18067210 */ /* 0x082fe40007f5e0ff */
[-C--:B------:R-:W-:Y:S02]  /*2200*/  LEA.HI.X.SX32 R17, R18, R27.reuse, 0x1, P3 ;  /* 0x0000001b12117211 */ /* 0x080fe400018f0eff */
[----:B--2---:R-:W-:Y:S01]  /*2210*/  IADD3 R2, P6, R22, R26, RZ ;  /* 0x0000001a16027210 */ /* 0x004fe20007fde0ff */
[----:B------:R-:W-:Y:S01]  /*2220*/  IMAD R18, R0, 0x3a0, RZ ;  /* 0x000003a000127824 */ /* 0x000fe200078e02ff */
[-C--:B------:R-:W-:Y:S01]  /*2230*/  LEA.HI.X.SX32 R7, R12, R27.reuse, 0x1, P2 ;  /* 0x0000001b0c077211 */ /* 0x080fe200010f0eff */
[----:B------:R-:W-:Y:S01]  /*2240*/  IMAD R13, R0, 0xe, RZ ;  /* 0x0000000e000d7824 */ /* 0x000fe200078e02ff */
[-C--:B------:R-:W-:Y:S01]  /*2250*/  LEA.HI.X.SX32 R3, R24, R27.reuse, 0x1, P6 ;  /* 0x0000001b18037211 */ /* 0x080fe200030f0eff */
[----:B------:R-:W-:Y:S01]  /*2260*/  STL.64 [R1+0x960], R16 ;  /* 0x0009601001007387 */ /* 0x000fe20000100a00 */
[----:B------:R-:W-:Y:S01]  /*2270*/  LEA.HI.X.SX32 R9, R22, R27, 0x1, P4 ;  /* 0x0000001b16097211 */ /* 0x000fe200020f0eff */
[----:B------:R-:W-:-:S02]  /*2280*/  IMAD R25, R0, 0x1c, RZ ;  /* 0x0000001c00197824 */ /* 0x000fc400078e02ff */
[C---:B------:R-:W-:Y:S01]  /*2290*/  IMAD R10, R0.reuse, 0x390, RZ ;  /* 0x00000390000a7824 */ /* 0x040fe200078e02ff */
[----:B------:R0:W-:Y:S01]  /*22a0*/  STL.64 [R1+0x7d8], R6 ;  /* 0x0007d80601007387 */ /* 0x0001e20000100a00 */
[C---:B------:R-:W-:Y:S02]  /*22b0*/  IMAD R24, R0.reuse, 0x1ff, RZ ;  /* 0x000001ff00187824 */ /* 0x040fe400078e02ff */
[----:B------:R-:W-:Y:S01]  /*22c0*/  IMAD R22, R0, 0x38, RZ ;  /* 0x0000003800167824 */ /* 0x000fe200078e02ff */
[----:B------:R1:W-:Y:S02]  /*22d0*/  STL.64 [R1+0x4c8], R2 ;  /* 0x0004c80201007387 */ /* 0x0003e40000100a00 */
[----:B------:R-:W-:Y:S02]  /*22e0*/  LEA.HI.X.SX32 R5, R24, R27, 0x1, P1 ;  /* 0x0000001b18057211 */ /* 0x000fe400008f0eff */
[----:B------:R2:W-:Y:S01]  /*22f0*/  STL.64 [R1+0x128], R8 ;  /* 0x0001280801007387 */ /* 0x0005e20000100a00 */
[-C--:B0-----:R-:W-:Y:S01]  /*2300*/  IADD3 R6, P2, R18, R26.reuse, RZ ;  /* 0x0000001a12067210 */ /* 0x081fe20007f5e0ff */
[----:B------:R-:W-:Y:S01]  /*2310*/  IMAD R18, R0, 0x7, RZ ;  /* 0x0000000700127824 */ /* 0x000fe200078e02ff */
[----:B------:R-:W-:-:S02]  /*2320*/  IADD3 R16, P3, R10, R26, RZ ;  /* 0x0000001a0a107210 */ /* 0x000fc40007f7e0ff */
[-C--:B-1----:R-:W-:Y:S02]  /*2330*/  IADD3 R2, P6, R13, R26.reuse, RZ ;  /* 0x0000001a0d027210 */ /* 0x082fe40007fde0ff */
[-C--:B------:R-:W-:Y:S02]  /*2340*/  IADD3 R10, P1, R22, R26.reuse, RZ ;  /* 0x0000001a160a7210 */ /* 0x080fe40007f3e0ff */
[----:B--2---:R-:W-:Y:S01]  /*2350*/  IADD3 R8, P4, R25, R26, RZ ;  /* 0x0000001a19087210 */ /* 0x004fe20007f9e0ff */
[----:B------:R-:W-:Y:S01]  /*2360*/  IMAD R24, R0, 0x70, RZ ;  /* 0x0000007000187824 */ /* 0x000fe200078e02ff */
[-C--:B------:R-:W-:Y:S01]  /*2370*/  LEA.HI.X.SX32 R3, R18, R27.reuse, 0x1, P6 ;  /* 0x0000001b12037211 */ /* 0x080fe200030f0eff */
[C---:B------:R-:W-:Y:S01]  /*2380*/  IMAD R12, R0.reuse, 0xe0, RZ ;  /* 0x000000e0000c7824 */ /* 0x040fe200078e02ff */
[-C--:B------:R-:W-:Y:S01]  /*2390*/  LEA.HI.X.SX32 R9, R13, R27.reuse, 0x1, P4 ;  /* 0x0000001b0d097211 */ /* 0x080fe200020f0eff */
[----:B------:R-:W-:Y:S01]  /*23a0*/  STL.64 [R1+0x1738], R4 ;  /* 0x0017380401007387 */ /* 0x000fe20000100a00 */
[----:B------:R-:W-:Y:S01]  /*23b0*/  LEA.HI.X.SX32 R11, R25, R27, 0x1, P1 ;  /* 0x0000001b190b7211 */ /* 0x000fe200008f0eff */
[----:B------:R-:W-:-:S02]  /*23c0*/  IMAD R18, R0, 0x1c0, RZ ;  /* 0x000001c000127824 */ /* 0x000fc400078e02ff */
[----:B------:R0:W-:Y:S04]  /*23d0*/  STL.64 [R1+0xae0], R2 ;  /* 0x000ae00201007387 */ /* 0x0001e80000100a00 */
[----:B------:R1:W-:Y:S04]  /*23e0*/  STL.64 [R1+0xaa8], R8 ;  /* 0x000aa80801007387 */ /* 0x0003e80000100a00 */
[----:B------:R2:W-:Y:S01]  /*23f0*/  STL.64 [R1+0xa38], R10 ;  /* 0x000a380a01007387 */ /* 0x0005e20000100a00 */
[-C--:B0-----:R-:W-:Y:S02]  /*2400*/  IADD3 R2, P6, R24, R26.reuse, RZ ;  /* 0x0000001a18027210 */ /* 0x081fe40007fde0ff */
[----:B-1----:R-:W-:-:S02]  /*2410*/  IADD3 R8, P4, R12, R26, RZ ;  /* 0x0000001a0c087210 */ /* 0x002fc40007f9e0ff */
[-C--:B------:R-:W-:Y:S02]  /*2420*/  LEA.HI.X.SX32 R3, R22, R27.reuse, 0x1, P6 ;  /* 0x0000001b16037211 */ /* 0x080fe400030f0eff */
[----:B--2---:R-:W-:Y:S01]  /*2430*/  IADD3 R10, P1, R18, R26, RZ ;  /* 0x0000001a120a7210 */ /* 0x004fe20007f3e0ff */
[----:B------:R-:W-:Y:S01]  /*2440*/  IMAD R22, R0, 0x72, RZ ;  /* 0x0000007200167824 */ /* 0x000fe200078e02ff */
[-C--:B------:R-:W-:Y:S01]  /*2450*/  LEA.HI.X.SX32 R9, R24, R27.reuse, 0x1, P4 ;  /* 0x0000001b18097211 */ /* 0x080fe200020f0eff */
[----:B------:R-:W-:Y:S01]  /*2460*/  IMAD R24, R0, 0xe4, RZ ;  /* 0x000000e400187824 */ /* 0x000fe200078e02ff */
[-C--:B------:R-:W-:Y:S01]  /*2470*/  LEA.HI.X.SX32 R11, R12, R27.reuse, 0x1, P1 ;  /* 0x0000001b0c0b7211 */ /* 0x080fe200008f0eff */
[----:B------:R-:W-:Y:S01]  /*2480*/  STL.64 [R1+0x958], R2 ;  /* 0x0009580201007387 */ /* 0x000fe20000100a00 */
[----:B------:R-:W-:Y:S01]  /*2490*/  IMAD R12, R0, 0x39, RZ ;  /* 0x00000039000c7824 */ /* 0x000fe200078e02ff */
[----:B------:R-:W-:Y:S02]  /*24a0*/  LEA.HI.X.SX32 R15, R18, R27, 0x1, P5 ;  /* 0x0000001b120f7211 */ /* 0x000fe400028f0eff */
[----:B------:R0:W-:Y:S01]  /*24b0*/  STL.64 [R1+0x7c8], R8 ;  /* 0x0007c80801007387 */ /* 0x0001e20000100a00 */
[----:B------:R-:W-:-:S02]  /*24c0*/  IMAD R25, R0, 0x3b0, RZ ;  /* 0x000003b000197824 */ /* 0x000fc400078e02ff */
[C---:B------:R-:W-:Y:S01]  /*24d0*/  IMAD R13, R0.reuse, 0x1c8, RZ ;  /* 0x000001c8000d7824 */ /* 0x040fe200078e02ff */
[----:B------:R1:W-:Y:S01]  /*24e0*/  STL.64 [R1+0x4a8], R10 ;  /* 0x0004a80a01007387 */ /* 0x0003e20000100a00 */
[----:B------:R-:W-:Y:S01]  /*24f0*/  IMAD R18, R0, 0x3c0, RZ ;  /* 0x000003c000127824 */ /* 0x000fe200078e02ff */
[-C--:B0-----:R-:W-:Y:S02]  /*2500*/  IADD3 R8, P4, R22, R26.reuse, RZ ;  /* 0x0000001a16087210 */ /* 0x081fe40007f9e0ff */
[----:B------:R0:W-:Y:S01]  /*2510*/  STL.64 [R1+0x110], R14 ;  /* 0x0001100e01007387 */ /* 0x0001e20000100a00 */
[-C--:B-1----:R-:W-:Y:S02]  /*2520*/  IADD3 R10, P1, R24, R26.reuse, RZ ;  /* 0x0000001a180a7210 */ /* 0x082fe40007f3e0ff */
[-C--:B------:R-:W-:Y:S02]  /*2530*/  LEA.HI.X.SX32 R9, R12, R27.reuse, 0x1, P4 ;  /* 0x0000001b0c097211 */ /* 0x080fe400020f0eff */
[----:B------:R-:W-:Y:S01]  /*2540*/  IADD3 R2, P6, R25, R26, RZ ;  /* 0x0000001a19027210 */ /* 0x000fe20007fde0ff */
[----:B------:R-:W-:Y:S01]  /*2550*/  IMAD R25, R0, 0x3a, RZ ;  /* 0x0000003a00197824 */ /* 0x000fe200078e02ff */
[----:B------:R-:W-:-:S02]  /*2560*/  LEA.HI.X.SX32 R11, R22, R27, 0x1, P1 ;  /* 0x0000001b160b7211 */ /* 0x000fc400008f0eff */
[CC--:B0-----:R-:W-:Y:S01]  /*2570*/  IADD3 R14, P5, R13.reuse, R26.reuse, RZ ;  /* 0x0000001a0d0e7210 */ /* 0x0c1fe20007fbe0ff */
[----:B------:R0:W-:Y:S01]  /*2580*/  STL.64 [R1+0x950], R8 ;  /* 0x0009500801007387 */ /* 0x0001e20000100a00 */
[----:B------:R-:W-:Y:S02]  /*2590*/  IMAD R12, R0, 0x1d, RZ ;  /* 0x0000001d000c7824 */ /* 0x000fe400078e02ff */
[-C--:B------:R-:W-:Y:S01]  /*25a0*/  LEA.HI.X.SX32 R15, R24, R27.reuse, 0x1, P5 ;  /* 0x0000001b180f7211 */ /* 0x080fe200028f0eff */
[----:B------:R1:W-:Y:S01]  /*25b0*/  STL.64 [R1+0x7b8], R10 ;  /* 0x0007b80a01007387 */ /* 0x0003e20000100a00 */
[----:B------:R-:W-:Y:S01]  /*25c0*/  LEA.HI.X.SX32 R17, R13, R27, 0x1, P3 ;  /* 0x0000001b0d117211 */ /* 0x000fe200018f0eff */
[----:B------:R-:W-:Y:S01]  /*25d0*/  IMAD R22, R0, 0xe8, RZ ;  /* 0x000000e800167824 */ /* 0x000fe200078e02ff */
[-C--:B0-----:R-:W-:Y:S01]  /*25e0*/  IADD3 R8, P4, R18, R26.reuse, RZ ;  /* 0x0000001a12087210 */ /* 0x081fe20007f9e0ff */
[C---:B------:R-:W-:Y:S01]  /*25f0*/  IMAD R18, R0.reuse, 0x74, RZ ;  /* 0x0000007400127824 */ /* 0x040fe200078e02ff */
[----:B-1----:R-:W-:Y:S01]  /*2600*/  IADD3 R10, P1, R25, R26, RZ ;  /* 0x0000001a190a7210 */ /* 0x002fe20007f3e0ff */
[----:B------:R0:W-:Y:S01]  /*2610*/  STL.64 [R1+0x490], R14 ;  /* 0x0004900e01007387 */ /* 0x0001e20000100a00 */
[----:B------:R-:W-:-:S02]  /*2620*/  IMAD R24, R0, 0x1d0, RZ ;  /* 0x000001d000187824 */ /* 0x000fc400078e02ff */
[----:B------:R-:W-:Y:S01]  /*2630*/  LEA.HI.X.SX32 R11, R12, R27, 0x1, P1 ;  /* 0x0000001b0c0b7211 */ /* 0x000fe200008f0eff */
[----:B------:R1:W-:Y:S01]  /*2640*/  STL.64 [R1+0xf8], R16 ;  /* 0x0000f81001007387 */ /* 0x0003e20000100a00 */
[----:B0-----:R-:W-:-:S03]  /*2650*/  IADD3 R14, P5, R18, R26, RZ ;  /* 0x0000001a120e7210 */ /* 0x001fc60007fbe0ff */
[----:B------:R0:W-:Y:S01]  /*2660*/  STL.64 [R1+0xa30], R10 ;  /* 0x000a300a01007387 */ /* 0x0001e20000100a00 */
[----:B------:R-:W-:Y:S02]  /*2670*/  LEA.HI.X.SX32 R15, R25, R27, 0x1, P5 ;  /* 0x0000001b190f7211 */ /* 0x000fe400028f0eff */
[----:B-1----:R-:W-:-:S03]  /*2680*/  IADD3 R16, P3, R22, R26, RZ ;  /* 0x0000001a16107210 */ /* 0x002fc60007f7e0ff */
[----:B------:R1:W-:Y:S01]  /*2690*/  STL.64 [R1+0x948], R14 ;  /* 0x0009480e01007387 */ /* 0x0003e20000100a00 */
[----:B------:R-:W-:Y:S02]  /*26a0*/  LEA.HI.X.SX32 R17, R18, R27, 0x1, P3 ;  /* 0x0000001b12117211 */ /* 0x000fe400018f0eff */
[----:B0-----:R-:W-:Y:S01]  /*26b0*/  IADD3 R10, P1, R24, R26, RZ ;  /* 0x0000001a180a7210 */ /* 0x001fe20007f3e0ff */
[----:B------:R-:W-:-:S03]  /*26c0*/  IMAD R18, R0, 0xec, RZ ;  /* 0x000000ec00127824 */ /* 0x000fc600078e02ff */
[-C--:B------:R-:W-:Y:S01]  /*26d0*/  LEA.HI.X.SX32 R11, R22, R27.reuse, 0x1, P1 ;  /* 0x0000001b160b7211 */ /* 0x080fe200008f0eff */
[C---:B-1----:R-:W-:Y:S01]  /*26e0*/  IMAD R15, R0.reuse, 0x76, RZ ;  /* 0x00000076000f7824 */ /* 0x042fe200078e02ff */
[----:B------:R0:W-:Y:S01]  /*26f0*/  STL.64 [R1+0x7a8], R16 ;  /* 0x0007a81001007387 */ /* 0x0001e20000100a00 */
[----:B------:R-:W-:Y:S01]  /*2700*/  IMAD R22, R0, 0x3b, RZ ;  /* 0x0000003b00167824 */ /* 0x000fe200078e02ff */
[----:B------:R-:W-:Y:S01]  /*2710*/  LEA.HI.X.SX32 R7, R24, R27, 0x1, P2 ;  /* 0x0000001b18077211 */ /* 0x000fe200010f0eff */
[----:B------:R-:W-:Y:S01]  /*2720*/  IMAD R14, R0, 0x1d8, RZ ;  /* 0x000001d8000e7824 */ /* 0x000fe200078e02ff */
        /* <DEDUP_REMOVED lines=8> */
[----:B------:R0:W-:Y:S01]  /*27b0*/  STL.64 [R1+0x940], R16 ;  /* 0x0009401001007387 */ /* 0x0001e20000100a00 */
[-C--:B------:R-:W-:Y:S02]  /*27c0*/  LEA.HI.X.SX32 R7, R18, R27.reuse, 0x1, P2 ;  /* 0x0000001b12077211 */ /* 0x080fe400010f0eff */
[----:B------:R-:W-:Y:S01]  /*27d0*/  LEA.HI.X.SX32 R3, R14, R27, 0x1, P6 ;  /* 0x0000001b0e037211 */ /* 0x000fe200030f0eff */
[----:B------:R1:W-:Y:S01]  /*27e0*/  STL.64 [R1+0x798], R10 ;  /* 0x0007980a01007387 */ /* 0x0003e20000100a00 */
[----:B------:R-:W-:-:S03]  /*27f0*/  IMAD R18, R0, 0x78, RZ ;  /* 0x0000007800127824 */ /* 0x000fc600078e02ff */
[----:B------:R2:W-:Y:S01]  /*2800*/  STL.64 [R1+0x458], R6 ;  /* 0x0004580601007387 */ /* 0x0005e20000100a00 */
[C---:B0-----:R-:W-:Y:S02]  /*2810*/  IMAD R17, R0.reuse, 0xf, RZ ;  /* 0x0000000f00117824 */ /* 0x041fe400078e02ff */
[----:B------:R-:W-:Y:S01]  /*2820*/  IMAD R16, R0, 0x3c, RZ ;  /* 0x0000003c00107824 */ /* 0x000fe200078e02ff */
[-C--:B-1----:R-:W-:Y:S01]  /*2830*/  IADD3 R10, P1, R22, R26.reuse, RZ ;  /* 0x0000001a160a7210 */ /* 0x082fe20007f3e0ff */
[----:B------:R0:W-:Y:S03]  /*2840*/  STL.64 [R1+0xc8], R2 ;  /* 0x0000c80201007387 */ /* 0x0001e60000100a00 */
[----:B------:R-:W-:Y:S02]  /*2850*/  LEA.HI.X.SX32 R11, R17, R27, 0x1, P1 ;  /* 0x0000001b110b7211 */ /* 0x000fe400008f0eff */
[----:B--2---:R-:W-:-:S02]  /*2860*/  IADD3 R6, P2, R16, R26, RZ ;  /* 0x0000001a10067210 */ /* 0x004fc40007f5e0ff */
[-C--:B------:R-:W-:Y:S01]  /*2870*/  IADD3 R14, P6, R18, R26.reuse, RZ ;  /* 0x0000001a120e7210 */ /* 0x080fe20007fde0ff */
[----:B------:R1:W-:Y:S01]  /*2880*/  STL.64 [R1+0xaa0], R10 ;  /* 0x000aa00a01007387 */ /* 0x0003e20000100a00 */
[----:B0-----:R-:W-:Y:S01]  /*2890*/  IMAD R3, R0, 0xf0, RZ ;  /* 0x000000f000037824 */ /* 0x001fe200078e02ff */
[-C--:B------:R-:W-:Y:S01]  /*28a0*/  LEA.HI.X.SX32 R7, R22, R27.reuse, 0x1, P2 ;  /* 0x0000001b16077211 */ /* 0x080fe200010f0eff */
[----:B------:R-:W-:Y:S01]  /*28b0*/  IMAD R2, R0, 0x1e0, RZ ;  /* 0x000001e000027824 */ /* 0x000fe200078e02ff */
[-C--:B------:R-:W-:Y:S02]  /*28c0*/  LEA.HI.X.SX32 R15, R16, R27.reuse, 0x1, P6 ;  /* 0x0000001b100f7211 */ /* 0x080fe400030f0eff */
[----:B-1----:R-:W-:Y:S01]  /*28d0*/  IADD3 R10, P1, R3, R26, RZ ;  /* 0x0000001a030a7210 */ /* 0x002fe20007f3e0ff */
[----:B------:R0:W-:Y:S03]  /*28e0*/  STL.64 [R1+0xa28], R6 ;  /* 0x000a280601007387 */ /* 0x0001e60000100a00 */
[-C--:B------:R-:W-:Y:S01]  /*28f0*/  LEA.HI.X.SX32 R11, R18, R27.reuse, 0x1, P1 ;  /* 0x0000001b120b7211 */ /* 0x080fe200008f0eff */
[----:B------:R1:W-:Y:S01]  /*2900*/  STL.64 [R1+0x938], R14 ;  /* 0x0009380e01007387 */ /* 0x0003e20000100a00 */
[----:B------:R-:W-:Y:S01]  /*2910*/  LEA.HI.X.SX32 R9, R2, R27, 0x1, P4 ;  /* 0x0000001b02097211 */ /* 0x000fe200020f0eff */
[----:B------:R-:W-:-:S02]  /*2920*/  IMAD R18, R0, 0x1e8, RZ ;  /* 0x000001e800127824 */ /* 0x000fc400078e02ff */
[----:B------:R2:W-:Y:S01]  /*2930*/  STL.64 [R1+0x788], R10 ;  /* 0x0007880a01007387 */ /* 0x0005e20000100a00 */
[----:B0-----:R-:W-:Y:S01]  /*2940*/  IADD3 R6, P2, R2, R26, RZ ;  /* 0x0000001a02067210 */ /* 0x001fe20007f5e0ff */
[----:B-1----:R-:W-:-:S03]  /*2950*/  IMAD R14, R0, 0x7a, RZ ;  /* 0x0000007a000e7824 */ /* 0x002fc600078e02ff */
[----:B------:R-:W-:Y:S01]  /*2960*/  LEA.HI.X.SX32 R7, R3, R27, 0x1, P2 ;  /* 0x0000001b03077211 */ /* 0x000fe200010f0eff */
[----:B--2---:R-:W-:Y:S01]  /*2970*/  IMAD R10, R0, 0xf4, RZ ;  /* 0x000000f4000a7824 */ /* 0x004fe200078e02ff */
[----:B------:R-:W-:Y:S01]  /*2980*/  IADD3 R16, P1, R14, R26, RZ ;  /* 0x0000001a0e107210 */ /* 0x000fe20007f3e0ff */
[C---:B------:R-:W-:Y:S02]  /*2990*/  IMAD R3, R0.reuse, 0x3d, RZ ;  /* 0x0000003d00037824 */ /* 0x040fe400078e02ff */
[----:B------:R0:W-:Y:S01]  /*29a0*/  STL.64 [R1+0x438], R6 ;  /* 0x0004380601007387 */ /* 0x0001e20000100a00 */
[----:B------:R-:W-:-:S03]  /*29b0*/  IMAD R2, R0, 0x202, RZ ;  /* 0x0000020200027824 */ /* 0x000fc600078e02ff */
[----:B------:R1:W-:Y:S01]  /*29c0*/  STL.64 [R1+0xb0], R8 ;  /* 0x0000b00801007387 */ /* 0x0003e20000100a00 */
[-C--:B------:R-:W-:Y:S01]  /*29d0*/  LEA.HI.X.SX32 R17, R3, R27.reuse, 0x1, P1 ;  /* 0x0000001b03117211 */ /* 0x080fe200008f0eff */
[----:B------:R-:W-:Y:S01]  /*29e0*/  IMAD R12, R0, 0x3d0, RZ ;  /* 0x000003d0000c7824 */ /* 0x000fe200078e02ff */
[-C--:B0-----:R-:W-:Y:S02]  /*29f0*/  IADD3 R6, P2, R10, R26.reuse, RZ ;  /* 0x0000001a0a067210 */ /* 0x081fe40007f5e0ff */
[-C--:B-1----:R-:W-:Y:S02]  /*2a00*/  IADD3 R8, P4, R18, R26.reuse, RZ ;  /* 0x0000001a12087210 */ /* 0x082fe40007f9e0ff */
[-C--:B------:R-:W-:Y:S02]  /*2a10*/  LEA.HI.X.SX32 R7, R14, R27.reuse, 0x1, P2 ;  /* 0x0000001b0e077211 */ /* 0x080fe400010f0eff */
[----:B------:R-:W-:Y:S01]  /*2a20*/  LEA.HI.X.SX32 R9, R10, R27, 0x1, P4 ;  /* 0x0000001b0a097211 */ /* 0x000fe200020f0eff */
[----:B------:R-:W-:Y:S01]  /*2a30*/  IMAD R3, R0, 0x3e, RZ ;  /* 0x0000003e00037824 */ /* 0x000fe200078e02ff */
[-C--:B------:R-:W-:Y:S01]  /*2a40*/  IADD3 R20, P1, R2, R26.reuse, RZ ;  /* 0x0000001a02147210 */ /* 0x080fe20007f3e0ff */
[----:B------:R-:W-:Y:S01]  /*2a50*/  IMAD R2, R0, 0x7c, RZ ;  /* 0x0000007c00027824 */ /* 0x000fe200078e02ff */
[----:B------:R0:W-:Y:S01]  /*2a60*/  STL.64 [R1+0x930], R16 ;  /* 0x0009301001007387 */ /* 0x0001e20000100a00 */
[----:B------:R-:W-:-:S03]  /*2a70*/  IADD3 R12, P5, R12, R26, RZ ;  /* 0x0000001a0c0c7210 */ /* 0x000fc60007fbe0ff */
[----:B------:R1:W-:Y:S01]  /*2a80*/  STL.64 [R1+0x778], R6 ;  /* 0x0007780601007387 */ /* 0x0003e20000100a00 */
[----:B------:R-:W-:-:S03]  /*2a90*/  IMAD R14, R0, 0xf8, RZ ;  /* 0x000000f8000e7824 */ /* 0x000fc600078e02ff */
[----:B------:R2:W-:Y:S01]  /*2aa0*/  STL.64 [R1+0x420], R8 ;  /* 0x0004200801007387 */ /* 0x0005e20000100a00 */
[-C--:B------:R-:W-:Y:S02]  /*2ab0*/  LEA.HI.X.SX32 R13, R18, R27.reuse, 0x1, P5 ;  /* 0x0000001b120d7211 */ /* 0x080fe400028f0eff */
[-C--:B0-----:R-:W-:Y:S02]  /*2ac0*/  IADD3 R16, P4, R2, R26.reuse, RZ ;  /* 0x0000001a02107210 */ /* 0x081fe40007f9e0ff */
[CC--:B-1----:R-:W-:Y:S01]  /*2ad0*/  IADD3 R6, P2, R3.reuse, R26.reuse, RZ ;  /* 0x0000001a03067210 */ /* 0x0c2fe20007f5e0ff */
[----:B--2---:R-:W-:Y:S01]  /*2ae0*/  IMAD R8, R0, 0x1f, RZ ;  /* 0x0000001f00087824 */ /* 0x004fe200078e02ff */
[-C--:B------:R-:W-:Y:S01]  /*2af0*/  IADD3 R10, P5, R14, R26.reuse, RZ ;  /* 0x0000001a0e0a7210 */ /* 0x080fe20007fbe0ff */
[C---:B------:R-:W-:Y:S01]  /*2b00*/  IMAD R18, R0.reuse, 0x1f0, RZ ;  /* 0x000001f000127824 */ /* 0x040fe200078e02ff */
[-C--:B------:R-:W-:Y:S01]  /*2b10*/  LEA.HI.X.SX32 R17, R3, R27.reuse, 0x1, P4 ;  /* 0x0000001b03117211 */ /* 0x080fe200020f0eff */
[----:B------:R-:W-:Y:S01]  /*2b20*/  IMAD R24, R0, 0x3e0, RZ ;  /* 0x000003e000187824 */ /* 0x000fe200078e02ff */
[----:B------:R-:W-:Y:S01]  /*2b30*/  LEA.HI.X.SX32 R7, R8, R27, 0x1, P2 ;  /* 0x0000001b08077211 */ /* 0x000fe200010f0eff */
[----:B------:R-:W-:Y:S01]  /*2b40*/  IMAD R3, R0, 0x7e, RZ ;  /* 0x0000007e00037824 */ /* 0x000fe200078e02ff */
[----:B------:R-:W-:Y:S01]  /*2b50*/  STL.64 [R1+0x1898], R12 ;  /* 0x0018980c01007387 */ /* 0x000fe20000100a00 */
[----:B------:R-:W-:-:S02]  /*2b60*/  IADD3 R8, P2, R18, R26, RZ ;  /* 0x0000001a12087210 */ /* 0x000fc40007f5e0ff */
[-C--:B------:R-:W-:Y:S01]  /*2b70*/  LEA.HI.X.SX32 R11, R2, R27.reuse, 0x1, P5 ;  /* 0x0000001b020b7211 */ /* 0x080fe200028f0eff */
[----:B------:R-:W-:Y:S01]  /*2b80*/  STL.64 [R1+0xa20], R6 ;  /* 0x000a200601007387 */ /* 0x000fe20000100a00 */
[-C--:B------:R-:W-:Y:S01]  /*2b90*/  IADD3 R24, P3, R24, R26.reuse, RZ ;  /* 0x0000001a18187210 */ /* 0x080fe20007f7e0ff */
[----:B------:R-:W-:Y:S02]  /*2ba0*/  IMAD R2, R0, 0x3f, RZ ;  /* 0x0000003f00027824 */ /* 0x000fe400078e02ff */
[----:B------:R0:W-:Y:S01]  /*2bb0*/  STL.64 [R1+0x928], R16 ;  /* 0x0009281001007387 */ /* 0x0001e20000100a00 */
[-C--:B------:R-:W-:Y:S02]  /*2bc0*/  LEA.HI.X.SX32 R9, R14, R27.reuse, 0x1, P2 ;  /* 0x0000001b0e097211 */ /* 0x080fe400010f0eff */
[----:B------:R-:W-:Y:S01]  /*2bd0*/  LEA.HI.X.SX32 R25, R18, R27, 0x1, P3 ;  /* 0x0000001b12197211 */ /* 0x000fe200018f0eff */
[----:B------:R1:W-:Y:S01]  /*2be0*/  STL.64 [R1+0x768], R10 ;  /* 0x0007680a01007387 */ /* 0x0003e20000100a00 */
[C---:B------:R-:W-:Y:S01]  /*2bf0*/  IMAD R18, R0.reuse, 0x222, RZ ;  /* 0x0000022200127824 */ /* 0x040fe200078e02ff */
[----:B0-----:R-:W-:Y:S01]  /*2c00*/  IADD3 R16, P5, R3, R26, RZ ;  /* 0x0000001a03107210 */ /* 0x001fe20007fbe0ff */
[----:B------:R-:W-:-:S03]  /*2c10*/  IMAD R14, R0, 0x1f8, RZ ;  /* 0x000001f8000e7824 */ /* 0x000fc600078e02ff */
[----:B------:R-:W-:Y:S01]  /*2c20*/  LEA.HI.X.SX32 R17, R2, R27, 0x1, P5 ;  /* 0x0000001b02117211 */ /* 0x000fe200028f0eff */
[----:B-1----:R-:W-:Y:S01]  /*2c30*/  IMAD R10, R0, 0xfc, RZ ;  /* 0x000000fc000a7824 */ /* 0x002fe200078e02ff */
[----:B------:R0:W-:Y:S04]  /*2c40*/  STL.64 [R1+0x400], R8 ;  /* 0x0004000801007387 */ /* 0x0001e80000100a00 */
[----:B------:R-:W-:Y:S01]  /*2c50*/  STL.64 [R1+0x1890], R24 ;  /* 0x0018901801007387 */ /* 0x000fe20000100a00 */
[----:B------:R-:W-:-:S03]  /*2c60*/  IADD3 R12, P2, R10, R26, RZ ;  /* 0x0000001a0a0c7210 */ /* 0x000fc60007f5e0ff */
[----:B------:R1:W-:Y:S01]  /*2c70*/  STL.64 [R1+0x920], R16 ;  /* 0x0009201001007387 */ /* 0x0003e20000100a00 */
[----:B------:R-:W-:Y:S01]  /*2c80*/  IMAD R22, R0, 0x3f0, RZ ;  /* 0x000003f000167824 */ /* 0x000fe200078e02ff */
[-C--:B0-----:R-:W-:Y:S02]  /*2c90*/  IADD3 R8, P3, R14, R26.reuse, RZ ;  /* 0x0000001a0e087210 */ /* 0x081fe40007f7e0ff */
[-C--:B------:R-:W-:Y:S02]  /*2ca0*/  LEA.HI.X.SX32 R13, R3, R27.reuse, 0x1, P2 ;  /* 0x0000001b030d7211 */ /* 0x080fe400010f0eff */
[-C--:B-1----:R-:W-:Y:S01]  /*2cb0*/  IADD3 R16, P5, R18, R26.reuse, RZ ;  /* 0x0000001a12107210 */ /* 0x082fe20007fbe0ff */
[----:B------:R-:W-:Y:S01]  /*2cc0*/  IMAD R18, R0, 0x242, RZ ;  /* 0x0000024200127824 */ /* 0x000fe200078e02ff */
[----:B------:R-:W-:Y:S02]  /*2cd0*/  LEA.HI.X.SX32 R9, R10, R27, 0x1, P3 ;  /* 0x0000001b0a097211 */ /* 0x000fe400018f0eff */
[----:B------:R-:W-:-:S02]  /*2ce0*/  IADD3 R22, P6, R22, R26, RZ ;  /* 0x0000001a16167210 */ /* 0x000fc40007fde0ff */
[-C--:B------:R-:W-:Y:S01]  /*2cf0*/  IADD3 R10, P3, R18, R26.reuse, RZ ;  /* 0x0000001a120a7210 */ /* 0x080fe20007f7e0ff */
[C---:B------:R-:W-:Y:S01]  /*2d00*/  IMAD R18, R0.reuse, 0x252, RZ ;  /* 0x0000025200127824 */ /* 0x040fe200078e02ff */
[----:B------:R-:W-:Y:S01]  /*2d10*/  STL.64 [R1+0x758], R12 ;  /* 0x0007580c01007387 */ /* 0x000fe20000100a00 */
[----:B------:R-:W-:Y:S01]  /*2d20*/  IMAD R6, R0, 0x212, RZ ;  /* 0x0000021200067824 */ /* 0x000fe200078e02ff */
[-C--:B------:R-:W-:Y:S01]  /*2d30*/  LEA.HI.X.SX32 R23, R14, R27.reuse, 0x1, P6 ;  /* 0x0000001b0e177211 */ /* 0x080fe200030f0eff */
[----:B------:R-:W-:Y:S01]  /*2d40*/  IMAD R14, R0, 0x101, RZ ;  /* 0x00000101000e7824 */ /* 0x000fe200078e02ff */
[----:B------:R0:W-:Y:S02]  /*2d50*/  STL.64 [R1+0x3e8], R8 ;  /* 0x0003e80801007387 */ /* 0x0001e40000100a00 */
[-C--:B------:R-:W-:Y:S02]  /*2d60*/  IADD3 R6, P4, R6, R26.reuse, RZ ;  /* 0x0000001a06067210 */ /* 0x080fe40007f9e0ff */
[----:B------:R-:W-:Y:S01]  /*2d70*/  LEA.HI.X.SX32 R21, R14, R27, 0x1, P1 ;  /* 0x0000001b0e157211 */ /* 0x000fe200008f0eff */
[----:B------:R-:W-:Y:S01]  /*2d80*/  IMAD R14, R0, 0x272, RZ ;  /* 0x00000272000e7824 */ /* 0x000fe200078e02ff */
[----:B0-----:R-:W-:Y:S01]  /*2d90*/  IADD3 R8, P6, R18, R26, RZ ;  /* 0x0000001a12087210 */ /* 0x001fe20007fde0ff */
[C---:B------:R-:W-:Y:S01]  /*2da0*/  IMAD R18, R0.reuse, 0x109, RZ ;  /* 0x0000010900127824 */ /* 0x040fe200078e02ff */
[----:B------:R-:W-:Y:S01]  /*2db0*/  STL.64 [R1+0x18a0], R22 ;  /* 0x0018a01601007387 */ /* 0x000fe20000100a00 */
[----:B------:R-:W-:-:S03]  /*2dc0*/  IMAD R15, R0, 0x262, RZ ;  /* 0x00000262000f7824 */ /* 0x000fc600078e02ff */
[-C--:B------:R-:W-:Y:S01]  /*2dd0*/  LEA.HI.X.SX32 R7, R18, R27.reuse, 0x1, P4 ;  /* 0x0000001b12077211 */ /* 0x080fe200020f0eff */
[C---:B------:R-:W-:Y:S01]  /*2de0*/  IMAD R18, R0.reuse, 0x111, RZ ;  /* 0x0000011100127824 */ /* 0x040fe200078e02ff */
[----:B------:R-:W-:Y:S01]  /*2df0*/  STL.64 [R1+0x3c8], R20 ;  /* 0x0003c81401007387 */ /* 0x000fe20000100a00 */
[----:B------:R-:W-:Y:S01]  /*2e00*/  IMAD R2, R0, 0x232, RZ ;  /* 0x0000023200027824 */ /* 0x000fe200078e02ff */
[-C--:B------:R-:W-:Y:S02]  /*2e10*/  IADD3 R12, P1, R15, R26.reuse, RZ ;  /* 0x0000001a0f0c7210 */ /* 0x080fe40007f3e0ff */
[----:B------:R0:W-:Y:S01]  /*2e20*/  STL.64 [R1+0x380], R6 ;  /* 0x0003800601007387 */ /* 0x0001e20000100a00 */
[----:B------:R-:W-:Y:S01]  /*2e30*/  LEA.HI.X.SX32 R17, R18, R27, 0x1, P5 ;  /* 0x0000001b12117211 */ /* 0x000fe200028f0eff */
[----:B------:R-:W-:Y:S01]  /*2e40*/  IMAD R15, R0, 0x282, RZ ;  /* 0x00000282000f7824 */ /* 0x000fe200078e02ff */
[----:B------:R-:W-:Y:S01]  /*2e50*/  IADD3 R2, P2, R2, R26, RZ ;  /* 0x0000001a02027210 */ /* 0x000fe20007f5e0ff */
[----:B------:R-:W-:-:S02]  /*2e60*/  IMAD R18, R0, 0x292, RZ ;  /* 0x0000029200127824 */ /* 0x000fc400078e02ff */
[----:B------:R1:W-:Y:S01]  /*2e70*/  STL.64 [R1+0x358], R16 ;  /* 0x0003581001007387 */ /* 0x0003e20000100a00 */
[----:B0-----:R-:W-:Y:S01]  /*2e80*/  IADD3 R6, P4, R14, R26, RZ ;  /* 0x0000001a0e067210 */ /* 0x001fe20007f9e0ff */
[----:B------:R-:W-:-:S05]  /*2e90*/  IMAD R14, R0, 0x119, RZ ;  /* 0x00000119000e7824 */ /* 0x000fca00078e02ff */
[-C--:B------:R-:W-:Y:S02]  /*2ea0*/  LEA.HI.X.SX32 R3, R14, R27.reuse, 0x1, P2 ;  /* 0x0000001b0e037211 */ /* 0x080fe400010f0eff */
[-C--:B-1----:R-:W-:Y:S01]  /*2eb0*/  IADD3 R16, P5, R15, R26.reuse, RZ ;  /* 0x0000001a0f107210 */ /* 0x082fe20007fbe0ff */
[----:B------:R-:W-:Y:S02]  /*2ec0*/  IMAD R15, R0, 0x121, RZ ;  /* 0x00000121000f7824 */ /* 0x000fe400078e02ff */
[----:B------:R0:W-:Y:S03]  /*2ed0*/  STL.64 [R1+0x338], R2 ;  /* 0x0003380201007387 */ /* 0x0001e60000100a00 */
[----:B------:R-:W-:Y:S02]  /*2ee0*/  LEA.HI.X.SX32 R11, R15, R27, 0x1, P3 ;  /* 0x0000001b0f0b7211 */ /* 0x000fe400018f0eff */
[----:B0-----:R-:W-:Y:S01]  /*2ef0*/  IADD3 R2, P2, R18, R26, RZ ;  /* 0x0000001a12027210 */ /* 0x001fe20007f5e0ff */
[----:B------:R-:W-:-:S02]  /*2f00*/  IMAD R18, R0, 0x129, RZ ;  /* 0x0000012900127824 */ /* 0x000fc400078e02ff */
[----:B------:R0:W-:Y:S03]  /*2f10*/  STL.64 [R1+0x318], R10 ;  /* 0x0003180a01007387 */ /* 0x0001e60000100a00 */
[-C--:B------:R-:W-:Y:S01]  /*2f20*/  LEA.HI.X.SX32 R9, R18, R27.reuse, 0x1, P6 ;  /* 0x0000001b12097211 */ /* 0x080fe200030f0eff */
[C---:B------:R-:W-:Y:S02]  /*2f30*/  IMAD R18, R0.reuse, 0x131, RZ ;  /* 0x0000013100127824 */ /* 0x040fe400078e02ff */
[----:B0-----:R-:W-:Y:S02]  /*2f40*/  IMAD R10, R0, 0x2b2, RZ ;  /* 0x000002b2000a7824 */ /* 0x001fe400078e02ff */
[----:B------:R0:W-:Y:S01]  /*2f50*/  STL.64 [R1+0x2f8], R8 ;  /* 0x0002f80801007387 */ /* 0x0001e20000100a00 */
[----:B------:R-:W-:Y:S01]  /*2f60*/  LEA.HI.X.SX32 R13, R18, R27, 0x1, P1 ;  /* 0x0000001b120d7211 */ /* 0x000fe200008f0eff */
[----:B------:R-:W-:Y:S01]  /*2f70*/  IMAD R11, R0, 0x2c2, RZ ;  /* 0x000002c2000b7824 */ /* 0x000fe200078e02ff */
[----:B0-----:R-:W-:Y:S01]  /*2f80*/  IADD3 R8, P6, R10, R26, RZ ;  /* 0x0000001a0a087210 */ /* 0x001fe20007fde0ff */
[----:B------:R-:W-:-:S02]  /*2f90*/  IMAD R10, R0, 0x139, RZ ;  /* 0x00000139000a7824 */ /* 0x000fc400078e02ff */
[----:B------:R0:W-:Y:S03]  /*2fa0*/  STL.64 [R1+0x2d8], R12 ;  /* 0x0002d80c01007387 */ /* 0x0001e60000100a00 */
[----:B------:R-:W-:Y:S01]  /*2fb0*/  LEA.HI.X.SX32 R7, R10, R27, 0x1, P4 ;  /* 0x0000001b0a077211 */ /* 0x000fe200020f0eff */
[C---:B------:R-:W-:Y:S02]  /*2fc0*/  IMAD R10, R0.reuse, 0x141, RZ ;  /* 0x00000141000a7824 */ /* 0x040fe400078e02ff */
[----:B------:R-:W-:-:S03]  /*2fd0*/  IMAD R14, R0, 0x2a2, RZ ;  /* 0x000002a2000e7824 */ /* 0x000fc600078e02ff */
[----:B------:R-:W-:Y:S02]  /*2fe0*/  LEA.HI.X.SX32 R17, R10, R27, 0x1, P5 ;  /* 0x0000001b0a117211 */ /* 0x000fe400028f0eff */
[----:B0-----:R-:W-:Y:S01]  /*2ff0*/  IADD3 R12, P1, R11, R26, RZ ;  /* 0x0000001a0b0c7210 */ /* 0x001fe20007f3e0ff */
[C---:B------:R-:W-:Y:S01]  /*3000*/  IMAD R11, R0.reuse, 0x149, RZ ;  /* 0x00000149000b7824 */ /* 0x040fe200078e02ff */
[----:B------:R-:W-:Y:S01]  /*3010*/  STL.64 [R1+0x2b8], R6 ;  /* 0x0002b80601007387 */ /* 0x000fe20000100a00 */
[----:B------:R-:W-:-:S03]  /*3020*/  IMAD R10, R0, 0x2f2, RZ ;  /* 0x000002f2000a7824 */ /* 0x000fc600078e02ff */
[----:B------:R-:W-:Y:S01]  /*3030*/  LEA.HI.X.SX32 R3, R11, R27, 0x1, P2 ;  /* 0x0000001b0b037211 */ /* 0x000fe200010f0eff */
[----:B------:R0:W-:Y:S01]  /*3040*/  STL.64 [R1+0x298], R16 ;  /* 0x0002981001007387 */ /* 0x0001e20000100a00 */
[----:B------:R-:W-:-:S03]  /*3050*/  IADD3 R14, P3, R14, R26, RZ ;  /* 0x0000001a0e0e7210 */ /* 0x000fc60007f7e0ff */
[----:B------:R1:W-:Y:S01]  /*3060*/  STL.64 [R1+0x278], R2 ;  /* 0x0002780201007387 */ /* 0x0003e20000100a00 */
[----:B0-----:R-:W-:Y:S01]  /*3070*/  IMAD R16, R0, 0x151, RZ ;  /* 0x0000015100107824 */ /* 0x001fe200078e02ff */
[----:B-1----:R-:W-:Y:S01]  /*3080*/  IADD3 R2, P2, R10, R26, RZ ;  /* 0x0000001a0a027210 */ /* 0x002fe20007f5e0ff */
[----:B------:R-:W-:-:S03]  /*3090*/  IMAD R10, R0, 0x159, RZ ;  /* 0x00000159000a7824 */ /* 0x000fc600078e02ff */
[-C--:B------:R-:W-:Y:S01]  /*30a0*/  LEA.HI.X.SX32 R15, R16, R27.reuse, 0x1, P3 ;  /* 0x0000001b100f7211 */ /* 0x080fe200018f0eff */
[----:B------:R-:W-:Y:S01]  /*30b0*/  IMAD R11, R0, 0x302, RZ ;  /* 0x00000302000b7824 */ /* 0x000fe200078e02ff */
[----:B------:R-:W-:-:S03]  /*30c0*/  LEA.HI.X.SX32 R9, R10, R27, 0x1, P6 ;  /* 0x0000001b0a097211 */ /* 0x000fc600030f0eff */
[----:B------:R0:W-:Y:S01]  /*30d0*/  STL.64 [R1+0x258], R14 ;  /* 0x0002580e01007387 */ /* 0x0001e20000100a00 */
[C---:B------:R-:W-:Y:S02]  /*30e0*/  IMAD R10, R0.reuse, 0x161, RZ ;  /* 0x00000161000a7824 */ /* 0x040fe400078e02ff */
[C---:B------:R-:W-:Y:S01]  /*30f0*/  IMAD R18, R0.reuse, 0x2d2, RZ ;  /* 0x000002d200127824 */ /* 0x040fe200078e02ff */
[----:B------:R1:W-:Y:S01]  /*3100*/  STL.64 [R1+0x240], R8 ;  /* 0x0002400801007387 */ /* 0x0003e20000100a00 */
[-C--:B------:R-:W-:Y:S01]  /*3110*/  IADD3 R16, P3, R11, R26.reuse, RZ ;  /* 0x0000001a0b107210 */ /* 0x080fe20007f7e0ff */
[----:B0-----:R-:W-:Y:S01]  /*3120*/  IMAD R14, R0, 0x312, RZ ;  /* 0x00000312000e7824 */ /* 0x001fe200078e02ff */
[----:B------:R-:W-:Y:S01]  /*3130*/  LEA.HI.X.SX32 R13, R10, R27, 0x1, P1 ;  /* 0x0000001b0a0d7211 */ /* 0x000fe200008f0eff */
[----:B------:R-:W-:Y:S01]  /*3140*/  IMAD R11, R0, 0x322, RZ ;  /* 0x00000322000b7824 */ /* 0x000fe200078e02ff */
[-C--:B------:R-:W-:Y:S02]  /*3150*/  IADD3 R6, P4, R18, R26.reuse, RZ ;  /* 0x0000001a12067210 */ /* 0x080fe40007f9e0ff */
[----:B-1----:R-:W-:Y:S01]  /*3160*/  IADD3 R8, P6, R14, R26, RZ ;  /* 0x0000001a0e087210 */ /* 0x002fe20007fde0ff */
[----:B------:R-:W-:-:S02]  /*3170*/  IMAD R14, R0, 0x169, RZ ;  /* 0x00000169000e7824 */ /* 0x000fc400078e02ff */
[C---:B------:R-:W-:Y:S01]  /*3180*/  IMAD R18, R0.reuse, 0x2e2, RZ ;  /* 0x000002e200127824 */ /* 0x040fe200078e02ff */
[----:B------:R0:W-:Y:S01]  /*3190*/  STL.64 [R1+0x228], R12 ;  /* 0x0002280c01007387 */ /* 0x0001e20000100a00 */
[----:B------:R-:W-:Y:S01]  /*31a0*/  IMAD R10, R0, 0x332, RZ ;  /* 0x00000332000a7824 */ /* 0x000fe200078e02ff */
[----:B------:R-:W-:Y:S02]  /*31b0*/  LEA.HI.X.SX32 R7, R14, R27, 0x1, P4 ;  /* 0x0000001b0e077211 */ /* 0x000fe400020f0eff */
[----:B------:R-:W-:-:S03]  /*31c0*/  IADD3 R18, P5, R18, R26, RZ ;  /* 0x0000001a12127210 */ /* 0x000fc60007fbe0ff */
[----:B------:R1:W-:Y:S01]  /*31d0*/  STL.64 [R1+0x210], R6 ;  /* 0x0002100601007387 */ /* 0x0003e20000100a00 */
[----:B0-----:R-:W-:Y:S01]  /*31e0*/  IADD3 R12, P1, R11, R26, RZ ;  /* 0x0000001a0b0c7210 */ /* 0x001fe20007f3e0ff */
[----:B------:R-:W-:-:S05]  /*31f0*/  IMAD R11, R0, 0x171, RZ ;  /* 0x00000171000b7824 */ /* 0x000fca00078e02ff */
[-C--:B------:R-:W-:Y:S02]  /*3200*/  LEA.HI.X.SX32 R19, R11, R27.reuse, 0x1, P5 ;  /* 0x0000001b0b137211 */ /* 0x080fe400028f0eff */
[----:B-1----:R-:W-:Y:S01]  /*3210*/  IADD3 R6, P4, R10, R26, RZ ;  /* 0x0000001a0a067210 */ /* 0x002fe20007f9e0ff */
[----:B------:R-:W-:Y:S02]  /*3220*/  IMAD R10, R0, 0x179, RZ ;  /* 0x00000179000a7824 */ /* 0x000fe400078e02ff */
[----:B------:R0:W-:Y:S03]  /*3230*/  STL.64 [R1+0x1f8], R18 ;  /* 0x0001f81201007387 */ /* 0x0001e60000100a00 */
[----:B------:R-:W-:Y:S01]  /*3240*/  LEA.HI.X.SX32 R3, R10, R27, 0x1, P2 ;  /* 0x0000001b0a037211 */ /* 0x000fe200010f0eff */
[----:B------:R-:W-:-:S04]  /*3250*/  IMAD R10, R0, 0x181, RZ ;  /* 0x00000181000a7824 */ /* 0x000fc800078e02ff */
[----:B------:R1:W-:Y:S01]  /*3260*/  STL.64 [R1+0x1e0], R2 ;  /* 0x0001e00201007387 */ /* 0x0003e20000100a00 */
[----:B0-----:R-:W-:Y:S01]  /*3270*/  IMAD R18, R0, 0x352, RZ ;  /* 0x0000035200127824 */ /* 0x001fe200078e02ff */
[----:B------:R-:W-:-:S04]  /*3280*/  LEA.HI.X.SX32 R17, R10, R27, 0x1, P3 ;  /* 0x0000001b0a117211 */ /* 0x000fc800018f0eff */
[----:B-1----:R-:W-:Y:S01]  /*3290*/  IADD3 R2, P2, R18, R26, RZ ;  /* 0x0000001a12027210 */ /* 0x002fe20007f5e0ff */
[C---:B------:R-:W-:Y:S02]  /*32a0*/  IMAD R18, R0.reuse, 0x189, RZ ;  /* 0x0000018900127824 */ /* 0x040fe400078e02ff */
[----:B------:R-:W-:-:S03]  /*32b0*/  IMAD R10, R0, 0x372, RZ ;  /* 0x00000372000a7824 */ /* 0x000fc600078e02ff */
[-C--:B------:R-:W-:Y:S01]  /*32c0*/  LEA.HI.X.SX32 R9, R18, R27.reuse, 0x1, P6 ;  /* 0x0000001b12097211 */ /* 0x080fe200030f0eff */
[C---:B------:R-:W-:Y:S02]  /*32d0*/  IMAD R11, R0.reuse, 0x362, RZ ;  /* 0x00000362000b7824 */ /* 0x040fe400078e02ff */
[----:B------:R-:W-:Y:S01]  /*32e0*/  IMAD R18, R0, 0x191, RZ ;  /* 0x0000019100127824 */ /* 0x000fe200078e02ff */
[----:B------:R0:W-:Y:S04]  /*32f0*/  STL.64 [R1+0x1c8], R16 ;  /* 0x0001c81001007387 */ /* 0x0001e80000100a00 */
[----:B------:R1:W-:Y:S01]  /*3300*/  STL.64 [R1+0x1b0], R8 ;  /* 0x0001b00801007387 */ /* 0x0003e20000100a00 */
[----:B------:R-:W-:Y:S01]  /*3310*/  LEA.HI.X.SX32 R13, R18, R27, 0x1, P1 ;  /* 0x0000001b120d7211 */ /* 0x000fe200008f0eff */
[C---:B------:R-:W-:Y:S01]  /*3320*/  IMAD R14, R0.reuse, 0x342, RZ ;  /* 0x00000342000e7824 */ /* 0x040fe200078e02ff */
[-C--:B0-----:R-:W-:Y:S01]  /*3330*/  IADD3 R16, P3, R11, R26.reuse, RZ ;  /* 0x0000001a0b107210 */ /* 0x081fe20007f7e0ff */
[----:B------:R-:W-:Y:S01]  /*3340*/  IMAD R11, R0, 0x382, RZ ;  /* 0x00000382000b7824 */ /* 0x000fe200078e02ff */
[----:B-1----:R-:W-:Y:S01]  /*3350*/  IADD3 R8, P6, R10, R26, RZ ;  /* 0x0000001a0a087210 */ /* 0x002fe20007fde0ff */
[C---:B------:R-:W-:Y:S01]  /*3360*/  IMAD R10, R0.reuse, 0x199, RZ ;  /* 0x00000199000a7824 */ /* 0x040fe200078e02ff */
[----:B------:R0:W-:Y:S01]  /*3370*/  STL.64 [R1+0x198], R12 ;  /* 0x0001980c01007387 */ /* 0x0001e20000100a00 */
[----:B------:R-:W-:-:S03]  /*3380*/  IMAD R18, R0, 0x392, RZ ;  /* 0x0000039200127824 */ /* 0x000fc600078e02ff */
[-C--:B------:R-:W-:Y:S02]  /*3390*/  LEA.HI.X.SX32 R7, R10, R27.reuse, 0x1, P4 ;  /* 0x0000001b0a077211 */ /* 0x080fe400020f0eff */
[-C--:B------:R-:W-:Y:S02]  /*33a0*/  IADD3 R14, P5, R14, R26.reuse, RZ ;  /* 0x0000001a0e0e7210 */ /* 0x080fe40007fbe0ff */
[----:B0-----:R-:W-:Y:S01]  /*33b0*/  IADD3 R12, P1, R11, R26, RZ ;  /* 0x0000001a0b0c7210 */ /* 0x001fe20007f3e0ff */
[----:B------:R-:W-:Y:S01]  /*33c0*/  IMAD R11, R0, 0x1a1, RZ ;  /* 0x000001a1000b7824 */ /* 0x000fe200078e02ff */
[----:B------:R0:W-:Y:S04]  /*33d0*/  STL.64 [R1+0x180], R6 ;  /* 0x0001800601007387 */ /* 0x0001e80000100a00 */
[----:B------:R-:W-:-:S02]  /*33e0*/  LEA.HI.X.SX32 R15, R11, R27, 0x1, P5 ;  /* 0x0000001b0b0f7211 */ /* 0x000fc400028f0eff */
[----:B0-----:R-:W-:Y:S01]  /*33f0*/  IADD3 R6, P4, R18, R26, RZ ;  /* 0x0000001a12067210 */ /* 0x001fe20007f9e0ff */
[----:B------:R-:W-:Y:S02]  /*3400*/  IMAD R18, R0, 0x1a9, RZ ;  /* 0x000001a900127824 */ /* 0x000fe400078e02ff */
[----:B------:R0:W-:Y:S03]  /*3410*/  STL.64 [R1+0x168], R14 ;  /* 0x0001680e01007387 */ /* 0x0001e60000100a00 */
[-C--:B------:R-:W-:Y:S01]  /*3420*/  LEA.HI.X.SX32 R3, R18, R27.reuse, 0x1, P2 ;  /* 0x0000001b12037211 */ /* 0x080fe200010f0eff */
[C---:B------:R-:W-:Y:S02]  /*3430*/  IMAD R18, R0.reuse, 0x1b1, RZ ;  /* 0x000001b100127824 */ /* 0x040fe400078e02ff */
[----:B0-----:R-:W-:Y:S02]  /*3440*/  IMAD R14, R0, 0x3b2, RZ ;  /* 0x000003b2000e7824 */ /* 0x001fe400078e02ff */
[----:B------:R0:W-:Y:S01]  /*3450*/  STL.64 [R1+0x150], R2 ;  /* 0x0001500201007387 */ /* 0x0001e20000100a00 */
[----:B------:R-:W-:-:S02]  /*3460*/  LEA.HI.X.SX32 R17, R18, R27, 0x1, P3 ;  /* 0x0000001b12117211 */ /* 0x000fc400018f0eff */
[----:B0-----:R-:W-:Y:S01]  /*3470*/  IADD3 R2, P2, R14, R26, RZ ;  /* 0x0000001a0e027210 */ /* 0x001fe20007f5e0ff */
[----:B------:R-:W-:Y:S02]  /*3480*/  IMAD R14, R0, 0x1b9, RZ ;  /* 0x000001b9000e7824 */ /* 0x000fe400078e02ff */
[----:B------:R-:W-:Y:S03]  /*3490*/  STL.64 [R1+0x138], R16 ;  /* 0x0001381001007387 */ /* 0x000fe60000100a00 */
[----:B------:R-:W-:Y:S01]  /*34a0*/  LEA.HI.X.SX32 R9, R14, R27, 0x1, P6 ;  /* 0x0000001b0e097211 */ /* 0x000fe200030f0eff */
[----:B------:R-:W-:-:S04]  /*34b0*/  IMAD R14, R0, 0x1c1, RZ ;  /* 0x000001c1000e7824 */ /* 0x000fc800078e02ff */
[----:B------:R0:W-:Y:S01]  /*34c0*/  STL.64 [R1+0x120], R8 ;  /* 0x0001200801007387 */ /* 0x0001e20000100a00 */
[-C--:B------:R-:W-:Y:S01]  /*34d0*/  LEA.HI.X.SX32 R13, R14, R27.reuse, 0x1, P1 ;  /* 0x0000001b0e0d7211 */ /* 0x080fe200008f0eff */
[C---:B------:R-:W-:Y:S02]  /*34e0*/  IMAD R10, R0.reuse, 0x3a2, RZ ;  /* 0x000003a2000a7824 */ /* 0x040fe400078e02ff */
[----:B0-----:R-:W-:Y:S02]  /*34f0*/  IMAD R8, R0, 0x1c9, RZ ;  /* 0x000001c900087824 */ /* 0x001fe400078e02ff */
[----:B------:R-:W-:Y:S03]  /*3500*/  STL.64 [R1+0x108], R12 ;  /* 0x0001080c01007387 */ /* 0x000fe60000100a00 */
[----:B------:R-:W-:Y:S02]  /*3510*/  LEA.HI.X.SX32 R7, R8, R27, 0x1, P4 ;  /* 0x0000001b08077211 */ /* 0x000fe400020f0eff */
[----:B------:R-:W-:-:S03]  /*3520*/  IADD3 R10, P5, R10, R26, RZ ;  /* 0x0000001a0a0a7210 */ /* 0x000fc60007fbe0ff */
[----:B------:R0:W-:Y:S01]  /*3530*/  STL.64 [R1+0xf0], R6 ;  /* 0x0000f00601007387 */ /* 0x0001e20000100a00 */
[C---:B------:R-:W-:Y:S02]  /*3540*/  IMAD R8, R0.reuse, 0x1d9, RZ ;  /* 0x000001d900087824 */ /* 0x040fe400078e02ff */
[----:B0-----:R-:W-:-:S03]  /*3550*/  IMAD R7, R0, 0x1d1, RZ ;  /* 0x000001d100077824 */ /* 0x001fc600078e02ff */
[-C--:B------:R-:W-:Y:S02]  /*3560*/  LEA.HI.X.SX32 R3, R8, R27.reuse, 0x1, P2 ;  /* 0x0000001b08037211 */ /* 0x080fe400010f0eff */
[----:B------:R-:W-:Y:S01]  /*3570*/  LEA.HI.X.SX32 R11, R7, R27, 0x1, P5 ;  /* 0x0000001b070b7211 */ /* 0x000fe200028f0eff */
[----:B------:R-:W-:-:S04]  /*3580*/  IMAD R15, R0, 0x3c2, RZ ;  /* 0x000003c2000f7824 */ /* 0x000fc800078e02ff */
[----:B------:R0:W-:Y:S01]  /*3590*/  STL.64 [R1+0xd8], R10 ;  /* 0x0000d80a01007387 */ /* 0x0001e20000100a00 */
[C---:B------:R-:W-:Y:S01]  /*35a0*/  IMAD R18, R0.reuse, 0x3d2, RZ ;  /* 0x000003d200127824 */ /* 0x040fe200078e02ff */
[-C--:B------:R-:W-:Y:S02]  /*35b0*/  IADD3 R20, P3, R15, R26.reuse, RZ ;  /* 0x0000001a0f147210 */ /* 0x080fe40007f7e0ff */
[----:B------:R1:W-:Y:S01]  /*35c0*/  STL.64 [R1+0xc0], R2 ;  /* 0x0000c00201007387 */ /* 0x0003e20000100a00 */
[----:B0-----:R-:W-:Y:S01]  /*35d0*/  IMAD R10, R0, 0x214, RZ ;  /* 0x00000214000a7824 */ /* 0x001fe200078e02ff */
[----:B------:R-:W-:Y:S01]  /*35e0*/  IADD3 R18, P6, R18, R26, RZ ;  /* 0x0000001a12127210 */ /* 0x000fe20007fde0ff */
[----:B-1----:R-:W-:-:S03]  /*35f0*/  IMAD R3, R0, 0x1e1, RZ ;  /* 0x000001e100037824 */ /* 0x002fc600078e02ff */
[-C--:B------:R-:W-:Y:S01]  /*3600*/  IADD3 R4, P2, R10, R26.reuse, RZ ;  /* 0x0000001a0a047210 */ /* 0x080fe20007f5e0ff */
[C---:B------:R-:W-:Y:S02]  /*3610*/  IMAD R10, R0.reuse, 0x1e9, RZ ;  /* 0x000001e9000a7824 */ /* 0x040fe400078e02ff */
[C---:B------:R-:W-:Y:S01]  /*3620*/  IMAD R9, R0.reuse, 0x3e2, RZ ;  /* 0x000003e200097824 */ /* 0x040fe200078e02ff */
[-C--:B------:R-:W-:Y:S01]  /*3630*/  LEA.HI.X.SX32 R21, R3, R27.reuse, 0x1, P3 ;  /* 0x0000001b03157211 */ /* 0x080fe200018f0eff */
[----:B------:R-:W-:Y:S01]  /*3640*/  IMAD R2, R0, 0x224, RZ ;  /* 0x0000022400027824 */ /* 0x000fe200078e02ff */
[----:B------:R-:W-:Y:S01]  /*3650*/  LEA.HI.X.SX32 R19, R10, R27, 0x1, P6 ;  /* 0x0000001b0a137211 */ /* 0x000fe200030f0eff */
[C---:B------:R-:W-:Y:S01]  /*3660*/  IMAD R10, R0.reuse, 0x1f1, RZ ;  /* 0x000001f1000a7824 */ /* 0x040fe200078e02ff */
[----:B------:R-:W-:Y:S01]  /*3670*/  IADD3 R16, P1, R9, R26, RZ ;  /* 0x0000001a09107210 */ /* 0x000fe20007f3e0ff */
[----:B------:R-:W-:Y:S01]  /*3680*/  STL [R1+0x378], R4 ;  /* 0x0003780401007387 */ /* 0x000fe20000100800 */
[----:B------:R-:W-:-:S03]  /*3690*/  IMAD R14, R0, 0x3f2, RZ ;  /* 0x000003f2000e7824 */ /* 0x000fc600078e02ff */
[----:B------:R0:W-:Y:S01]  /*36a0*/  STL.64 [R1+0x1820], R20 ;  /* 0x0018201401007387 */ /* 0x0001e20000100a00 */
[----:B------:R-:W-:Y:S01]  /*36b0*/  LEA.HI.X.SX32 R17, R10, R27, 0x1, P1 ;  /* 0x0000001b0a117211 */ /* 0x000fe200008f0eff */
[----:B------:R-:W-:Y:S02]  /*36c0*/  IMAD R10, R0, 0x1f9, RZ ;  /* 0x000001f9000a7824 */ /* 0x000fe400078e02ff */
[----:B------:R1:W-:Y:S01]  /*36d0*/  STL.64 [R1+0x1828], R18 ;  /* 0x0018281201007387 */ /* 0x0003e20000100a00 */
[-C--:B------:R-:W-:Y:S01]  /*36e0*/  IADD3 R14, P4, R14, R26.reuse, RZ ;  /* 0x0000001a0e0e7210 */ /* 0x080fe20007f9e0ff */
[----:B------:R-:W-:Y:S01]  /*36f0*/  IMAD R8, R0, 0x41, RZ ;  /* 0x0000004100087824 */ /* 0x000fe200078e02ff */
[----:B0-----:R-:W-:Y:S01]  /*3700*/  IADD3 R20, P3, R2, R26, RZ ;  /* 0x0000001a02147210 */ /* 0x001fe20007f7e0ff */
[C---:B------:R-:W-:Y:S02]  /*3710*/  IMAD R2, R0.reuse, 0x82, RZ ;  /* 0x0000008200027824 */ /* 0x040fe400078e02ff */
[----:B-1----:R-:W-:-:S02]  /*3720*/  IMAD R18, R0, 0x92, RZ ;  /* 0x0000009200127824 */ /* 0x002fc400078e02ff */
[----:B------:R-:W-:Y:S01]  /*3730*/  IMAD R19, R0, 0xa2, RZ ;  /* 0x000000a200137824 */ /* 0x000fe200078e02ff */
[-C--:B------:R-:W-:Y:S01]  /*3740*/  IADD3 R4, P6, R2, R26.reuse, RZ ;  /* 0x0000001a02047210 */ /* 0x080fe20007fde0ff */
[----:B------:R-:W-:Y:S01]  /*3750*/  IMAD R29, R0, 0x49, RZ ;  /* 0x00000049001d7824 */ /* 0x000fe200078e02ff */
[-C--:B------:R-:W-:Y:S01]  /*3760*/  IADD3 R2, P1, R18, R26.reuse, RZ ;  /* 0x0000001a12027210 */ /* 0x080fe20007f3e0ff */
[----:B------:R-:W-:Y:S01]  /*3770*/  IMAD R28, R0, 0x51, RZ ;  /* 0x00000051001c7824 */ /* 0x000fe200078e02ff */
[-C--:B------:R-:W-:Y:S02]  /*3780*/  LEA.HI.X.SX32 R15, R10, R27.reuse, 0x1, P4 ;  /* 0x0000001b0a0f7211 */ /* 0x080fe400020f0eff */
[----:B------:R-:W-:Y:S01]  /*3790*/  IADD3 R10, P4, R19, R26, RZ ;  /* 0x0000001a130a7210 */ /* 0x000fe20007f9e0ff */
[----:B------:R-:W-:Y:S01]  /*37a0*/  IMAD R22, R0, 0xb2, RZ ;  /* 0x000000b200167824 */ /* 0x000fe200078e02ff */
[-C--:B------:R-:W-:Y:S01]  /*37b0*/  LEA.HI.X.SX32 R5, R8, R27.reuse, 0x1, P6 ;  /* 0x0000001b08057211 */ /* 0x080fe200030f0eff */
[----:B------:R-:W-:Y:S01]  /*37c0*/  STL.64 [R1+0x1830], R16 ;  /* 0x0018301001007387 */ /* 0x000fe20000100a00 */
[----:B------:R-:W-:-:S02]  /*37d0*/  LEA.HI.X.SX32 R3, R29, R27, 0x1, P1 ;  /* 0x0000001b1d037211 */ /* 0x000fc400008f0eff */
[----:B------:R-:W-:Y:S01]  /*37e0*/  LEA.HI.X.SX32 R11, R28, R27, 0x1, P4 ;  /* 0x0000001b1c0b7211 */ /* 0x000fe200020f0eff */
[----:B------:R-:W-:Y:S01]  /*37f0*/  STL.64 [R1+0x1838], R14 ;  /* 0x0018380e01007387 */ /* 0x000fe20000100a00 */
[----:B------:R-:W-:-:S03]  /*3800*/  IMAD R24, R0, 0xc2, RZ ;  /* 0x000000c200187824 */ /* 0x000fc600078e02ff */
[----:B------:R-:W-:Y:S04]  /*3810*/  STL.64 [R1+0x1b00], R18 ;  /* 0x001b001201007387 */ /* 0x000fe80000100a00 */
[----:B------:R0:W-:Y:S04]  /*3820*/  STL.64 [R1+0x910], R4 ;  /* 0x0009100401007387 */ /* 0x0001e80000100a00 */
[----:B------:R-:W-:Y:S01]  /*3830*/  STL [R1+0x1b08], R22 ;  /* 0x001b081601007387 */ /* 0x000fe20000100800 */
[----:B------:R-:W-:-:S03]  /*3840*/  IADD3 R8, P6, R22, R26, RZ ;  /* 0x0000001a16087210 */ /* 0x000fc60007fde0ff */
[----:B------:R1:W-:Y:S04]  /*3850*/  STL.64 [R1+0x8d8], R2 ;  /* 0x0008d80201007387 */ /* 0x0003e80000100a00 */
[----:B------:R2:W-:Y:S01]  /*3860*/  STL.64 [R1+0x8a0], R10 ;  /* 0x0008a00a01007387 */ /* 0x0005e20000100a00 */
[C---:B0-----:R-:W-:Y:S02]  /*3870*/  IMAD R4, R0.reuse, 0xd2, RZ ;  /* 0x000000d200047824 */ /* 0x041fe400078e02ff */
[----:B------:R-:W-:Y:S01]  /*3880*/  IMAD R13, R0, 0xe2, RZ ;  /* 0x000000e2000d7824 */ /* 0x000fe200078e02ff */
[-C--:B-1----:R-:W-:Y:S01]  /*3890*/  IADD3 R2, P1, R24, R26.reuse, RZ ;  /* 0x0000001a18027210 */ /* 0x082fe20007f3e0ff */
[C---:B--2---:R-:W-:Y:S02]  /*38a0*/  IMAD R11, R0.reuse, 0x59, RZ ;  /* 0x00000059000b7824 */ /* 0x044fe400078e02ff */
[----:B------:R-:W-:Y:S01]  /*38b0*/  IMAD R10, R0, 0x61, RZ ;  /* 0x00000061000a7824 */ /* 0x000fe200078e02ff */
[----:B------:R-:W-:-:S02]  /*38c0*/  IADD3 R14, P4, R4, R26, RZ ;  /* 0x0000001a040e7210 */ /* 0x000fc40007f9e0ff */
[-C--:B------:R-:W-:Y:S01]  /*38d0*/  LEA.HI.X.SX32 R9, R11, R27.reuse, 0x1, P6 ;  /* 0x0000001b0b097211 */ /* 0x080fe200030f0eff */
[----:B------:R-:W-:Y:S01]  /*38e0*/  IMAD R11, R0, 0x69, RZ ;  /* 0x00000069000b7824 */ /* 0x000fe200078e02ff */
[-C--:B------:R-:W-:Y:S01]  /*38f0*/  LEA.HI.X.SX32 R3, R10, R27.reuse, 0x1, P1 ;  /* 0x0000001b0a037211 */ /* 0x080fe200008f0eff */
[C---:B------:R-:W-:Y:S02]  /*3900*/  IMAD R12, R0.reuse, 0xf2, RZ ;  /* 0x000000f2000c7824 */ /* 0x040fe400078e02ff */
[----:B------:R0:W-:Y:S01]  /*3910*/  STL.64 [R1+0x868], R8 ;  /* 0x0008680801007387 */ /* 0x0001e20000100a00 */
[C---:B------:R-:W-:Y:S01]  /*3920*/  IMAD R10, R0.reuse, 0x71, RZ ;  /* 0x00000071000a7824 */ /* 0x040fe200078e02ff */
[----:B------:R-:W-:Y:S01]  /*3930*/  LEA.HI.X.SX32 R15, R11, R27, 0x1, P4 ;  /* 0x0000001b0b0f7211 */ /* 0x000fe200020f0eff */
[C---:B------:R-:W-:Y:S01]  /*3940*/  IMAD R11, R0.reuse, 0x79, RZ ;  /* 0x00000079000b7824 */ /* 0x040fe200078e02ff */
[----:B------:R1:W-:Y:S01]  /*3950*/  STL.64 [R1+0x830], R2 ;  /* 0x0008300201007387 */ /* 0x0003e20000100a00 */
[----:B------:R-:W-:Y:S01]  /*3960*/  IMAD R7, R0, 0x102, RZ ;  /* 0x0000010200077824 */ /* 0x000fe200078e02ff */
[----:B0-----:R-:W-:-:S02]  /*3970*/  IADD3 R8, P6, R13, R26, RZ ;  /* 0x0000001a0d087210 */ /* 0x001fc40007fde0ff */
[-C--:B-1----:R-:W-:Y:S02]  /*3980*/  IADD3 R2, P1, R12, R26.reuse, RZ ;  /* 0x0000001a0c027210 */ /* 0x082fe40007f3e0ff */
[-C--:B------:R-:W-:Y:S02]  /*3990*/  LEA.HI.X.SX32 R9, R10, R27.reuse, 0x1, P6 ;  /* 0x0000001b0a097211 */ /* 0x080fe400030f0eff */
[----:B------:R-:W-:Y:S01]  /*39a0*/  LEA.HI.X.SX32 R3, R11, R27, 0x1, P1 ;  /* 0x0000001b0b037211 */ /* 0x000fe200008f0eff */
[----:B------:R-:W-:Y:S01]  /*39b0*/  IMAD R21, R0, 0x112, RZ ;  /* 0x0000011200157824 */ /* 0x000fe200078e02ff */
[----:B------:R-:W-:Y:S01]  /*39c0*/  STL.64 [R1+0x7f8], R14 ;  /* 0x0007f80e01007387 */ /* 0x000fe20000100a00 */
[----:B------:R-:W-:-:S03]  /*39d0*/  IADD3 R16, P4, R7, R26, RZ ;  /* 0x0000001a07107210 */ /* 0x000fc60007f9e0ff */
[----:B------:R0:W-:Y:S01]  /*39e0*/  STL.64 [R1+0x7c0], R8 ;  /* 0x0007c00801007387 */ /* 0x0001e20000100a00 */
[----:B------:R-:W-:-:S03]  /*39f0*/  IMAD R10, R0, 0x122, RZ ;  /* 0x00000122000a7824 */ /* 0x000fc600078e02ff */
[----:B------:R1:W-:Y:S01]  /*3a00*/  STL.64 [R1+0x780], R2 ;  /* 0x0007800201007387 */ /* 0x0003e20000100a00 */
[-C--:B0-----:R-:W-:Y:S01]  /*3a10*/  IADD3 R8, P6, R21, R26.reuse, RZ ;  /* 0x0000001a15087210 */ /* 0x081fe20007fde0ff */
[C---:B-1----:R-:W-:Y:S02]  /*3a20*/  IMAD R2, R0.reuse, 0x81, RZ ;  /* 0x0000008100027824 */ /* 0x042fe400078e02ff */
[----:B------:R-:W-:Y:S01]  /*3a30*/  IMAD R3, R0, 0x89, RZ ;  /* 0x0000008900037824 */ /* 0x000fe200078e02ff */
[----:B------:R-:W-:Y:S02]  /*3a40*/  IADD3 R14, P1, R10, R26, RZ ;  /* 0x0000001a0a0e7210 */ /* 0x000fe40007f3e0ff */
[-C--:B------:R-:W-:Y:S02]  /*3a50*/  LEA.HI.X.SX32 R17, R2, R27.reuse, 0x1, P4 ;  /* 0x0000001b02117211 */ /* 0x080fe400020f0eff */
[----:B------:R-:W-:Y:S01]  /*3a60*/  LEA.HI.X.SX32 R9, R3, R27, 0x1, P6 ;  /* 0x0000001b03097211 */ /* 0x000fe200030f0eff */
[----:B------:R-:W-:-:S02]  /*3a70*/  IMAD R10, R0, 0x132, RZ ;  /* 0x00000132000a7824 */ /* 0x000fc400078e02ff */
[----:B------:R-:W-:Y:S01]  /*3a80*/  STL.64 [R1+0x740], R16 ;  /* 0x0007401001007387 */ /* 0x000fe20000100a00 */
[----:B------:R-:W-:-:S03]  /*3a90*/  IMAD R3, R0, 0x91, RZ ;  /* 0x0000009100037824 */ /* 0x000fc600078e02ff */
[----:B------:R0:W-:Y:S01]  /*3aa0*/  STL.64 [R1+0x708], R8 ;  /* 0x0007080801007387 */ /* 0x0001e20000100a00 */
[----:B------:R-:W-:Y:S01]  /*3ab0*/  IADD3 R10, P4, R10, R26, RZ ;  /* 0x0000001a0a0a7210 */ /* 0x000fe20007f9e0ff */
[C---:B------:R-:W-:Y:S01]  /*3ac0*/  IMAD R2, R0.reuse, 0x142, RZ ;  /* 0x0000014200027824 */ /* 0x040fe200078e02ff */
[----:B------:R-:W-:Y:S01]  /*3ad0*/  LEA.HI.X.SX32 R15, R3, R27, 0x1, P1 ;  /* 0x0000001b030f7211 */ /* 0x000fe200008f0eff */
[----:B0-----:R-:W-:-:S03]  /*3ae0*/  IMAD R9, R0, 0x99, RZ ;  /* 0x0000009900097824 */ /* 0x001fc600078e02ff */
[-C--:B------:R-:W-:Y:S01]  /*3af0*/  IADD3 R16, P6, R2, R26.reuse, RZ ;  /* 0x0000001a02107210 */ /* 0x080fe20007fde0ff */
[----:B------:R-:W-:Y:S01]  /*3b00*/  IMAD R2, R0, 0x152, RZ ;  /* 0x0000015200027824 */ /* 0x000fe200078e02ff */
[----:B------:R-:W-:Y:S01]  /*3b10*/  LEA.HI.X.SX32 R11, R9, R27, 0x1, P4 ;  /* 0x0000001b090b7211 */ /* 0x000fe200020f0eff */
[----:B------:R-:W-:Y:S03]  /*3b20*/  STL.64 [R1+0x6d0], R14 ;  /* 0x0006d00e01007387 */ /* 0x000fe60000100a00 */
[----:B------:R-:W-:Y:S01]  /*3b30*/  IADD3 R2, P1, R2, R26, RZ ;  /* 0x0000001a02027210 */ /* 0x000fe20007f3e0ff */
[----:B------:R0:W-:Y:S01]  /*3b40*/  STL.64 [R1+0x698], R10 ;  /* 0x0006980a01007387 */ /* 0x0001e20000100a00 */
[C---:B------:R-:W-:Y:S02]  /*3b50*/  IMAD R8, R0.reuse, 0x162, RZ ;  /* 0x0000016200087824 */ /* 0x040fe400078e02ff */
[----:B0-----:R-:W-:-:S02]  /*3b60*/  IMAD R10, R0, 0xa1, RZ ;  /* 0x000000a1000a7824 */ /* 0x001fc400078e02ff */
[----:B------:R-:W-:-:S03]  /*3b70*/  IMAD R11, R0, 0xa9, RZ ;  /* 0x000000a9000b7824 */ /* 0x000fc600078e02ff */
[-C--:B------:R-:W-:Y:S01]  /*3b80*/  LEA.HI.X.SX32 R17, R10, R27.reuse, 0x1, P6 ;  /* 0x0000001b0a117211 */ /* 0x080fe200030f0eff */
[----:B------:R-:W-:Y:S01]  /*3b90*/  IMAD R10, R0, 0x182, RZ ;  /* 0x00000182000a7824 */ /* 0x000fe200078e02ff */
[----:B------:R-:W-:Y:S02]  /*3ba0*/  LEA.HI.X.SX32 R3, R11, R27, 0x1, P1 ;  /* 0x0000001b0b037211 */ /* 0x000fe400008f0eff */
[----:B------:R-:W-:Y:S01]  /*3bb0*/  IADD3 R14, P4, R8, R26, RZ ;  /* 0x0000001a080e7210 */ /* 0x000fe20007f9e0ff */
[C---:B------:R-:W-:Y:S01]  /*3bc0*/  IMAD R8, R0.reuse, 0x172, RZ ;  /* 0x0000017200087824 */ /* 0x040fe200078e02ff */
[----:B------:R-:W-:Y:S01]  /*3bd0*/  STL.64 [R1+0x660], R16 ;  /* 0x0006601001007387 */ /* 0x000fe20000100a00 */
[----:B------:R-:W-:-:S03]  /*3be0*/  IMAD R28, R0, 0xb1, RZ ;  /* 0x000000b1001c7824 */ /* 0x000fc600078e02ff */
[----:B------:R0:W-:Y:S01]  /*3bf0*/  STL.64 [R1+0x628], R2 ;  /* 0x0006280201007387 */ /* 0x0001e20000100a00 */
[-C--:B------:R-:W-:Y:S02]  /*3c00*/  IADD3 R8, P6, R8, R26.reuse, RZ ;  /* 0x0000001a08087210 */ /* 0x080fe40007fde0ff */
[-C--:B------:R-:W-:Y:S02]  /*3c10*/  LEA.HI.X.SX32 R15, R28, R27.reuse, 0x1, P4 ;  /* 0x0000001b1c0f7211 */ /* 0x080fe400020f0eff */
[----:B0-----:R-:W-:Y:S01]  /*3c20*/  IADD3 R2, P1, R10, R26, RZ ;  /* 0x0000001a0a027210 */ /* 0x001fe20007f3e0ff */
[----:B------:R-:W-:Y:S02]  /*3c30*/  IMAD R10, R0, 0xb9, RZ ;  /* 0x000000b9000a7824 */ /* 0x000fe400078e02ff */
[----:B------:R-:W-:Y:S03]  /*3c40*/  STL.64 [R1+0x5f0], R14 ;  /* 0x0005f00e01007387 */ /* 0x000fe60000100a00 */
[----:B------:R-:W-:-:S05]  /*3c50*/  LEA.HI.X.SX32 R9, R10, R27, 0x1, P6 ;  /* 0x0000001b0a097211 */ /* 0x000fca00030f0eff */
[----:B------:R0:W-:Y:S04]  /*3c60*/  STL.64 [R1+0x5b8], R8 ;  /* 0x0005b80801007387 */ /* 0x0001e80000100a00 */
[----:B------:R1:W2:Y:S01]  /*3c70*/  LDL.64 R18, [R1+0x378] ;  /* 0x0003780001127983 */ /* 0x0002a20000100a00 */
[C---:B------:R-:W-:Y:S02]  /*3c80*/  IMAD R11, R0.reuse, 0x192, RZ ;  /* 0x00000192000b7824 */ /* 0x040fe400078e02ff */
[C---:B0-----:R-:W-:Y:S02]  /*3c90*/  IMAD R8, R0.reuse, 0xc1, RZ ;  /* 0x000000c100087824 */ /* 0x041fe400078e02ff */
[----:B------:R-:W-:-:S03]  /*3ca0*/  IMAD R16, R0, 0x1a2, RZ ;  /* 0x000001a200107824 */ /* 0x000fc600078e02ff */
[----:B------:R-:W-:Y:S02]  /*3cb0*/  LEA.HI.X.SX32 R3, R8, R27, 0x1, P1 ;  /* 0x0000001b08037211 */ /* 0x000fe400008f0eff */
[----:B------:R-:W-:-:S03]  /*3cc0*/  IADD3 R14, P4, R11, R26, RZ ;  /* 0x0000001a0b0e7210 */ /* 0x000fc60007f9e0ff */
[----:B------:R0:W-:Y:S01]  /*3cd0*/  STL.64 [R1+0x580], R2 ;  /* 0x0005800201007387 */ /* 0x0001e20000100a00 */
[----:B------:R-:W-:Y:S01]  /*3ce0*/  IADD3 R10, P6, R16, R26, RZ ;  /* 0x0000001a100a7210 */ /* 0x000fe20007fde0ff */
[C---:B------:R-:W-:Y:S02]  /*3cf0*/  IMAD R29, R0.reuse, 0x1b2, RZ ;  /* 0x000001b2001d7824 */ /* 0x040fe400078e02ff */
[C---:B0-----:R-:W-:Y:S02]  /*3d00*/  IMAD R3, R0.reuse, 0xc9, RZ ;  /* 0x000000c900037824 */ /* 0x041fe400078e02ff */
[----:B------:R-:W-:-:S03]  /*3d10*/  IMAD R2, R0, 0xd1, RZ ;  /* 0x000000d100027824 */ /* 0x000fc600078e02ff */
[-C--:B------:R-:W-:Y:S02]  /*3d20*/  LEA.HI.X.SX32 R15, R3, R27.reuse, 0x1, P4 ;  /* 0x0000001b030f7211 */ /* 0x080fe400020f0eff */
[----:B------:R-:W-:-:S03]  /*3d30*/  LEA.HI.X.SX32 R11, R2, R27, 0x1, P6 ;  /* 0x0000001b020b7211 */ /* 0x000fc600030f0eff */
[----:B------:R-:W-:Y:S01]  /*3d40*/  STL.64 [R1+0x548], R14 ;  /* 0x0005480e01007387 */ /* 0x000fe20000100a00 */
[----:B------:R-:W-:-:S03]  /*3d50*/  IADD3 R8, P1, R29, R26, RZ ;  /* 0x0000001a1d087210 */ /* 0x000fc60007f3e0ff */
[----:B------:R0:W-:Y:S01]  /*3d60*/  STL.64 [R1+0x510], R10 ;  /* 0x0005100a01007387 */ /* 0x0001e20000100a00 */
[C---:B------:R-:W-:Y:S02]  /*3d70*/  IMAD R17, R0.reuse, 0x1c2, RZ ;  /* 0x000001c200117824 */ /* 0x040fe400078e02ff */
[C---:B------:R-:W-:Y:S02]  /*3d80*/  IMAD R3, R0.reuse, 0x1d2, RZ ;  /* 0x000001d200037824 */ /* 0x040fe400078e02ff */
[C---:B0-----:R-:W-:Y:S01]  /*3d90*/  IMAD R10, R0.reuse, 0xd9, RZ ;  /* 0x000000d9000a7824 */ /* 0x041fe200078e02ff */
[----:B------:R-:W-:Y:S01]  /*3da0*/  IADD3 R22, P4, R17, R26, RZ ;  /* 0x0000001a11167210 */ /* 0x000fe20007f9e0ff */
[----:B------:R-:W-:-:S03]  /*3db0*/  IMAD R28, R0, 0x1e2, RZ ;  /* 0x000001e2001c7824 */ /* 0x000fc600078e02ff */
[-C--:B------:R-:W-:Y:S01]  /*3dc0*/  LEA.HI.X.SX32 R9, R10, R27.reuse, 0x1, P1 ;  /* 0x0000001b0a097211 */ /* 0x080fe200008f0eff */
[C---:B------:R-:W-:Y:S01]  /*3dd0*/  IMAD R10, R0.reuse, 0xe1, RZ ;  /* 0x000000e1000a7824 */ /* 0x040fe200078e02ff */
[-C--:B------:R-:W-:Y:S01]  /*3de0*/  IADD3 R14, P6, R3, R26.reuse, RZ ;  /* 0x0000001a030e7210 */ /* 0x080fe20007fde0ff */
[C---:B------:R-:W-:Y:S02]  /*3df0*/  IMAD R11, R0.reuse, 0xe9, RZ ;  /* 0x000000e9000b7824 */ /* 0x040fe400078e02ff */
[----:B------:R-:W-:Y:S01]  /*3e00*/  IMAD R5, R0, 0x1f2, RZ ;  /* 0x000001f200057824 */ /* 0x000fe200078e02ff */
[-C--:B------:R-:W-:Y:S01]  /*3e10*/  LEA.HI.X.SX32 R23, R10, R27.reuse, 0x1, P4 ;  /* 0x0000001b0a177211 */ /* 0x080fe200020f0eff */
[----:B------:R0:W-:Y:S01]  /*3e20*/  STL.64 [R1+0x4d8], R8 ;  /* 0x0004d80801007387 */ /* 0x0001e20000100a00 */
[C---:B------:R-:W-:Y:S01]  /*3e30*/  IMAD R10, R0.reuse, 0xf1, RZ ;  /* 0x000000f1000a7824 */ /* 0x040fe200078e02ff */
[----:B------:R-:W-:Y:S01]  /*3e40*/  LEA.HI.X.SX32 R15, R11, R27, 0x1, P6 ;  /* 0x0000001b0b0f7211 */ /* 0x000fe200030f0eff */
[C---:B------:R-:W-:Y:S01]  /*3e50*/  IMAD R25, R0.reuse, 0xf9, RZ ;  /* 0x000000f900197824 */ /* 0x040fe200078e02ff */
[----:B------:R3:W-:Y:S01]  /*3e60*/  STL.64 [R1+0x4a0], R22 ;  /* 0x0004a01601007387 */ /* 0x0007e20000100a00 */
[----:B------:R-:W-:Y:S01]  /*3e70*/  IMAD.SHL.U32 R2, R0, 0x2, RZ ;  /* 0x0000000200027824 */ /* 0x000fe200078e00ff */
[----:B0-----:R-:W-:-:S02]  /*3e80*/  IADD3 R8, P1, R28, R26, RZ ;  /* 0x0000001a1c087210 */ /* 0x001fc40007f3e0ff */
[----:B---3--:R-:W-:Y:S02]  /*3e90*/  IADD3 R22, P4, R5, R26, RZ ;  /* 0x0000001a05167210 */ /* 0x008fe40007f9e0ff */
[-C--:B------:R-:W-:Y:S01]  /*3ea0*/  LEA.HI.X.SX32 R9, R10, R27.reuse, 0x1, P1 ;  /* 0x0000001b0a097211 */ /* 0x080fe200008f0eff */
[----:B------:R0:W-:Y:S01]  /*3eb0*/  STL.64 [R1+0x468], R14 ;  /* 0x0004680e01007387 */ /* 0x0001e20000100a00 */
[----:B------:R-:W-:Y:S01]  /*3ec0*/  LEA.HI.X.SX32 R23, R25, R27, 0x1, P4 ;  /* 0x0000001b19177211 */ /* 0x000fe200020f0eff */
[C---:B------:R-:W-:Y:S02]  /*3ed0*/  IMAD R10, R0.reuse, 0x234, RZ ;  /* 0x00000234000a7824 */ /* 0x040fe400078e02ff */
[----:B------:R3:W-:Y:S01]  /*3ee0*/  STL.64 [R1+0x430], R8 ;  /* 0x0004300801007387 */ /* 0x0007e20000100a00 */
[----:B------:R-:W-:-:S03]  /*3ef0*/  IMAD R6, R0, 0x204, RZ ;  /* 0x0000020400067824 */ /* 0x000fc600078e02ff */
[----:B------:R4:W-:Y:S01]  /*3f00*/  STL.64 [R1+0x3f8], R22 ;  /* 0x0003f81601007387 */ /* 0x0009e20000100a00 */
[-C--:B0-----:R-:W-:Y:S02]  /*3f10*/  IADD3 R14, P6, R2, R26.reuse, RZ ;  /* 0x0000001a020e7210 */ /* 0x081fe40007fde0ff */
[CC--:B---3--:R-:W-:Y:S02]  /*3f20*/  LEA R8, P1, R0.reuse, R26.reuse, 0x2 ;  /* 0x0000001a00087211 */ /* 0x0c8fe400078210ff */
[-C--:B------:R-:W-:Y:S02]  /*3f30*/  LEA.HI.X.SX32 R15, R0, R27.reuse, 0x1, P6 ;  /* 0x0000001b000f7211 */ /* 0x080fe400030f0eff */
[-C--:B----4-:R-:W-:Y:S01]  /*3f40*/  IADD3 R22, P4, R10, R26.reuse, RZ ;  /* 0x0000001a0a167210 */ /* 0x090fe20007f9e0ff */
[----:B------:R-:W-:Y:S01]  /*3f50*/  IMAD R10, R0, 0x244, RZ ;  /* 0x00000244000a7824 */ /* 0x000fe200078e02ff */
[-C--:B------:R-:W-:Y:S02]  /*3f60*/  LEA.HI.X.SX32 R9, R2, R27.reuse, 0x1, P1 ;  /* 0x0000001b02097211 */ /* 0x080fe400008f0eff */
[----:B------:R-:W-:Y:S01]  /*3f70*/  IADD3 R6, P5, R6, R26, RZ ;  /* 0x0000001a06067210 */ /* 0x000fe20007fbe0ff */
[----:B------:R-:W-:Y:S01]  /*3f80*/  IMAD R11, R0, 0x10a, RZ ;  /* 0x0000010a000b7824 */ /* 0x000fe200078e02ff */
[----:B------:R0:W-:Y:S02]  /*3f90*/  STL.64 [R1+0xb10], R14 ;  /* 0x000b100e01007387 */ /* 0x0001e40000100a00 */
[----:B------:R-:W-:-:S02]  /*3fa0*/  LEA.HI.X.SX32 R7, R7, R27, 0x1, P5 ;  /* 0x0000001b07077211 */ /* 0x000fc400028f0eff */
[----:B------:R3:W-:Y:S01]  /*3fb0*/  STL.64 [R1+0xb08], R8 ;  /* 0x000b080801007387 */ /* 0x0007e20000100a00 */
[----:B------:R-:W-:-:S03]  /*3fc0*/  IMAD R25, R0, 0x85, RZ ;  /* 0x0000008500197824 */ /* 0x000fc600078e02ff */
[----:B------:R4:W-:Y:S01]  /*3fd0*/  STL.64 [R1+0x3c0], R6 ;  /* 0x0003c00601007387 */ /* 0x0009e20000100a00 */
[-C--:B0-----:R-:W-:Y:S02]  /*3fe0*/  IADD3 R14, P6, R11, R26.reuse, RZ ;  /* 0x0000001a0b0e7210 */ /* 0x081fe40007fde0ff */
[----:B---3--:R-:W-:Y:S01]  /*3ff0*/  IADD3 R8, P1, R10, R26, RZ ;  /* 0x0000001a0a087210 */ /* 0x008fe20007f3e0ff */
[C---:B------:R-:W-:Y:S01]  /*4000*/  IMAD R10, R0.reuse, 0x254, RZ ;  /* 0x00000254000a7824 */ /* 0x040fe200078e02ff */
[----:B------:R-:W-:Y:S01]  /*4010*/  LEA.HI.X.SX32 R15, R25, R27, 0x1, P6 ;  /* 0x0000001b190f7211 */ /* 0x000fe200030f0eff */
[----:B------:R-:W-:-:S03]  /*4020*/  IMAD R2, R0, 0x11a, RZ ;  /* 0x0000011a00027824 */ /* 0x000fc600078e02ff */
[-C--:B----4-:R-:W-:Y:S01]  /*4030*/  IADD3 R6, P5, R10, R26.reuse, RZ ;  /* 0x0000001a0a067210 */ /* 0x090fe20007fbe0ff */
[C---:B------:R-:W-:Y:S01]  /*4040*/  IMAD R10, R0.reuse, 0x264, RZ ;  /* 0x00000264000a7824 */ /* 0x040fe200078e02ff */
[----:B------:R0:W-:Y:S01]  /*4050*/  STL.64 [R1+0x728], R14 ;  /* 0x0007280e01007387 */ /* 0x0001e20000100a00 */
[C---:B------:R-:W-:Y:S01]  /*4060*/  IMAD R25, R0.reuse, 0x8d, RZ ;  /* 0x0000008d00197824 */ /* 0x040fe200078e02ff */
[-C--:B------:R-:W-:Y:S01]  /*4070*/  LEA.HI.X.SX32 R21, R21, R27.reuse, 0x1, P3 ;  /* 0x0000001b15157211 */ /* 0x080fe200018f0eff */
[----:B------:R-:W-:Y:S01]  /*4080*/  IMAD R9, R0, 0x122, RZ ;  /* 0x0000012200097824 */ /* 0x000fe200078e02ff */
[C---:B------:R-:W-:Y:S02]  /*4090*/  LEA.HI.X.SX32 R23, R2.reuse, R27, 0x1, P4 ;  /* 0x0000001b02177211 */ /* 0x040fe400020f0eff */
[----:B0-----:R-:W-:-:S04]  /*40a0*/  IADD3 R14, P6, R2, R26, RZ ;  /* 0x0000001a020e7210 */ /* 0x001fc80007fde0ff */
[-C--:B------:R-:W-:Y:S01]  /*40b0*/  LEA.HI.X.SX32 R15, R25, R27.reuse, 0x1, P6 ;  /* 0x0000001b190f7211 */ /* 0x080fe200030f0eff */
[C---:B------:R-:W-:Y:S01]  /*40c0*/  IMAD R25, R0.reuse, 0x95, RZ ;  /* 0x0000009500197824 */ /* 0x040fe200078e02ff */
[-C--:B------:R-:W-:Y:S01]  /*40d0*/  LEA.HI.X.SX32 R9, R9, R27.reuse, 0x1, P1 ;  /* 0x0000001b09097211 */ /* 0x080fe200008f0eff */
[----:B------:R-:W-:Y:S01]  /*40e0*/  IMAD R2, R0, 0x13a, RZ ;  /* 0x0000013a00027824 */ /* 0x000fe200078e02ff */
[----:B--2---:R-:W-:Y:S02]  /*40f0*/  LEA.HI.X.SX32 R19, R11, R27, 0x1, P2 ;  /* 0x0000001b0b137211 */ /* 0x004fe400010f0eff */
[----:B------:R-:W-:Y:S01]  /*4100*/  IADD3 R18, P2, R10, R26, RZ ;  /* 0x0000001a0a127210 */ /* 0x000fe20007f5e0ff */
[C---:B------:R-:W-:Y:S02]  /*4110*/  IMAD R10, R0.reuse, 0x274, RZ ;  /* 0x00000274000a7824 */ /* 0x040fe400078e02ff */
[----:B------:R-:W-:Y:S01]  /*4120*/  STL [R1+0x37c], R19 ;  /* 0x00037c1301007387 */ /* 0x000fe20000100800 */
[----:B------:R-:W-:-:S03]  /*4130*/  IMAD R11, R0, 0x12a, RZ ;  /* 0x0000012a000b7824 */ /* 0x000fc600078e02ff */
[----:B------:R0:W-:Y:S04]  /*4140*/  STL.64 [R1+0x350], R20 ;  /* 0x0003501401007387 */ /* 0x0001e80000100a00 */
[----:B------:R2:W-:Y:S01]  /*4150*/  STL.64 [R1+0x6f0], R14 ;  /* 0x0006f00e01007387 */ /* 0x0005e20000100a00 */
[-C--:B0-----:R-:W-:Y:S01]  /*4160*/  IADD3 R20, P3, R10, R26.reuse, RZ ;  /* 0x0000001a0a147210 */ /* 0x081fe20007f7e0ff */
[----:B------:R-:W-:Y:S02]  /*4170*/  IMAD R10, R0, 0x284, RZ ;  /* 0x00000284000a7824 */ /* 0x000fe400078e02ff */
[----:B------:R0:W-:Y:S01]  /*4180*/  STL.64 [R1+0x330], R22 ;  /* 0x0003301601007387 */ /* 0x0001e20000100a00 */
[----:B--2---:R-:W-:-:S03]  /*4190*/  IADD3 R14, P6, R11, R26, RZ ;  /* 0x0000001a0b0e7210 */ /* 0x004fc60007fde0ff */
[----:B------:R2:W-:Y:S01]  /*41a0*/  STL.64 [R1+0x310], R8 ;  /* 0x0003100801007387 */ /* 0x0005e20000100a00 */
[-C--:B------:R-:W-:Y:S02]  /*41b0*/  LEA.HI.X.SX32 R7, R11, R27.reuse, 0x1, P5 ;  /* 0x0000001b0b077211 */ /* 0x080fe400028f0eff */
[----:B------:R-:W-:Y:S02]  /*41c0*/  LEA.HI.X.SX32 R15, R25, R27, 0x1, P6 ;  /* 0x0000001b190f7211 */ /* 0x000fe400030f0eff */
[----:B0-----:R-:W-:Y:S01]  /*41d0*/  IADD3 R22, P4, R10, R26, RZ ;  /* 0x0000001a0a167210 */ /* 0x001fe20007f9e0ff */
[C---:B------:R-:W-:Y:S02]  /*41e0*/  IMAD R10, R0.reuse, 0x294, RZ ;  /* 0x00000294000a7824 */ /* 0x040fe400078e02ff */
[----:B------:R-:W-:-:S03]  /*41f0*/  IMAD R19, R0, 0x132, RZ ;  /* 0x0000013200137824 */ /* 0x000fc600078e02ff */
[-C--:B--2---:R-:W-:Y:S01]  /*4200*/  IADD3 R8, P1, R10, R26.reuse, RZ ;  /* 0x0000001a0a087210 */ /* 0x084fe20007f3e0ff */
[C---:B------:R-:W-:Y:S01]  /*4210*/  IMAD R10, R0.reuse, 0x2a4, RZ ;  /* 0x000002a4000a7824 */ /* 0x040fe200078e02ff */
[----:B------:R0:W-:Y:S01]  /*4220*/  STL.64 [R1+0x6b8], R14 ;  /* 0x0006b80e01007387 */ /* 0x0001e20000100a00 */
[----:B------:R-:W-:Y:S01]  /*4230*/  IMAD R25, R0, 0x9d, RZ ;  /* 0x0000009d00197824 */ /* 0x000fe200078e02ff */
[-C--:B------:R-:W-:Y:S02]  /*4240*/  LEA.HI.X.SX32 R19, R19, R27.reuse, 0x1, P2 ;  /* 0x0000001b13137211 */ /* 0x080fe400010f0eff */
[----:B------:R2:W-:Y:S01]  /*4250*/  STL.64 [R1+0x2f0], R6 ;  /* 0x0002f00601007387 */ /* 0x0005e20000100a00 */
[----:B------:R-:W-:Y:S01]  /*4260*/  LEA.HI.X.SX32 R21, R2, R27, 0x1, P3 ;  /* 0x0000001b02157211 */ /* 0x000fe200018f0eff */
[----:B------:R-:W-:Y:S02]  /*4270*/  IMAD R11, R0, 0x14a, RZ ;  /* 0x0000014a000b7824 */ /* 0x000fe400078e02ff */
[----:B------:R3:W-:Y:S01]  /*4280*/  STL.64 [R1+0x2d0], R18 ;  /* 0x0002d01201007387 */ /* 0x0007e20000100a00 */
[----:B0-----:R-:W-:-:S02]  /*4290*/  IADD3 R14, P6, R2, R26, RZ ;  /* 0x0000001a020e7210 */ /* 0x001fc40007fde0ff */
[----:B--2---:R-:W-:Y:S01]  /*42a0*/  IADD3 R6, P5, R10, R26, RZ ;  /* 0x0000001a0a067210 */ /* 0x004fe20007fbe0ff */
[C---:B------:R-:W-:Y:S01]  /*42b0*/  IMAD R10, R0.reuse, 0x2b4, RZ ;  /* 0x000002b4000a7824 */ /* 0x040fe200078e02ff */
[----:B------:R-:W-:Y:S01]  /*42c0*/  LEA.HI.X.SX32 R15, R25, R27, 0x1, P6 ;  /* 0x0000001b190f7211 */ /* 0x000fe200030f0eff */
[----:B------:R-:W-:-:S03]  /*42d0*/  IMAD R23, R0, 0x142, RZ ;  /* 0x0000014200177824 */ /* 0x000fc600078e02ff */
[-C--:B---3--:R-:W-:Y:S01]  /*42e0*/  IADD3 R18, P2, R10, R26.reuse, RZ ;  /* 0x0000001a0a127210 */ /* 0x088fe20007f5e0ff */
[C---:B------:R-:W-:Y:S01]  /*42f0*/  IMAD R10, R0.reuse, 0x2c4, RZ ;  /* 0x000002c4000a7824 */ /* 0x040fe200078e02ff */
[----:B------:R0:W-:Y:S01]  /*4300*/  STL.64 [R1+0x680], R14 ;  /* 0x0006800e01007387 */ /* 0x0001e20000100a00 */
[C---:B------:R-:W-:Y:S01]  /*4310*/  IMAD R25, R0.reuse, 0xa5, RZ ;  /* 0x000000a500197824 */ /* 0x040fe200078e02ff */
[-C--:B------:R-:W-:Y:S02]  /*4320*/  LEA.HI.X.SX32 R23, R23, R27.reuse, 0x1, P4 ;  /* 0x0000001b17177211 */ /* 0x080fe400020f0eff */
[----:B------:R2:W-:Y:S01]  /*4330*/  STL.64 [R1+0x2b0], R20 ;  /* 0x0002b01401007387 */ /* 0x0005e20000100a00 */
[----:B------:R-:W-:Y:S01]  /*4340*/  IMAD R2, R0, 0x15a, RZ ;  /* 0x0000015a00027824 */ /* 0x000fe200078e02ff */
[C---:B------:R-:W-:Y:S02]  /*4350*/  LEA.HI.X.SX32 R9, R11.reuse, R27, 0x1, P1 ;  /* 0x0000001b0b097211 */ /* 0x040fe400008f0eff */
[----:B0-----:R-:W-:-:S02]  /*4360*/  IADD3 R14, P6, R11, R26, RZ ;  /* 0x0000001a0b0e7210 */ /* 0x001fc40007fde0ff */
[-C--:B--2---:R-:W-:Y:S01]  /*4370*/  IADD3 R20, P3, R10, R26.reuse, RZ ;  /* 0x0000001a0a147210 */ /* 0x084fe20007f7e0ff */
[C---:B------:R-:W-:Y:S01]  /*4380*/  IMAD R10, R0.reuse, 0x2d4, RZ ;  /* 0x000002d4000a7824 */ /* 0x040fe200078e02ff */
[-C--:B------:R-:W-:Y:S01]  /*4390*/  LEA.HI.X.SX32 R15, R25, R27.reuse, 0x1, P6 ;  /* 0x0000001b190f7211 */ /* 0x080fe200030f0eff */
[----:B------:R0:W-:Y:S01]  /*43a0*/  STL.64 [R1+0x290], R22 ;  /* 0x0002901601007387 */ /* 0x0001e20000100a00 */
[C---:B------:R-:W-:Y:S02]  /*43b0*/  IMAD R7, R0.reuse, 0x152, RZ ;  /* 0x0000015200077824 */ /* 0x040fe400078e02ff */
[----:B------:R-:W-:Y:S01]  /*43c0*/  IMAD R25, R0, 0xad, RZ ;  /* 0x000000ad00197824 */ /* 0x000fe200078e02ff */
[----:B------:R2:W-:Y:S02]  /*43d0*/  STL.64 [R1+0x648], R14 ;  /* 0x0006480e01007387 */ /* 0x0005e40000100a00 */
[----:B------:R-:W-:Y:S02]  /*43e0*/  LEA.HI.X.SX32 R7, R7, R27, 0x1, P5 ;  /* 0x0000001b07077211 */ /* 0x000fe400028f0eff */
[-C--:B0-----:R-:W-:Y:S01]  /*43f0*/  IADD3 R22, P4, R10, R26.reuse, RZ ;  /* 0x0000001a0a167210 */ /* 0x081fe20007f9e0ff */
[----:B------:R-:W-:Y:S01]  /*4400*/  IMAD R10, R0, 0x2e4, RZ ;  /* 0x000002e4000a7824 */ /* 0x000fe200078e02ff */
[----:B------:R0:W-:Y:S01]  /*4410*/  STL.64 [R1+0x270], R8 ;  /* 0x0002700801007387 */ /* 0x0001e20000100a00 */
[----:B--2---:R-:W-:Y:S01]  /*4420*/  IADD3 R14, P6, R2, R26, RZ ;  /* 0x0000001a020e7210 */ /* 0x004fe20007fde0ff */
[----:B------:R-:W-:-:S03]  /*4430*/  IMAD R11, R0, 0x16a, RZ ;  /* 0x0000016a000b7824 */ /* 0x000fc600078e02ff */
[-C--:B------:R-:W-:Y:S01]  /*4440*/  LEA.HI.X.SX32 R15, R25, R27.reuse, 0x1, P6 ;  /* 0x0000001b190f7211 */ /* 0x080fe200030f0eff */
[----:B------:R2:W-:Y:S01]  /*4450*/  STL.64 [R1+0x250], R6 ;  /* 0x0002500601007387 */ /* 0x0005e20000100a00 */
[-C--:B0-----:R-:W-:Y:S01]  /*4460*/  IADD3 R8, P1, R10, R26.reuse, RZ ;  /* 0x0000001a0a087210 */ /* 0x081fe20007f3e0ff */
[----:B------:R-:W-:Y:S01]  /*4470*/  IMAD R10, R0, 0x2f4, RZ ;  /* 0x000002f4000a7824 */ /* 0x000fe200078e02ff */
[-C--:B------:R-:W-:Y:S01]  /*4480*/  LEA.HI.X.SX32 R19, R2, R27.reuse, 0x1, P2 ;  /* 0x0000001b02137211 */ /* 0x080fe200010f0eff */
[C---:B------:R-:W-:Y:S01]  /*4490*/  IMAD R21, R0.reuse, 0x162, RZ ;  /* 0x0000016200157824 */ /* 0x040fe200078e02ff */
[----:B------:R0:W-:Y:S01]  /*44a0*/  STL.64 [R1+0x610], R14 ;  /* 0x0006100e01007387 */ /* 0x0001e20000100a00 */
[----:B------:R-:W-:Y:S01]  /*44b0*/  IMAD R25, R0, 0xb5, RZ ;  /* 0x000000b500197824 */ /* 0x000fe200078e02ff */
[-C--:B--2---:R-:W-:Y:S01]  /*44c0*/  IADD3 R6, P5, R10, R26.reuse, RZ ;  /* 0x0000001a0a067210 */ /* 0x084fe20007fbe0ff */
[C---:B------:R-:W-:Y:S01]  /*44d0*/  IMAD R10, R0.reuse, 0x304, RZ ;  /* 0x00000304000a7824 */ /* 0x040fe200078e02ff */
[----:B------:R2:W-:Y:S01]  /*44e0*/  STL.64 [R1+0x238], R18 ;  /* 0x0002381201007387 */ /* 0x0005e20000100a00 */
[----:B------:R-:W-:Y:S01]  /*44f0*/  LEA.HI.X.SX32 R21, R21, R27, 0x1, P3 ;  /* 0x0000001b15157211 */ /* 0x000fe200018f0eff */
[----:B------:R-:W-:Y:S01]  /*4500*/  IMAD R2, R0, 0x17a, RZ ;  /* 0x0000017a00027824 */ /* 0x000fe200078e02ff */
[----:B0-----:R-:W-:-:S04]  /*4510*/  IADD3 R14, P6, R11, R26, RZ ;  /* 0x0000001a0b0e7210 */ /* 0x001fc80007fde0ff */
[-C--:B------:R-:W-:Y:S02]  /*4520*/  LEA.HI.X.SX32 R15, R25, R27.reuse, 0x1, P6 ;  /* 0x0000001b190f7211 */ /* 0x080fe400030f0eff */
[-C--:B--2---:R-:W-:Y:S01]  /*4530*/  IADD3 R18, P2, R10, R26.reuse, RZ ;  /* 0x0000001a0a127210 */ /* 0x084fe20007f5e0ff */
[C---:B------:R-:W-:Y:S01]  /*4540*/  IMAD R10, R0.reuse, 0x314, RZ ;  /* 0x00000314000a7824 */ /* 0x040fe200078e02ff */
[----:B------:R0:W-:Y:S01]  /*4550*/  STL.64 [R1+0x220], R20 ;  /* 0x0002201401007387 */ /* 0x0001e20000100a00 */
[C---:B------:R-:W-:Y:S01]  /*4560*/  IMAD R9, R0.reuse, 0x172, RZ ;  /* 0x0000017200097824 */ /* 0x040fe200078e02ff */
[-C--:B------:R-:W-:Y:S01]  /*4570*/  LEA.HI.X.SX32 R23, R11, R27.reuse, 0x1, P4 ;  /* 0x0000001b0b177211 */ /* 0x080fe200020f0eff */
[C---:B------:R-:W-:Y:S01]  /*4580*/  IMAD R25, R0.reuse, 0xbd, RZ ;  /* 0x000000bd00197824 */ /* 0x040fe200078e02ff */
[----:B------:R2:W-:Y:S02]  /*4590*/  STL.64 [R1+0x5d8], R14 ;  /* 0x0005d80e01007387 */ /* 0x0005e40000100a00 */
[-C--:B------:R-:W-:Y:S01]  /*45a0*/  LEA.HI.X.SX32 R9, R9, R27.reuse, 0x1, P1 ;  /* 0x0000001b09097211 */ /* 0x080fe200008f0eff */
[----:B------:R-:W-:Y:S01]  /*45b0*/  IMAD R11, R0, 0x18a, RZ ;  /* 0x0000018a000b7824 */ /* 0x000fe200078e02ff */
[-C--:B0-----:R-:W-:Y:S01]  /*45c0*/  IADD3 R20, P3, R10, R26.reuse, RZ ;  /* 0x0000001a0a147210 */ /* 0x081fe20007f7e0ff */
[----:B------:R-:W-:Y:S01]  /*45d0*/  IMAD R10, R0, 0x324, RZ ;  /* 0x00000324000a7824 */ /* 0x000fe200078e02ff */
[----:B--2---:R-:W-:Y:S01]  /*45e0*/  IADD3 R14, P6, R2, R26, RZ ;  /* 0x0000001a020e7210 */ /* 0x004fe20007fde0ff */
[----:B------:R0:W-:Y:S03]  /*45f0*/  STL.64 [R1+0x208], R22 ;  /* 0x0002081601007387 */ /* 0x0001e60000100a00 */
[----:B------:R-:W-:Y:S01]  /*4600*/  LEA.HI.X.SX32 R15, R25, R27, 0x1, P6 ;  /* 0x0000001b190f7211 */ /* 0x000fe200030f0eff */
[----:B------:R2:W-:Y:S01]  /*4610*/  STL.64 [R1+0x1f0], R8 ;  /* 0x0001f00801007387 */ /* 0x0005e20000100a00 */
[----:B------:R-:W-:-:S02]  /*4620*/  IMAD R19, R0, 0x182, RZ ;  /* 0x0000018200137824 */ /* 0x000fc400078e02ff */
[----:B------:R-:W-:Y:S01]  /*4630*/  IMAD R25, R0, 0xc5, RZ ;  /* 0x000000c500197824 */ /* 0x000fe200078e02ff */
[----:B------:R3:W-:Y:S01]  /*4640*/  STL.64 [R1+0x5a0], R14 ;  /* 0x0005a00e01007387 */ /* 0x0007e20000100a00 */
[-C--:B0-----:R-:W-:Y:S01]  /*4650*/  IADD3 R22, P4, R10, R26.reuse, RZ ;  /* 0x0000001a0a167210 */ /* 0x081fe20007f9e0ff */
[----:B------:R-:W-:Y:S01]  /*4660*/  IMAD R10, R0, 0x334, RZ ;  /* 0x00000334000a7824 */ /* 0x000fe200078e02ff */
[-C--:B------:R-:W-:Y:S02]  /*4670*/  LEA.HI.X.SX32 R7, R2, R27.reuse, 0x1, P5 ;  /* 0x0000001b02077211 */ /* 0x080fe400028f0eff */
[----:B------:R-:W-:Y:S02]  /*4680*/  LEA.HI.X.SX32 R19, R19, R27, 0x1, P2 ;  /* 0x0000001b13137211 */ /* 0x000fe400010f0eff */
[-C--:B--2---:R-:W-:Y:S02]  /*4690*/  IADD3 R8, P1, R10, R26.reuse, RZ ;  /* 0x0000001a0a087210 */ /* 0x084fe40007f3e0ff */
[----:B---3--:R-:W-:Y:S01]  /*46a0*/  IADD3 R14, P6, R11, R26, RZ ;  /* 0x0000001a0b0e7210 */ /* 0x008fe20007fde0ff */
[----:B------:R-:W-:-:S02]  /*46b0*/  IMAD R10, R0, 0x344, RZ ;  /* 0x00000344000a7824 */ /* 0x000fc400078e02ff */
[C---:B------:R-:W-:Y:S01]  /*46c0*/  IMAD R2, R0.reuse, 0x19a, RZ ;  /* 0x0000019a00027824 */ /* 0x040fe200078e02ff */
[-C--:B------:R-:W-:Y:S01]  /*46d0*/  LEA.HI.X.SX32 R15, R25, R27.reuse, 0x1, P6 ;  /* 0x0000001b190f7211 */ /* 0x080fe200030f0eff */
[----:B------:R0:W-:Y:S01]  /*46e0*/  STL.64 [R1+0x1d8], R6 ;  /* 0x0001d80601007387 */ /* 0x0001e20000100a00 */
[C---:B------:R-:W-:Y:S02]  /*46f0*/  IMAD R23, R0.reuse, 0x192, RZ ;  /* 0x0000019200177824 */ /* 0x040fe400078e02ff */
[----:B------:R-:W-:Y:S01]  /*4700*/  IMAD R25, R0, 0xcd, RZ ;  /* 0x000000cd00197824 */ /* 0x000fe200078e02ff */
[----:B------:R-:W-:Y:S01]  /*4710*/  STL.64 [R1+0x1c0], R18 ;  /* 0x0001c01201007387 */ /* 0x000fe20000100a00 */
[----:B------:R-:W-:-:S03]  /*4720*/  LEA.HI.X.SX32 R21, R11, R27, 0x1, P3 ;  /* 0x0000001b0b157211 */ /* 0x000fc600018f0eff */
[----:B------:R2:W-:Y:S01]  /*4730*/  STL.64 [R1+0x568], R14 ;  /* 0x0005680e01007387 */ /* 0x0005e20000100a00 */
[-C--:B0-----:R-:W-:Y:S01]  /*4740*/  IADD3 R6, P5, R10, R26.reuse, RZ ;  /* 0x0000001a0a067210 */ /* 0x081fe20007fbe0ff */
[C---:B------:R-:W-:Y:S01]  /*4750*/  IMAD R10, R0.reuse, 0x354, RZ ;  /* 0x00000354000a7824 */ /* 0x040fe200078e02ff */
[-C--:B------:R-:W-:Y:S01]  /*4760*/  LEA.HI.X.SX32 R23, R23, R27.reuse, 0x1, P4 ;  /* 0x0000001b17177211 */ /* 0x080fe200020f0eff */
[----:B------:R-:W-:Y:S01]  /*4770*/  IMAD R11, R0, 0x1aa, RZ ;  /* 0x000001aa000b7824 */ /* 0x000fe200078e02ff */
[-C--:B--2---:R-:W-:Y:S02]  /*4780*/  IADD3 R14, P6, R2, R26.reuse, RZ ;  /* 0x0000001a020e7210 */ /* 0x084fe40007fde0ff */
[----:B------:R-:W-:Y:S01]  /*4790*/  IADD3 R18, P2, R10, R26, RZ ;  /* 0x0000001a0a127210 */ /* 0x000fe20007f5e0ff */
[C---:B------:R-:W-:Y:S01]  /*47a0*/  IMAD R10, R0.reuse, 0x364, RZ ;  /* 0x00000364000a7824 */ /* 0x040fe200078e02ff */
[----:B------:R-:W-:Y:S01]  /*47b0*/  LEA.HI.X.SX32 R15, R25, R27, 0x1, P6 ;  /* 0x0000001b190f7211 */ /* 0x000fe200030f0eff */
[----:B------:R0:W-:Y:S01]  /*47c0*/  STL.64 [R1+0x1a8], R20 ;  /* 0x0001a81401007387 */ /* 0x0001e20000100a00 */
[----:B------:R-:W-:-:S03]  /*47d0*/  IMAD R25, R0, 0xd5, RZ ;  /* 0x000000d500197824 */ /* 0x000fc600078e02ff */
[----:B------:R-:W-:Y:S01]  /*47e0*/  STL.64 [R1+0x190], R22 ;  /* 0x0001901601007387 */ /* 0x000fe20000100a00 */
[----:B------:R-:W-:-:S03]  /*47f0*/  LEA.HI.X.SX32 R9, R2, R27, 0x1, P1 ;  /* 0x0000001b02097211 */ /* 0x000fc600008f0eff */
[----:B------:R2:W-:Y:S01]  /*4800*/  STL.64 [R1+0x530], R14 ;  /* 0x0005300e01007387 */ /* 0x0005e20000100a00 */
[-C--:B------:R-:W-:Y:S02]  /*4810*/  LEA.HI.X.SX32 R7, R16, R27.reuse, 0x1, P5 ;  /* 0x0000001b10077211 */ /* 0x080fe400028f0eff */
[-C--:B0-----:R-:W-:Y:S01]  /*4820*/  IADD3 R20, P3, R10, R26.reuse, RZ ;  /* 0x0000001a0a147210 */ /* 0x081fe20007f7e0ff */
[C---:B------:R-:W-:Y:S02]  /*4830*/  IMAD R10, R0.reuse, 0x374, RZ ;  /* 0x00000374000a7824 */ /* 0x040fe400078e02ff */
[----:B------:R-:W-:Y:S01]  /*4840*/  IMAD R2, R0, 0x1ba, RZ ;  /* 0x000001ba00027824 */ /* 0x000fe200078e02ff */
[-C--:B--2---:R-:W-:Y:S01]  /*4850*/  IADD3 R14, P6, R11, R26.reuse, RZ ;  /* 0x0000001a0b0e7210 */ /* 0x084fe20007fde0ff */
[----:B------:R0:W-:Y:S01]  /*4860*/  STL.64 [R1+0x178], R8 ;  /* 0x0001780801007387 */ /* 0x0001e20000100a00 */
[----:B------:R-:W-:Y:S02]  /*4870*/  IADD3 R22, P4, R10, R26, RZ ;  /* 0x0000001a0a167210 */ /* 0x000fe40007f9e0ff */
[-C--:B------:R-:W-:Y:S01]  /*4880*/  LEA.HI.X.SX32 R15, R25, R27.reuse, 0x1, P6 ;  /* 0x0000001b190f7211 */ /* 0x080fe200030f0eff */
[C---:B------:R-:W-:Y:S01]  /*4890*/  IMAD R10, R0.reuse, 0x384, RZ ;  /* 0x00000384000a7824 */ /* 0x040fe200078e02ff */
[----:B------:R-:W-:Y:S01]  /*48a0*/  STL.64 [R1+0x160], R6 ;  /* 0x0001600601007387 */ /* 0x000fe20000100a00 */
[----:B------:R-:W-:Y:S01]  /*48b0*/  LEA.HI.X.SX32 R19, R11, R27, 0x1, P2 ;  /* 0x0000001b0b137211 */ /* 0x000fe200010f0eff */
[----:B------:R-:W-:-:S02]  /*48c0*/  IMAD R11, R0, 0xdd, RZ ;  /* 0x000000dd000b7824 */ /* 0x000fc400078e02ff */
[----:B------:R2:W-:Y:S01]  /*48d0*/  STL.64 [R1+0x4f8], R14 ;  /* 0x0004f80e01007387 */ /* 0x0005e20000100a00 */
[-C--:B------:R-:W-:Y:S02]  /*48e0*/  LEA.HI.X.SX32 R21, R29, R27.reuse, 0x1, P3 ;  /* 0x0000001b1d157211 */ /* 0x080fe400018f0eff */
[-C--:B0-----:R-:W-:Y:S01]  /*48f0*/  IADD3 R8, P1, R10, R26.reuse, RZ ;  /* 0x0000001a0a087210 */ /* 0x081fe20007f3e0ff */
[----:B------:R-:W-:Y:S01]  /*4900*/  IMAD R10, R0, 0x394, RZ ;  /* 0x00000394000a7824 */ /* 0x000fe200078e02ff */
[CC--:B------:R-:W-:Y:S02]  /*4910*/  LEA.HI.X.SX32 R23, R2.reuse, R27.reuse, 0x1, P4 ;  /* 0x0000001b02177211 */ /* 0x0c0fe400020f0eff */
[-C--:B--2---:R-:W-:Y:S01]  /*4920*/  IADD3 R14, P6, R2, R26.reuse, RZ ;  /* 0x0000001a020e7210 */ /* 0x084fe20007fde0ff */
[----:B------:R0:W-:Y:S03]  /*4930*/  STL.64 [R1+0x148], R18 ;  /* 0x0001481201007387 */ /* 0x0001e60000100a00 */
[----:B------:R-:W-:Y:S01]  /*4940*/  LEA.HI.X.SX32 R15, R11, R27, 0x1, P6 ;  /* 0x0000001b0b0f7211 */ /* 0x000fe200030f0eff */
[----:B------:R-:W-:Y:S01]  /*4950*/  IMAD R25, R0, 0x1ca, RZ ;  /* 0x000001ca00197824 */ /* 0x000fe200078e02ff */
[----:B------:R-:W-:Y:S01]  /*4960*/  IADD3 R6, P5, R10, R26, RZ ;  /* 0x0000001a0a067210 */ /* 0x000fe20007fbe0ff */
[----:B------:R-:W-:Y:S01]  /*4970*/  STL.64 [R1+0x130], R20 ;  /* 0x0001301401007387 */ /* 0x000fe20000100a00 */
[----:B------:R-:W-:-:S03]  /*4980*/  IMAD R10, R0, 0x3a4, RZ ;  /* 0x000003a4000a7824 */ /* 0x000fc600078e02ff */
[----:B------:R2:W-:Y:S04]  /*4990*/  STL.64 [R1+0x4c0], R14 ;  /* 0x0004c00e01007387 */ /* 0x0005e80000100a00 */
[----:B------:R3:W-:Y:S01]  /*49a0*/  STL.64 [R1+0x118], R22 ;  /* 0x0001181601007387 */ /* 0x0007e20000100a00 */
[-C--:B0-----:R-:W-:Y:S02]  /*49b0*/  IADD3 R18, P2, R10, R26.reuse, RZ ;  /* 0x0000001a0a127210 */ /* 0x081fe40007f5e0ff */
[-C--:B------:R-:W-:Y:S02]  /*49c0*/  LEA.HI.X.SX32 R9, R17, R27.reuse, 0x1, P1 ;  /* 0x0000001b11097211 */ /* 0x080fe400008f0eff */
[C---:B--2---:R-:W-:Y:S01]  /*49d0*/  IADD3 R14, P6, R25.reuse, R26, RZ ;  /* 0x0000001a190e7210 */ /* 0x044fe20007fde0ff */
[----:B---3--:R-:W-:Y:S01]  /*49e0*/  IMAD R23, R0, 0xe5, RZ ;  /* 0x000000e500177824 */ /* 0x008fe200078e02ff */
[-C--:B------:R-:W-:Y:S01]  /*49f0*/  LEA.HI.X.SX32 R7, R25, R27.reuse, 0x1, P5 ;  /* 0x0000001b19077211 */ /* 0x080fe200028f0eff */
[----:B------:R-:W2:Y:S01]  /*4a00*/  LDL.LU R22, [R1+0x1b08] ;  /* 0x001b080001167983 */ /* 0x000ea20000300800 */
[----:B------:R-:W-:-:S02]  /*4a10*/  LEA.HI.X.SX32 R19, R3, R27, 0x1, P2 ;  /* 0x0000001b03137211 */ /* 0x000fc400010f0eff */
[----:B------:R-:W-:Y:S01]  /*4a20*/  LEA.HI.X.SX32 R15, R23, R27, 0x1, P6 ;  /* 0x0000001b170f7211 */ /* 0x000fe200030f0eff */
[----:B------:R-:W-:Y:S04]  /*4a30*/  STL.64 [R1+0x100], R8 ;  /* 0x0001000801007387 */ /* 0x000fe80000100a00 */
[----:B------:R-:W-:Y:S04]  /*4a40*/  STL.64 [R1+0x488], R14 ;  /* 0x0004880e01007387 */ /* 0x000fe80000100a00 */
[----:B------:R-:W-:Y:S04]  /*4a50*/  STL.64 [R1+0xe8], R6 ;  /* 0x0000e80601007387 */ /* 0x000fe80000100a00 */
[----:B------:R0:W-:Y:S04]  /*4a60*/  STL.64 [R1+0xd0], R18 ;  /* 0x0000d01201007387 */ /* 0x0001e80000100a00 */
[----:B0-----:R-:W3:Y:S01]  /*4a70*/  LDL.LU.64 R18, [R1+0x1b00] ;  /* 0x001b000001127983 */ /* 0x001ee20000300a00 */
[----:B------:R-:W-:-:S02]  /*4a80*/  IMAD R10, R0, 0x3b4, RZ ;  /* 0x000003b4000a7824 */ /* 0x000fc400078e02ff */
[----:B------:R-:W-:-:S03]  /*4a90*/  IMAD R29, R0, 0x1da, RZ ;  /* 0x000001da001d7824 */ /* 0x000fc600078e02ff */
[-C--:B------:R-:W-:Y:S01]  /*4aa0*/  IADD3 R20, P3, R10, R26.reuse, RZ ;  /* 0x0000001a0a147210 */ /* 0x080fe20007f7e0ff */
[C---:B------:R-:W-:Y:S02]  /*4ab0*/  IMAD R10, R0.reuse, 0x3c4, RZ ;  /* 0x000003c4000a7824 */ /* 0x040fe400078e02ff */
[C---:B------:R-:W-:Y:S01]  /*4ac0*/  IMAD R2, R0.reuse, 0x3d4, RZ ;  /* 0x000003d400027824 */ /* 0x040fe200078e02ff */
[CC--:B------:R-:W-:Y:S01]  /*4ad0*/  IADD3 R14, P6, R29.reuse, R26.reuse, RZ ;  /* 0x0000001a1d0e7210 */ /* 0x0c0fe20007fde0ff */
[----:B------:R-:W-:Y:S01]  /*4ae0*/  IMAD R25, R0, 0xed, RZ ;  /* 0x000000ed00197824 */ /* 0x000fe200078e02ff */
[-C--:B------:R-:W-:Y:S02]  /*4af0*/  IADD3 R10, P4, R10, R26.reuse, RZ ;  /* 0x0000001a0a0a7210 */ /* 0x080fe40007f9e0ff */
[----:B------:R-:W-:Y:S01]  /*4b00*/  IADD3 R8, P1, R2, R26, RZ ;  /* 0x0000001a02087210 */ /* 0x000fe20007f3e0ff */
[----:B------:R-:W-:Y:S01]  /*4b10*/  IMAD R2, R0, 0x3e4, RZ ;  /* 0x000003e400027824 */ /* 0x000fe200078e02ff */
[-C--:B------:R-:W-:Y:S01]  /*4b20*/  LEA.HI.X.SX32 R21, R29, R27.reuse, 0x1, P3 ;  /* 0x0000001b1d157211 */ /* 0x080fe200018f0eff */
[----:B------:R-:W-:Y:S01]  /*4b30*/  IMAD.MOV.U32 R29, RZ, RZ, c[0x0][0x198] ;  /* 0x00006600ff1d7624 */ /* 0x000fe200078e00ff */
[-C--:B------:R-:W-:Y:S01]  /*4b40*/  LEA.HI.X.SX32 R11, R28, R27.reuse, 0x1, P4 ;  /* 0x0000001b1c0b7211 */ /* 0x080fe200020f0eff */
[----:B------:R-:W-:Y:S01]  /*4b50*/  IMAD R17, R0, 0x1ea, RZ ;  /* 0x000001ea00117824 */ /* 0x000fe200078e02ff */
[----:B------:R-:W-:-:S02]  /*4b60*/  LEA.HI.X.SX32 R15, R25, R27, 0x1, P6 ;  /* 0x0000001b190f7211 */ /* 0x000fc400030f0eff */
[----:B------:R-:W-:Y:S01]  /*4b70*/  MOV R28, c[0x0][0x198] ;  /* 0x00006600001c7a02 */ /* 0x000fe20000000f00 */
[----:B------:R-:W-:Y:S01]  /*4b80*/  IMAD R29, R29, 0x206, RZ ;  /* 0x000002061d1d7824 */ /* 0x000fe200078e02ff */
[-C--:B------:R-:W-:Y:S01]  /*4b90*/  IADD3 R6, P5, R2, R26.reuse, RZ ;  /* 0x0000001a02067210 */ /* 0x080fe20007fbe0ff */
[----:B------:R0:W-:Y:S01]  /*4ba0*/  STL.64 [R1+0x450], R14 ;  /* 0x0004500e01007387 */ /* 0x0001e20000100a00 */
[----:B------:R-:W-:Y:S01]  /*4bb0*/  MOV R23, c[0x0][0x198] ;  /* 0x0000660000177a02 */ /* 0x000fe20000000f00 */
[----:B------:R-:W-:Y:S01]  /*4bc0*/  IMAD R28, R28, 0xf5, RZ ;  /* 0x000000f51c1c7824 */ /* 0x000fe200078e02ff */
[----:B------:R-:W-:Y:S01]  /*4bd0*/  MOV R25, c[0x0][0x198] ;  /* 0x0000660000197a02 */ /* 0x000fe20000000f00 */
[----:B------:R-:W-:Y:S01]  /*4be0*/  STL.64 [R1+0xb8], R20 ;  /* 0x0000b81401007387 */ /* 0x000fe20000100a00 */
[-C--:B------:R-:W-:Y:S01]  /*4bf0*/  LEA.HI.X.SX32 R7, R5, R27.reuse, 0x1, P5 ;  /* 0x0000001b05077211 */ /* 0x080fe200028f0eff */
[----:B------:R-:W-:Y:S01]  /*4c00*/  IMAD R23, R23, 0x1fa, RZ ;  /* 0x000001fa17177824 */ /* 0x000fe200078e02ff */
[----:B------:R-:W-:Y:S01]  /*4c10*/  MOV R5, c[0x0][0x198] ;  /* 0x0000660000057a02 */ /* 0x000fe20000000f00 */
[----:B------:R4:W-:Y:S01]  /*4c20*/  STL.64 [R1+0x1740], R10 ;  /* 0x0017400a01007387 */ /* 0x0009e20000100a00 */
[----:B0-----:R-:W-:Y:S01]  /*4c30*/  IADD3 R14, P6, R17, R26, RZ ;  /* 0x0000001a110e7210 */ /* 0x001fe20007fde0ff */
[----:B------:R-:W-:Y:S01]  /*4c40*/  IMAD R25, R25, 0x208, RZ ;  /* 0x0000020819197824 */ /* 0x000fe200078e02ff */
[----:B------:R-:W-:-:S02]  /*4c50*/  LEA.HI.X.SX32 R9, R17, R27, 0x1, P1 ;  /* 0x0000001b11097211 */ /* 0x000fc400008f0eff */
[-C--:B------:R-:W-:Y:S02]  /*4c60*/  LEA.HI.X.SX32 R15, R28, R27.reuse, 0x1, P6 ;  /* 0x0000001b1c0f7211 */ /* 0x080fe400030f0eff */
[-C--:B----4-:R-:W-:Y:S01]  /*4c70*/  IADD3 R10, P4, R29, R26.reuse, RZ ;  /* 0x0000001a1d0a7210 */ /* 0x090fe20007f9e0ff */
[----:B------:R-:W-:Y:S01]  /*4c80*/  IMAD R5, R5, 0xfd, RZ ;  /* 0x000000fd05057824 */ /* 0x000fe200078e02ff */
[----:B------:R-:W-:Y:S01]  /*4c90*/  IADD3 R28, P6, R23, R26, RZ ;  /* 0x0000001a171c7210 */ /* 0x000fe20007fde0ff */
[----:B------:R-:W-:Y:S02]  /*4ca0*/  IMAD.MOV.U32 R17, RZ, RZ, c[0x0][0x198] ;  /* 0x00006600ff117624 */ /* 0x000fe400078e00ff */
[----:B------:R-:W-:Y:S01]  /*4cb0*/  STL [R1+0x3b8], R10 ;  /* 0x0003b80a01007387 */ /* 0x000fe20000100800 */
[----:B------:R-:W-:-:S03]  /*4cc0*/  LEA.HI.X.SX32 R29, R5, R27, 0x1, P6 ;  /* 0x0000001b051d7211 */ /* 0x000fc600030f0eff */
[----:B------:R-:W-:Y:S01]  /*4cd0*/  STL.64 [R1+0x418], R14 ;  /* 0x0004180e01007387 */ /* 0x000fe20000100a00 */
[----:B------:R-:W-:-:S03]  /*4ce0*/  IMAD R17, R17, 0x104, RZ ;  /* 0x0000010411117824 */ /* 0x000fc600078e02ff */
[----:B------:R0:W-:Y:S01]  /*4cf0*/  STL.64 [R1+0x1748], R8 ;  /* 0x0017480801007387 */ /* 0x0001e20000100a00 */
[----:B------:R-:W-:Y:S01]  /*4d00*/  IMAD R2, R0, 0x3f4, RZ ;  /* 0x000003f400027824 */ /* 0x000fe200078e02ff */
[----:B------:R-:W-:Y:S02]  /*4d10*/  MOV R5, c[0x0][0x198] ;  /* 0x0000660000057a02 */ /* 0x000fe40000000f00 */
[----:B------:R4:W-:Y:S01]  /*4d20*/  STL.64 [R1+0x1750], R6 ;  /* 0x0017500601007387 */ /* 0x0009e20000100a00 */
[-C--:B0-----:R-:W-:Y:S02]  /*4d30*/  IADD3 R8, P1, R25, R26.reuse, RZ ;  /* 0x0000001a19087210 */ /* 0x081fe40007f3e0ff */
[----:B------:R-:W-:Y:S01]  /*4d40*/  IMAD R5, R5, 0x114, RZ ;  /* 0x0000011405057824 */ /* 0x000fe200078e02ff */
[----:B------:R-:W-:Y:S02]  /*4d50*/  IADD3 R2, P2, R2, R26, RZ ;  /* 0x0000001a02027210 */ /* 0x000fe40007f5e0ff */
[----:B------:R0:W-:Y:S02]  /*4d60*/  STL [R1+0x3b0], R8 ;  /* 0x0003b00801007387 */ /* 0x0001e40000100800 */
[----:B------:R-:W-:-:S02]  /*4d70*/  LEA.HI.X.SX32 R3, R23, R27, 0x1, P2 ;  /* 0x0000001b17037211 */ /* 0x000fc400010f0eff */
[-C--:B----4-:R-:W-:Y:S02]  /*4d80*/  IADD3 R6, P2, R5, R26.reuse, RZ ;  /* 0x0000001a05067210 */ /* 0x090fe40007f5e0ff */
[----:B0-----:R-:W-:Y:S02]  /*4d90*/  IADD3 R8, P5, R17, R26, RZ ;  /* 0x0000001a11087210 */ /* 0x001fe40007fbe0ff */
[----:B------:R-:W-:Y:S02]  /*4da0*/  MOV R17, c[0x0][0x198] ;  /* 0x0000660000117a02 */ /* 0x000fe40000000f00 */
[----:B------:R-:W-:-:S03]  /*4db0*/  MOV R5, c[0x0][0x198] ;  /* 0x0000660000057a02 */ /* 0x000fc60000000f00 */
[----:B------:R-:W-:Y:S01]  /*4dc0*/  IMAD R17, R17, 0x82, RZ ;  /* 0x0000008211117824 */ /* 0x000fe200078e02ff */
[----:B------:R-:W-:Y:S01]  /*4dd0*/  MOV R25, c[0x0][0x198] ;  /* 0x0000660000197a02 */ /* 0x000fe20000000f00 */
[----:B------:R-:W-:Y:S01]  /*4de0*/  IMAD R5, R5, 0x124, RZ ;  /* 0x0000012405057824 */ /* 0x000fe200078e02ff */
[----:B------:R-:W-:Y:S02]  /*4df0*/  STL.64 [R1+0x16e0], R28 ;  /* 0x0016e01c01007387 */ /* 0x000fe40000100a00 */
[----:B------:R-:W-:Y:S02]  /*4e00*/  LEA.HI.X.SX32 R9, R17, R27, 0x1, P5 ;  /* 0x0000001b11097211 */ /* 0x000fe400028f0eff */
[----:B------:R-:W-:Y:S01]  /*4e10*/  STL.64 [R1+0x1758], R2 ;  /* 0x0017580201007387 */ /* 0x000fe20000100a00 */
[----:B------:R-:W-:-:S03]  /*4e20*/  IMAD R25, R25, 0x8a, RZ ;  /* 0x0000008a19197824 */ /* 0x000fc600078e02ff */
[----:B------:R-:W-:Y:S04]  /*4e30*/  STL [R1+0x1af0], R3 ;  /* 0x001af00301007387 */ /* 0x000fe80000100800 */
[----:B------:R0:W-:Y:S01]  /*4e40*/  STL.64 [R1+0x78], R8 ;  /* 0x0000780801007387 */ /* 0x0001e20000100a00 */
[----:B------:R-:W-:Y:S01]  /*4e50*/  IMAD.MOV.U32 R17, RZ, RZ, c[0x0][0x198] ;  /* 0x00006600ff117624 */ /* 0x000fe200078e00ff */
[----:B------:R-:W-:Y:S02]  /*4e60*/  LEA.HI.X.SX32 R7, R25, R27, 0x1, P2 ;  /* 0x0000001b19077211 */ /* 0x000fe400010f0eff */
[----:B0-----:R-:W-:Y:S02]  /*4e70*/  IADD3 R8, P5, R5, R26, RZ ;  /* 0x0000001a05087210 */ /* 0x001fe40007fbe0ff */
[----:B------:R-:W-:Y:S01]  /*4e80*/  MOV R5, c[0x0][0x198] ;  /* 0x0000660000057a02 */ /* 0x000fe20000000f00 */
[----:B------:R-:W-:-:S04]  /*4e90*/  IMAD R17, R17, 0x45, RZ ;  /* 0x0000004511117824 */ /* 0x000fc800078e02ff */
[----:B------:R-:W-:Y:S01]  /*4ea0*/  IMAD R5, R5, 0x134, RZ ;  /* 0x0000013405057824 */ /* 0x000fe200078e02ff */
[-C--:B------:R-:W-:Y:S01]  /*4eb0*/  IADD3 R10, P6, R25, R26.reuse, RZ ;  /* 0x0000001a190a7210 */ /* 0x080fe20007fde0ff */
[----:B------:R0:W-:Y:S01]  /*4ec0*/  STL.64 [R1+0x70], R6 ;  /* 0x0000700601007387 */ /* 0x0001e20000100a00 */
[----:B------:R-:W-:Y:S02]  /*4ed0*/  IMAD.MOV.U32 R23, RZ, RZ, c[0x0][0x198] ;  /* 0x00006600ff177624 */ /* 0x000fe400078e00ff */
[----:B------:R-:W-:Y:S02]  /*4ee0*/  LEA.HI.X.SX32 R11, R17, R27, 0x1, P6 ;  /* 0x0000001b110b7211 */ /* 0x000fe400030f0eff */
[----:B------:R-:W-:Y:S01]  /*4ef0*/  IMAD R23, R23, 0x9a, RZ ;  /* 0x0000009a17177824 */ /* 0x000fe200078e02ff */
[-C--:B0-----:R-:W-:Y:S01]  /*4f00*/  IADD3 R6, P2, R5, R26.reuse, RZ ;  /* 0x0000001a05067210 */ /* 0x081fe20007f5e0ff */
[----:B------:R-:W-:Y:S01]  /*4f10*/  IMAD.MOV.U32 R5, RZ, RZ, c[0x0][0x198] ;  /* 0x00006600ff057624 */ /* 0x000fe200078e00ff */
[----:B------:R-:W-:Y:S03]  /*4f20*/  STL.64 [R1+0xa8], R10 ;  /* 0x0000a80a01007387 */ /* 0x000fe60000100a00 */
[----:B------:R-:W-:Y:S01]  /*4f30*/  IMAD R5, R5, 0x144, RZ ;  /* 0x0000014405057824 */ /* 0x000fe200078e02ff */
[----:B------:R-:W-:-:S02]  /*4f40*/  IADD3 R2, P6, R23, R26, RZ ;  /* 0x0000001a17027210 */ /* 0x000fc40007fde0ff */
[----:B------:R-:W-:Y:S02]  /*4f50*/  LEA.HI.X.SX32 R7, R23, R27, 0x1, P2 ;  /* 0x0000001b17077211 */ /* 0x000fe400010f0eff */
[----:B------:R-:W-:-:S05]  /*4f60*/  MOV R25, c[0x0][0x198] ;  /* 0x0000660000197a02 */ /* 0x000fca0000000f00 */
[----:B------:R-:W-:Y:S02]  /*4f70*/  IMAD R25, R25, 0xaa, RZ ;  /* 0x000000aa19197824 */ /* 0x000fe400078e02ff */
[----:B------:R-:W-:-:S04]  /*4f80*/  IMAD.MOV.U32 R23, RZ, RZ, c[0x0][0x198] ;  /* 0x00006600ff177624 */ /* 0x000fc800078e00ff */
[----:B------:R-:W-:Y:S01]  /*4f90*/  IMAD R23, R23, 0xba, RZ ;  /* 0x000000ba17177824 */ /* 0x000fe200078e02ff */
[----:B------:R-:W-:Y:S02]  /*4fa0*/  LEA R20, P3, R0, R26, 0x3 ;  /* 0x0000001a00147211 */ /* 0x000fe400078618ff */
[----:B------:R-:W-:-:S05]  /*4fb0*/  MOV R14, c[0x0][0x198] ;  /* 0x00006600000e7a02 */ /* 0x000fca0000000f00 */
[----:B------:R-:W-:Y:S01]  /*4fc0*/  IMAD R14, R14, 0x8e, RZ ;  /* 0x0000008e0e0e7824 */ /* 0x000fe200078e02ff */
[----:B---3--:R-:W-:Y:S02]  /*4fd0*/  LEA.HI.X.SX32 R9, R18, R27, 0x1, P5 ;  /* 0x0000001b12097211 */ /* 0x008fe400028f0eff */
[----:B------:R-:W-:-:S03]  /*4fe0*/  MOV R18, c[0x0][0x198] ;  /* 0x0000660000127a02 */ /* 0x000fc60000000f00 */
[----:B------:R0:W-:Y:S02]  /*4ff0*/  STL.64 [R1+0x68], R8 ;  /* 0x0000680801007387 */ /* 0x0001e40000100a00 */
[----:B------:R-:W-:-:S05]  /*5000*/  IMAD R18, R18, 0x4d, RZ ;  /* 0x0000004d12127824 */ /* 0x000fca00078e02ff */
[-C--:B------:R-:W-:Y:S02]  /*5010*/  LEA.HI.X.SX32 R3, R18, R27.reuse, 0x1, P6 ;  /* 0x0000001b12037211 */ /* 0x080fe400030f0eff */
[----:B0-----:R-:W-:Y:S02]  /*5020*/  IADD3 R8, P5, R5, R26, RZ ;  /* 0x0000001a05087210 */ /* 0x001fe40007fbe0ff */
[----:B------:R-:W-:Y:S01]  /*5030*/  MOV R5, c[0x0][0x198] ;  /* 0x0000660000057a02 */ /* 0x000fe20000000f00 */
[----:B------:R-:W-:Y:S04]  /*5040*/  STL.64 [R1+0xa0], R2 ;  /* 0x0000a00201007387 */ /* 0x000fe80000100a00 */
[----:B------:R-:W-:Y:S01]  /*5050*/  IMAD R5, R5, 0x154, RZ ;  /* 0x0000015405057824 */ /* 0x000fe200078e02ff */
[----:B------:R0:W-:Y:S01]  /*5060*/  STL.64 [R1+0x60], R6 ;  /* 0x0000600601007387 */ /* 0x0001e20000100a00 */
[----:B------:R-:W-:-:S02]  /*5070*/  LEA.HI.X.SX32 R9, R19, R27, 0x1, P5 ;  /* 0x0000001b13097211 */ /* 0x000fc400028f0eff */
[----:B------:R-:W-:Y:S02]  /*5080*/  MOV R19, c[0x0][0x198] ;  /* 0x0000660000137a02 */ /* 0x000fe40000000f00 */
[----:B0-----:R-:W-:Y:S02]  /*5090*/  IADD3 R6, P2, R5, R26, RZ ;  /* 0x0000001a05067210 */ /* 0x001fe40007f5e0ff */
[----:B------:R-:W-:Y:S01]  /*50a0*/  MOV R5, c[0x0][0x198] ;  /* 0x0000660000057a02 */ /* 0x000fe20000000f00 */
[----:B------:R-:W-:-:S04]  /*50b0*/  IMAD R19, R19, 0x55, RZ ;  /* 0x0000005513137824 */ /* 0x000fc800078e02ff */
[----:B------:R-:W-:Y:S01]  /*50c0*/  IMAD R5, R5, 0x164, RZ ;  /* 0x0000016405057824 */ /* 0x000fe200078e02ff */
[CC--:B------:R-:W-:Y:S01]  /*50d0*/  IADD3 R2, P6, R25.reuse, R26.reuse, RZ ;  /* 0x0000001a19027210 */ /* 0x0c0fe20007fde0ff */
[----:B------:R0:W-:Y:S01]  /*50e0*/  STL.64 [R1+0x58], R8 ;  /* 0x0000580801007387 */ /* 0x0001e20000100a00 */
[-C--:B------:R-:W-:Y:S02]  /*50f0*/  LEA.HI.X.SX32 R7, R25, R27.reuse, 0x1, P2 ;  /* 0x0000001b19077211 */ /* 0x080fe400010f0eff */
[----:B------:R-:W-:Y:S02]  /*5100*/  LEA.HI.X.SX32 R3, R19, R27, 0x1, P6 ;  /* 0x0000001b13037211 */ /* 0x000fe400030f0eff */
[----:B0-----:R-:W-:Y:S01]  /*5110*/  IADD3 R8, P5, R5, R26, RZ ;  /* 0x0000001a05087210 */ /* 0x001fe20007fbe0ff */
[----:B------:R-:W-:Y:S02]  /*5120*/  IMAD.MOV.U32 R5, RZ, RZ, c[0x0][0x198] ;  /* 0x00006600ff057624 */ /* 0x000fe400078e00ff */
[----:B------:R-:W-:Y:S02]  /*5130*/  STL.64 [R1+0x98], R2 ;  /* 0x0000980201007387 */ /* 0x000fe40000100a00 */
[----:B------:R-:W-:-:S02]  /*5140*/  IMAD R5, R5, 0x174, RZ ;  /* 0x0000017405057824 */ /* 0x000fc400078e02ff */
[----:B------:R0:W-:Y:S01]  /*5150*/  STL.64 [R1+0x50], R6 ;  /* 0x0000500601007387 */ /* 0x0001e20000100a00 */
[----:B--2---:R-:W-:Y:S01]  /*5160*/  LEA.HI.X.SX32 R9, R22, R27, 0x1, P5 ;  /* 0x0000001b16097211 */ /* 0x004fe200028f0eff */
[----:B------:R-:W-:Y:S01]  /*5170*/  IMAD.MOV.U32 R22, RZ, RZ, c[0x0][0x198] ;  /* 0x00006600ff167624 */ /* 0x000fe200078e00ff */
[----:B0-----:R-:W-:Y:S02]  /*5180*/  IADD3 R6, P2, R5, R26, RZ ;  /* 0x0000001a05067210 */ /* 0x001fe40007f5e0ff */
[----:B------:R-:W-:Y:S01]  /*5190*/  MOV R5, c[0x0][0x198] ;  /* 0x0000660000057a02 */ /* 0x000fe20000000f00 */
[----:B------:R-:W-:-:S04]  /*51a0*/  IMAD R22, R22, 0x5d, RZ ;  /* 0x0000005d16167824 */ /* 0x000fc800078e02ff */
[----:B------:R-:W-:Y:S01]  /*51b0*/  IMAD R5, R5, 0x184, RZ ;  /* 0x0000018405057824 */ /* 0x000fe200078e02ff */
[----:B------:R0:W-:Y:S01]  /*51c0*/  STL.64 [R1+0x48], R8 ;  /* 0x0000480801007387 */ /* 0x0001e20000100a00 */
[CC--:B------:R-:W-:Y:S02]  /*51d0*/  IADD3 R2, P6, R23.reuse, R26.reuse, RZ ;  /* 0x0000001a17027210 */ /* 0x0c0fe40007fde0ff */
[-C--:B------:R-:W-:Y:S02]  /*51e0*/  LEA.HI.X.SX32 R7, R23, R27.reuse, 0x1, P2 ;  /* 0x0000001b17077211 */ /* 0x080fe400010f0eff */
[----:B------:R-:W-:Y:S02]  /*51f0*/  LEA.HI.X.SX32 R3, R22, R27, 0x1, P6 ;  /* 0x0000001b16037211 */ /* 0x000fe400030f0eff */
[----:B0-----:R-:W-:Y:S02]  /*5200*/  IADD3 R8, P5, R5, R26, RZ ;  /* 0x0000001a05087210 */ /* 0x001fe40007fbe0ff */
[----:B------:R-:W-:Y:S01]  /*5210*/  MOV R5, c[0x0][0x198] ;  /* 0x0000660000057a02 */ /* 0x000fe20000000f00 */
[----:B------:R-:W-:Y:S04]  /*5220*/  STL.64 [R1+0x90], R2 ;  /* 0x0000900201007387 */ /* 0x000fe80000100a00 */
[----:B------:R-:W-:Y:S01]  /*5230*/  IMAD R5, R5, 0x194, RZ ;  /* 0x0000019405057824 */ /* 0x000fe200078e02ff */
[----:B------:R0:W-:Y:S01]  /*5240*/  STL.64 [R1+0x40], R6 ;  /* 0x0000400601007387 */ /* 0x0001e20000100a00 */
[----:B------:R-:W-:-:S02]  /*5250*/  MOV R25, c[0x0][0x198] ;  /* 0x0000660000197a02 */ /* 0x000fc40000000f00 */
[----:B------:R-:W-:Y:S02]  /*5260*/  LEA.HI.X.SX32 R9, R24, R27, 0x1, P5 ;  /* 0x0000001b18097211 */ /* 0x000fe400028f0eff */
[----:B------:R-:W-:Y:S01]  /*5270*/  MOV R24, c[0x0][0x198] ;  /* 0x0000660000187a02 */ /* 0x000fe20000000f00 */
[----:B------:R-:W-:Y:S01]  /*5280*/  IMAD R25, R25, 0xca, RZ ;  /* 0x000000ca19197824 */ /* 0x000fe200078e02ff */
[----:B0-----:R-:W-:Y:S01]  /*5290*/  IADD3 R6, P2, R5, R26, RZ ;  /* 0x0000001a05067210 */ /* 0x001fe20007f5e0ff */
[----:B------:R-:W-:-:S04]  /*52a0*/  IMAD.MOV.U32 R5, RZ, RZ, c[0x0][0x198] ;  /* 0x00006600ff057624 */ /* 0x000fc800078e00ff */
[----:B------:R-:W-:Y:S01]  /*52b0*/  IMAD R5, R5, 0x1a4, RZ ;  /* 0x000001a405057824 */ /* 0x000fe200078e02ff */
[----:B------:R0:W-:Y:S01]  /*52c0*/  STL.64 [R1+0x38], R8 ;  /* 0x0000380801007387 */ /* 0x0001e20000100a00 */
[----:B------:R-:W-:Y:S01]  /*52d0*/  IMAD R24, R24, 0x65, RZ ;  /* 0x0000006518187824 */ /* 0x000fe200078e02ff */
[-C--:B------:R-:W-:Y:S02]  /*52e0*/  IADD3 R2, P6, R25, R26.reuse, RZ ;  /* 0x0000001a19027210 */ /* 0x080fe40007fde0ff */
[----:B------:R-:W-:Y:S02]  /*52f0*/  MOV R23, c[0x0][0x198] ;  /* 0x0000660000177a02 */ /* 0x000fe40000000f00 */
[----:B------:R-:W-:Y:S02]  /*5300*/  LEA.HI.X.SX32 R3, R24, R27, 0x1, P6 ;  /* 0x0000001b18037211 */ /* 0x000fe400030f0eff */
[----:B0-----:R-:W-:Y:S02]  /*5310*/  IADD3 R8, P5, R5, R26, RZ ;  /* 0x0000001a05087210 */ /* 0x001fe40007fbe0ff */
[----:B------:R-:W-:-:S02]  /*5320*/  MOV R5, c[0x0][0x198] ;  /* 0x0000660000057a02 */ /* 0x000fc40000000f00 */
[-C--:B------:R-:W-:Y:S01]  /*5330*/  LEA.HI.X.SX32 R7, R25, R27.reuse, 0x1, P2 ;  /* 0x0000001b19077211 */ /* 0x080fe200010f0eff */
[----:B------:R-:W-:Y:S01]  /*5340*/  IMAD R23, R23, 0xda, RZ ;  /* 0x000000da17177824 */ /* 0x000fe200078e02ff */
[----:B------:R-:W-:Y:S01]  /*5350*/  MOV R24, c[0x0][0x198] ;  /* 0x0000660000187a02 */ /* 0x000fe20000000f00 */
[----:B------:R-:W-:Y:S01]  /*5360*/  IMAD R5, R5, 0x1b4, RZ ;  /* 0x000001b405057824 */ /* 0x000fe200078e02ff */
[----:B------:R0:W-:Y:S03]  /*5370*/  STL.64 [R1+0x88], R2 ;  /* 0x0000880201007387 */ /* 0x0001e60000100a00 */
[----:B------:R-:W-:Y:S01]  /*5380*/  IMAD R24, R24, 0x6d, RZ ;  /* 0x0000006d18187824 */ /* 0x000fe200078e02ff */
[----:B------:R2:W-:Y:S01]  /*5390*/  STL.64 [R1+0x30], R6 ;  /* 0x0000300601007387 */ /* 0x0005e20000100a00 */
[----:B------:R-:W-:Y:S02]  /*53a0*/  LEA.HI.X.SX32 R9, R4, R27, 0x1, P5 ;  /* 0x0000001b04097211 */ /* 0x000fe400028f0eff */
[----:B0-----:R-:W-:-:S02]  /*53b0*/  IADD3 R2, P6, R23, R26, RZ ;  /* 0x0000001a17027210 */ /* 0x001fc40007fde0ff */
[-C--:B--2---:R-:W-:Y:S02]  /*53c0*/  IADD3 R6, P2, R5, R26.reuse, RZ ;  /* 0x0000001a05067210 */ /* 0x084fe40007f5e0ff */
[----:B------:R-:W-:Y:S02]  /*53d0*/  MOV R5, c[0x0][0x198] ;  /* 0x0000660000057a02 */ /* 0x000fe40000000f00 */
[-C--:B------:R-:W-:Y:S01]  /*53e0*/  LEA.HI.X.SX32 R3, R24, R27.reuse, 0x1, P6 ;  /* 0x0000001b18037211 */ /* 0x080fe200030f0eff */
[----:B------:R-:W-:Y:S02]  /*53f0*/  IMAD.MOV.U32 R24, RZ, RZ, c[0x0][0x198] ;  /* 0x00006600ff187624 */ /* 0x000fe400078e00ff */
[----:B------:R-:W-:Y:S01]  /*5400*/  IMAD R5, R5, 0x1c4, RZ ;  /* 0x000001c405057824 */ /* 0x000fe200078e02ff */
[-C--:B------:R-:W-:Y:S01]  /*5410*/  LEA.HI.X.SX32 R7, R23, R27.reuse, 0x1, P2 ;  /* 0x0000001b17077211 */ /* 0x080fe200010f0eff */
[----:B------:R-:W-:Y:S01]  /*5420*/  IMAD R24, R24, 0x1d4, RZ ;  /* 0x000001d418187824 */ /* 0x000fe200078e02ff */
[----:B------:R-:W-:Y:S01]  /*5430*/  MOV R18, c[0x0][0x198] ;  /* 0x0000660000127a02 */ /* 0x000fe20000000f00 */
[----:B------:R-:W-:Y:S01]  /*5440*/  IMAD.MOV.U32 R25, RZ, RZ, c[0x0][0x198] ;  /* 0x00006600ff197624 */ /* 0x000fe200078e00ff */
[----:B------:R-:W-:Y:S01]  /*5450*/  IADD3 R4, P5, R5, R26, RZ ;  /* 0x0000001a05047210 */ /* 0x000fe20007fbe0ff */
[----:B------:R0:W-:Y:S04]  /*5460*/  STL.64 [R1+0x80], R2 ;  /* 0x0000800201007387 */ /* 0x0001e80000100a00 */
[----:B------:R-:W-:Y:S01]  /*5470*/  STL.64 [R1+0x28], R8 ;  /* 0x0000280801007387 */ /* 0x000fe20000100a00 */
[----:B------:R-:W-:Y:S01]  /*5480*/  LEA.HI.X.SX32 R5, R13, R27, 0x1, P5 ;  /* 0x0000001b0d057211 */ /* 0x000fe200028f0eff */
[----:B------:R-:W-:-:S02]  /*5490*/  IMAD R25, R25, 0xea, RZ ;  /* 0x000000ea19197824 */ /* 0x000fc400078e02ff */
[----:B------:R2:W-:Y:S01]  /*54a0*/  STL.64 [R1+0x20], R6 ;  /* 0x0000200601007387 */ /* 0x0005e20000100a00 */
[----:B------:R-:W-:Y:S01]  /*54b0*/  IMAD R18, R18, 0x1e4, RZ ;  /* 0x000001e412127824 */ /* 0x000fe200078e02ff */
[----:B------:R-:W-:Y:S02]  /*54c0*/  MOV R13, c[0x0][0x198] ;  /* 0x00006600000d7a02 */ /* 0x000fe40000000f00 */
[----:B------:R3:W-:Y:S01]  /*54d0*/  STL.64 [R1+0x18], R4 ;  /* 0x0000180401007387 */ /* 0x0007e20000100a00 */
[CC--:B0-----:R-:W-:Y:S02]  /*54e0*/  IADD3 R2, P6, R25.reuse, R26.reuse, RZ ;  /* 0x0000001a19027210 */ /* 0x0c1fe40007fde0ff */
[-C--:B--2---:R-:W-:Y:S01]  /*54f0*/  IADD3 R6, P2, R24, R26.reuse, RZ ;  /* 0x0000001a18067210 */ /* 0x084fe20007f5e0ff */
[----:B------:R-:W-:Y:S01]  /*5500*/  IMAD.MOV.U32 R24, RZ, RZ, c[0x0][0x198] ;  /* 0x00006600ff187624 */ /* 0x000fe200078e00ff */
[----:B------:R-:W-:Y:S02]  /*5510*/  MOV R22, c[0x0][0x198] ;  /* 0x0000660000167a02 */ /* 0x000fe40000000f00 */
[----:B---3--:R-:W-:Y:S01]  /*5520*/  IADD3 R4, P5, R18, R26, RZ ;  /* 0x0000001a12047210 */ /* 0x008fe20007fbe0ff */
[----:B------:R-:W-:Y:S01]  /*5530*/  IMAD R24, R24, 0x75, RZ ;  /* 0x0000007518187824 */ /* 0x000fe200078e02ff */
[-C--:B------:R-:W-:Y:S01]  /*5540*/  LEA.HI.X.SX32 R7, R25, R27.reuse, 0x1, P2 ;  /* 0x0000001b19077211 */ /* 0x080fe200010f0eff */
[----:B------:R-:W-:Y:S01]  /*5550*/  IMAD R13, R13, 0xfa, RZ ;  /* 0x000000fa0d0d7824 */ /* 0x000fe200078e02ff */
[-C--:B------:R-:W-:Y:S01]  /*5560*/  LEA.HI.X.SX32 R5, R12, R27.reuse, 0x1, P5 ;  /* 0x0000001b0c057211 */ /* 0x080fe200028f0eff */
[----:B------:R-:W-:Y:S01]  /*5570*/  IMAD.MOV.U32 R12, RZ, RZ, c[0x0][0x198] ;  /* 0x00006600ff0c7624 */ /* 0x000fe200078e00ff */
[----:B------:R-:W-:Y:S01]  /*5580*/  LEA.HI.X.SX32 R3, R24, R27, 0x1, P6 ;  /* 0x0000001b18037211 */ /* 0x000fe200030f0eff */
[----:B------:R-:W-:-:S02]  /*5590*/  IMAD R22, R22, 0x1f4, RZ ;  /* 0x000001f416167824 */ /* 0x000fc400078e02ff */
[----:B------:R-:W-:Y:S02]  /*55a0*/  IMAD R12, R12, 0x7d, RZ ;  /* 0x0000007d0c0c7824 */ /* 0x000fe400078e02ff */
[----:B------:R0:W-:Y:S01]  /*55b0*/  STL.64 [R1+0x7a0], R2 ;  /* 0x0007a00201007387 */ /* 0x0001e20000100a00 */
[----:B------:R-:W-:-:S03]  /*55c0*/  IADD3 R28, P2, R22, R26, RZ ;  /* 0x0000001a161c7210 */ /* 0x000fc60007f5e0ff */
[----:B------:R2:W-:Y:S01]  /*55d0*/  STL.64 [R1+0x10], R6 ;  /* 0x0000100601007387 */ /* 0x0005e20000100a00 */
[CC--:B------:R-:W-:Y:S02]  /*55e0*/  LEA.HI.X.SX32 R29, R13.reuse, R27.reuse, 0x1, P2 ;  /* 0x0000001b0d1d7211 */ /* 0x0c0fe400010f0eff */
[----:B0-----:R-:W-:Y:S02]  /*55f0*/  IADD3 R2, P6, R13, R26, RZ ;  /* 0x0000001a0d027210 */ /* 0x001fe40007fde0ff */
[----:B--2---:R-:W-:Y:S02]  /*5600*/  MOV R7, c[0x0][0x198] ;  /* 0x0000660000077a02 */ /* 0x004fe40000000f00 */
[----:B------:R-:W-:Y:S02]  /*5610*/  LEA.HI.X.SX32 R3, R12, R27, 0x1, P6 ;  /* 0x0000001b0c037211 */ /* 0x000fe400030f0eff */
[----:B------:R-:W-:Y:S01]  /*5620*/  MOV R12, c[0x0][0x198] ;  /* 0x00006600000c7a02 */ /* 0x000fe20000000f00 */
[----:B------:R-:W-:Y:S01]  /*5630*/  IMAD R7, R7, 0x86, RZ ;  /* 0x0000008607077824 */ /* 0x000fe200078e02ff */
[----:B------:R-:W-:Y:S01]  /*5640*/  MOV R13, c[0x0][0x198] ;  /* 0x00006600000d7a02 */ /* 0x000fe20000000f00 */
[----:B------:R-:W-:Y:S02]  /*5650*/  STL.64 [R1+0x1760], R4 ;  /* 0x0017600401007387 */ /* 0x000fe40000100a00 */
[----:B------:R-:W-:-:S02]  /*5660*/  IMAD.SHL.U32 R12, R12, 0x4, RZ ;  /* 0x000000040c0c7824 */ /* 0x000fc400078e00ff */
[----:B------:R0:W-:Y:S01]  /*5670*/  STL.64 [R1+0x760], R2 ;  /* 0x0007600201007387 */ /* 0x0001e20000100a00 */
[----:B------:R-:W-:Y:S02]  /*5680*/  IMAD R13, R13, 0x43, RZ ;  /* 0x000000430d0d7824 */ /* 0x000fe400078e02ff */
[----:B------:R-:W-:Y:S01]  /*5690*/  IMAD.MOV.U32 R6, RZ, RZ, c[0x0][0x198] ;  /* 0x00006600ff067624 */ /* 0x000fe200078e00ff */
[----:B------:R-:W-:Y:S01]  /*56a0*/  LEA.HI.X.SX32 R21, R12, R27, 0x1, P3 ;  /* 0x0000001b0c157211 */ /* 0x000fe200018f0eff */
[----:B------:R-:W-:Y:S01]  /*56b0*/  IMAD.MOV.U32 R12, RZ, RZ, c[0x0][0x198] ;  /* 0x00006600ff0c7624 */ /* 0x000fe200078e00ff */
[----:B0-----:R-:W-:Y:S01]  /*56c0*/  IADD3 R2, P6, R7, R26, RZ ;  /* 0x0000001a07027210 */ /* 0x001fe20007fde0ff */
[----:B------:R-:W-:-:S03]  /*56d0*/  IMAD R6, R6, 0x96, RZ ;  /* 0x0000009606067824 */ /* 0x000fc600078e02ff */
[-C--:B------:R-:W-:Y:S02]  /*56e0*/  LEA.HI.X.SX32 R3, R13, R27.reuse, 0x1, P6 ;  /* 0x0000001b0d037211 */ /* 0x080fe400030f0eff */
[----:B------:R-:W-:Y:S01]  /*56f0*/  MOV R13, c[0x0][0x198] ;  /* 0x00006600000d7a02 */ /* 0x000fe20000000f00 */
[----:B------:R-:W-:Y:S01]  /*5700*/  IMAD R12, R12, 0x47, RZ ;  /* 0x000000470c0c7824 */ /* 0x000fe200078e02ff */
[-C--:B------:R-:W-:Y:S02]  /*5710*/  IADD3 R10, P2, R14, R26.reuse, RZ ;  /* 0x0000001a0e0a7210 */ /* 0x080fe40007f5e0ff */
[----:B------:R-:W-:Y:S01]  /*5720*/  MOV R16, c[0x0][0x198] ;  /* 0x0000660000107a02 */ /* 0x000fe20000000f00 */
[----:B------:R-:W-:Y:S01]  /*5730*/  IMAD R13, R13, 0x4b, RZ ;  /* 0x0000004b0d0d7824 */ /* 0x000fe200078e02ff */
[----:B------:R-:W-:Y:S02]  /*5740*/  IADD3 R4, P3, R6, R26, RZ ;  /* 0x0000001a06047210 */ /* 0x000fe40007f7e0ff */
[-C--:B------:R-:W-:Y:S01]  /*5750*/  LEA.HI.X.SX32 R11, R12, R27.reuse, 0x1, P2 ;  /* 0x0000001b0c0b7211 */ /* 0x080fe200010f0eff */
[----:B------:R-:W-:Y:S01]  /*5760*/  IMAD R16, R16, 0x9e, RZ ;  /* 0x0000009e10107824 */ /* 0x000fe200078e02ff */
[----:B------:R-:W-:Y:S01]  /*5770*/  MOV R12, c[0x0][0x198] ;  /* 0x00006600000c7a02 */ /* 0x000fe20000000f00 */
[----:B------:R-:W-:Y:S01]  /*5780*/  STL.64 [R1+0x1768], R28 ;  /* 0x0017681c01007387 */ /* 0x000fe20000100a00 */
[----:B------:R-:W-:Y:S01]  /*5790*/  LEA.HI.X.SX32 R5, R13, R27, 0x1, P3 ;  /* 0x0000001b0d057211 */ /* 0x000fe200018f0eff */
[----:B------:R-:W-:Y:S01]  /*57a0*/  IMAD R0, R0, 0xa6, RZ ;  /* 0x000000a600007824 */ /* 0x000fe200078e02ff */
[----:B------:R-:W-:Y:S01]  /*57b0*/  MOV R13, c[0x0][0x198] ;  /* 0x00006600000d7a02 */ /* 0x000fe20000000f00 */
[----:B------:R0:W-:Y:S01]  /*57c0*/  STL.64 [R1+0x1af8], R6 ;  /* 0x001af80601007387 */ /* 0x0001e20000100a00 */
[----:B------:R-:W-:Y:S01]  /*57d0*/  MOV R25, c[0x0][0x198] ;  /* 0x0000660000197a02 */ /* 0x000fe20000000f00 */
[----:B------:R-:W-:-:S02]  /*57e0*/  IMAD R12, R12, 0x4f, RZ ;  /* 0x0000004f0c0c7824 */ /* 0x000fc400078e02ff */
[----:B------:R-:W-:Y:S01]  /*57f0*/  STL.64 [R1+0xaf8], R20 ;  /* 0x000af81401007387 */ /* 0x000fe20000100a00 */
[----:B------:R-:W-:Y:S01]  /*5800*/  MOV R17, c[0x0][0x198] ;  /* 0x0000660000117a02 */ /* 0x000fe20000000f00 */
[----:B------:R-:W-:Y:S02]  /*5810*/  IMAD R13, R13, 0x53, RZ ;  /* 0x000000530d0d7824 */ /* 0x000fe400078e02ff */
[----:B------:R2:W-:Y:S01]  /*5820*/  STL.64 [R1+0x900], R2 ;  /* 0x0009000201007387 */ /* 0x0005e20000100a00 */
[----:B------:R-:W-:Y:S01]  /*5830*/  IMAD R25, R25, 0x20a, RZ ;  /* 0x0000020a19197824 */ /* 0x000fe200078e02ff */
[----:B------:R-:W-:Y:S02]  /*5840*/  MOV R15, c[0x0][0x198] ;  /* 0x00006600000f7a02 */ /* 0x000fe40000000f00 */
[-C--:B0-----:R-:W-:Y:S01]  /*5850*/  IADD3 R6, P2, R0, R26.reuse, RZ ;  /* 0x0000001a00067210 */ /* 0x081fe20007f5e0ff */
[----:B------:R-:W-:Y:S01]  /*5860*/  IMAD.MOV.U32 R19, RZ, RZ, c[0x0][0x198] ;  /* 0x00006600ff137624 */ /* 0x000fe200078e00ff */
[----:B--2---:R-:W-:Y:S01]  /*5870*/  IADD3 R2, P6, R16, R26, RZ ;  /* 0x0000001a10027210 */ /* 0x004fe20007fde0ff */
[----:B------:R-:W-:Y:S01]  /*5880*/  IMAD R17, R17, 0xae, RZ ;  /* 0x000000ae11117824 */ /* 0x000fe200078e02ff */
[----:B------:R-:W-:-:S02]  /*5890*/  LEA.HI.X.SX32 R7, R13, R27, 0x1, P2 ;  /* 0x0000001b0d077211 */ /* 0x000fc400010f0eff */
[----:B------:R-:W-:Y:S02]  /*58a0*/  LEA.HI.X.SX32 R3, R12, R27, 0x1, P6 ;  /* 0x0000001b0c037211 */ /* 0x000fe400030f0eff */
[----:B------:R-:W-:Y:S01]  /*58b0*/  MOV R12, c[0x0][0x198] ;  /* 0x00006600000c7a02 */ /* 0x000fe20000000f00 */
[----:B------:R-:W-:Y:S01]  /*58c0*/  IMAD R15, R15, 0xb6, RZ ;  /* 0x000000b60f0f7824 */ /* 0x000fe200078e02ff */
[----:B------:R-:W-:Y:S01]  /*58d0*/  IADD3 R8, P5, R25, R26, RZ ;  /* 0x0000001a19087210 */ /* 0x000fe20007fbe0ff */
[----:B------:R-:W-:Y:S01]  /*58e0*/  IMAD.MOV.U32 R13, RZ, RZ, c[0x0][0x198] ;  /* 0x00006600ff0d7624 */ /* 0x000fe200078e00ff */
[----:B------:R0:W-:Y:S01]  /*58f0*/  STL.64 [R1+0x8c8], R4 ;  /* 0x0008c80401007387 */ /* 0x0001e20000100a00 */
[----:B------:R-:W-:Y:S02]  /*5900*/  IMAD R19, R19, 0xbe, RZ ;  /* 0x000000be13137824 */ /* 0x000fe400078e02ff */
[----:B------:R-:W-:Y:S01]  /*5910*/  IMAD.MOV.U32 R25, RZ, RZ, c[0x0][0x198] ;  /* 0x00006600ff197624 */ /* 0x000fe200078e00ff */
[----:B------:R-:W-:Y:S01]  /*5920*/  STL.64 [R1+0x8e8], R10 ;  /* 0x0008e80a01007387 */ /* 0x000fe20000100a00 */
[----:B------:R-:W-:-:S02]  /*5930*/  IMAD R12, R12, 0x57, RZ ;  /* 0x000000570c0c7824 */ /* 0x000fc400078e02ff */
[----:B------:R-:W-:Y:S01]  /*5940*/  IMAD R13, R13, 0x5b, RZ ;  /* 0x0000005b0d0d7824 */ /* 0x000fe200078e02ff */
[----:B------:R2:W-:Y:S01]  /*5950*/  STL.64 [R1+0x8b0], R2 ;  /* 0x0008b00201007387 */ /* 0x0005e20000100a00 */
[----:B------:R-:W-:Y:S01]  /*5960*/  IMAD R25, R25, 0x5f, RZ ;  /* 0x0000005f19197824 */ /* 0x000fe200078e02ff */
[----:B------:R-:W-:Y:S02]  /*5970*/  MOV R23, c[0x0][0x198] ;  /* 0x0000660000177a02 */ /* 0x000fe40000000f00 */
[----:B0-----:R-:W-:Y:S01]  /*5980*/  IADD3 R4, P3, R17, R26, RZ ;  /* 0x0000001a11047210 */ /* 0x001fe20007f7e0ff */
[----:B------:R0:W-:Y:S01]  /*5990*/  STL.64 [R1+0x890], R6 ;  /* 0x0008900601007387 */ /* 0x0001e20000100a00 */
[----:B------:R-:W-:Y:S01]  /*59a0*/  IMAD.MOV.U32 R20, RZ, RZ, c[0x0][0x198] ;  /* 0x00006600ff147624 */ /* 0x000fe200078e00ff */
[----:B------:R-:W-:Y:S02]  /*59b0*/  MOV R21, c[0x0][0x198] ;  /* 0x0000660000157a02 */ /* 0x000fe40000000f00 */
[----:B------:R-:W-:-:S02]  /*59c0*/  LEA.HI.X.SX32 R5, R12, R27, 0x1, P3 ;  /* 0x0000001b0c057211 */ /* 0x000fc400018f0eff */
[-C--:B--2---:R-:W-:Y:S02]  /*59d0*/  IADD3 R2, P6, R15, R26.reuse, RZ ;  /* 0x0000001a0f027210 */ /* 0x084fe40007fde0ff */
[----:B0-----:R-:W-:Y:S02]  /*59e0*/  IADD3 R6, P2, R19, R26, RZ ;  /* 0x0000001a13067210 */ /* 0x001fe40007f5e0ff */
[-C--:B------:R-:W-:Y:S01]  /*59f0*/  LEA.HI.X.SX32 R3, R13, R27.reuse, 0x1, P6 ;  /* 0x0000001b0d037211 */ /* 0x080fe200030f0eff */
[----:B------:R-:W-:Y:S01]  /*5a00*/  IMAD R20, R20, 0xc6, RZ ;  /* 0x000000c614147824 */ /* 0x000fe200078e02ff */
[----:B------:R-:W-:Y:S01]  /*5a10*/  MOV R13, c[0x0][0x198] ;  /* 0x00006600000d7a02 */ /* 0x000fe20000000f00 */
[----:B------:R-:W-:Y:S01]  /*5a20*/  IMAD R23, R23, 0xd6, RZ ;  /* 0x000000d617177824 */ /* 0x000fe200078e02ff */
[----:B------:R-:W-:Y:S02]  /*5a30*/  LEA.HI.X.SX32 R7, R25, R27, 0x1, P2 ;  /* 0x0000001b19077211 */ /* 0x000fe400010f0eff */
[----:B------:R-:W-:Y:S01]  /*5a40*/  MOV R24, c[0x0][0x198] ;  /* 0x0000660000187a02 */ /* 0x000fe20000000f00 */
[----:B------:R-:W-:Y:S01]  /*5a50*/  IMAD R21, R21, 0xce, RZ ;  /* 0x000000ce15157824 */ /* 0x000fe200078e02ff */
[----:B------:R-:W-:Y:S01]  /*5a60*/  MOV R11, c[0x0][0x198] ;  /* 0x00006600000b7a02 */ /* 0x000fe20000000f00 */
[----:B------:R0:W-:Y:S01]  /*5a70*/  STL.64 [R1+0x878], R4 ;  /* 0x0008780401007387 */ /* 0x0001e20000100a00 */
[----:B------:R-:W-:Y:S01]  /*5a80*/  IMAD R13, R13, 0x63, RZ ;  /* 0x000000630d0d7824 */ /* 0x000fe200078e02ff */
[----:B------:R-:W-:Y:S01]  /*5a90*/  MOV R12, c[0x0][0x198] ;  /* 0x00006600000c7a02 */ /* 0x000fe20000000f00 */
[----:B------:R-:W-:Y:S01]  /*5aa0*/  IMAD R24, R24, 0x6b, RZ ;  /* 0x0000006b18187824 */ /* 0x000fe200078e02ff */
[----:B------:R2:W-:Y:S01]  /*5ab0*/  STL.64 [R1+0x858], R2 ;  /* 0x0008580201007387 */ /* 0x0005e20000100a00 */
[----:B------:R-:W-:Y:S01]  /*5ac0*/  IMAD R11, R11, 0x67, RZ ;  /* 0x000000670b0b7824 */ /* 0x000fe200078e02ff */
[----:B------:R-:W-:-:S02]  /*5ad0*/  MOV R25, c[0x0][0x198] ;  /* 0x0000660000197a02 */ /* 0x000fc40000000f00 */
[----:B------:R3:W-:Y:S01]  /*5ae0*/  STL.64 [R1+0x840], R6 ;  /* 0x0008400601007387 */ /* 0x0007e20000100a00 */
[-C--:B0-----:R-:W-:Y:S02]  /*5af0*/  IADD3 R4, P3, R20, R26.reuse, RZ ;  /* 0x0000001a14047210 */ /* 0x081fe40007f7e0ff */
[-C--:B--2---:R-:W-:Y:S02]  /*5b00*/  IADD3 R2, P6, R21, R26.reuse, RZ ;  /* 0x0000001a15027210 */ /* 0x084fe40007fde0ff */
[----:B---3--:R-:W-:Y:S01]  /*5b10*/  IADD3 R6, P2, R23, R26, RZ ;  /* 0x0000001a17067210 */ /* 0x008fe20007f5e0ff */
[----:B------:R-:W-:Y:S01]  /*5b20*/  IMAD R12, R12, 0xde, RZ ;  /* 0x000000de0c0c7824 */ /* 0x000fe200078e02ff */
[-C--:B------:R-:W-:Y:S01]  /*5b30*/  LEA.HI.X.SX32 R5, R13, R27.reuse, 0x1, P3 ;  /* 0x0000001b0d057211 */ /* 0x080fe200018f0eff */
[----:B------:R-:W-:Y:S01]  /*5b40*/  IMAD.MOV.U32 R10, RZ, RZ, c[0x0][0x198] ;  /* 0x00006600ff0a7624 */ /* 0x000fe200078e00ff */
[-C--:B------:R-:W-:Y:S01]  /*5b50*/  LEA.HI.X.SX32 R7, R24, R27.reuse, 0x1, P2 ;  /* 0x0000001b18077211 */ /* 0x080fe200010f0eff */
[----:B------:R-:W-:Y:S01]  /*5b60*/  IMAD R25, R25, 0xe6, RZ ;  /* 0x000000e619197824 */ /* 0x000fe200078e02ff */
[----:B------:R-:W-:-:S02]  /*5b70*/  LEA.HI.X.SX32 R3, R11, R27, 0x1, P6 ;  /* 0x0000001b0b037211 */ /* 0x000fc400030f0eff */
[----:B------:R-:W-:Y:S01]  /*5b80*/  MOV R24, c[0x0][0x198] ;  /* 0x0000660000187a02 */ /* 0x000fe20000000f00 */
[----:B------:R0:W-:Y:S01]  /*5b90*/  STL.64 [R1+0x820], R4 ;  /* 0x0008200401007387 */ /* 0x0001e20000100a00 */
[----:B------:R-:W-:-:S03]  /*5ba0*/  IMAD R10, R10, 0x6f, RZ ;  /* 0x0000006f0a0a7824 */ /* 0x000fc600078e02ff */
[----:B------:R2:W-:Y:S01]  /*5bb0*/  STL.64 [R1+0x808], R2 ;  /* 0x0008080201007387 */ /* 0x0005e20000100a00 */
[----:B------:R-:W-:Y:S01]  /*5bc0*/  IMAD R24, R24, 0x73, RZ ;  /* 0x0000007318187824 */ /* 0x000fe200078e02ff */
[-C--:B0-----:R-:W-:Y:S02]  /*5bd0*/  IADD3 R4, P3, R12, R26.reuse, RZ ;  /* 0x0000001a0c047210 */ /* 0x081fe40007f7e0ff */
[----:B--2---:R-:W-:Y:S02]  /*5be0*/  IADD3 R2, P6, R25, R26, RZ ;  /* 0x0000001a19027210 */ /* 0x004fe40007fde0ff */
[-C--:B------:R-:W-:Y:S02]  /*5bf0*/  LEA.HI.X.SX32 R5, R10, R27.reuse, 0x1, P3 ;  /* 0x0000001b0a057211 */ /* 0x080fe400018f0eff */
[----:B------:R-:W-:Y:S01]  /*5c00*/  LEA.HI.X.SX32 R3, R24, R27, 0x1, P6 ;  /* 0x0000001b18037211 */ /* 0x000fe200030f0eff */
[----:B------:R-:W-:Y:S01]  /*5c10*/  IMAD.MOV.U32 R13, RZ, RZ, c[0x0][0x198] ;  /* 0x00006600ff0d7624 */ /* 0x000fe200078e00ff */
[----:B------:R0:W-:Y:S04]  /*5c20*/  STL.64 [R1+0x7e8], R6 ;  /* 0x0007e80601007387 */ /* 0x0001e80000100a00 */
[----:B------:R-:W-:Y:S01]  /*5c30*/  STL.64 [R1+0x7d0], R4 ;  /* 0x0007d00401007387 */ /* 0x000fe20000100a00 */
[----:B------:R-:W-:-:S03]  /*5c40*/  IMAD R13, R13, 0xee, RZ ;  /* 0x000000ee0d0d7824 */ /* 0x000fc600078e02ff */
[----:B------:R2:W-:Y:S02]  /*5c50*/  STL.64 [R1+0x7b0], R2 ;  /* 0x0007b00201007387 */ /* 0x0005e40000100a00 */
[----:B0-----:R-:W-:Y:S02]  /*5c60*/  IADD3 R6, P2, R13, R26, RZ ;  /* 0x0000001a0d067210 */ /* 0x001fe40007f5e0ff */
[----:B--2---:R-:W-:-:S05]  /*5c70*/  MOV R3, c[0x0][0x198] ;  /* 0x0000660000037a02 */ /* 0x004fca0000000f00 */
[----:B------:R-:W-:-:S05]  /*5c80*/  IMAD R3, R3, 0x77, RZ ;  /* 0x0000007703037824 */ /* 0x000fca00078e02ff */
[----:B------:R-:W-:-:S05]  /*5c90*/  LEA.HI.X.SX32 R7, R3, R27, 0x1, P2 ;  /* 0x0000001b03077211 */ /* 0x000fca00010f0eff */
[----:B------:R0:W-:Y:S04]  /*5ca0*/  STL.64 [R1+0x790], R6 ;  /* 0x0007900601007387 */ /* 0x0001e80000100a00 */
[----:B0-----:R-:W2:Y:S01]  /*5cb0*/  LDL.LU.64 R6, [R1+0x1af8] ;  /* 0x001af80001067983 */ /* 0x001ea20000300a00 */
[----:B------:R-:W-:Y:S02]  /*5cc0*/  MOV R11, c[0x0][0x198] ;  /* 0x00006600000b7a02 */ /* 0x000fe40000000f00 */
[----:B------:R-:W-:-:S03]  /*5cd0*/  MOV R29, c[0x0][0x198] ;  /* 0x00006600001d7a02 */ /* 0x000fc60000000f00 */
[----:B------:R-:W-:Y:S02]  /*5ce0*/  IMAD R11, R11, 0xf6, RZ ;  /* 0x000000f60b0b7824 */ /* 0x000fe400078e02ff */
[----:B------:R-:W-:Y:S02]  /*5cf0*/  IMAD R29, R29, 0x7b, RZ ;  /* 0x0000007b1d1d7824 */ /* 0x000fe400078e02ff */
[----:B------:R-:W-:Y:S01]  /*5d00*/  IMAD.MOV.U32 R9, RZ, RZ, c[0x0][0x198] ;  /* 0x00006600ff097624 */ /* 0x000fe200078e00ff */
[----:B------:R-:W-:Y:S02]  /*5d10*/  IADD3 R10, P3, R11, R26, RZ ;  /* 0x0000001a0b0a7210 */ /* 0x000fe40007f7e0ff */
[----:B------:R-:W-:Y:S01]  /*5d20*/  MOV R5, c[0x0][0x198] ;  /* 0x0000660000057a02 */ /* 0x000fe20000000f00 */
[----:B------:R-:W-:Y:S01]  /*5d30*/  IMAD R9, R9, 0xfe, RZ ;  /* 0x000000fe09097824 */ /* 0x000fe200078e02ff */
[----:B------:R-:W-:Y:S01]  /*5d40*/  LEA.HI.X.SX32 R11, R29, R27, 0x1, P3 ;  /* 0x0000001b1d0b7211 */ /* 0x000fe200018f0eff */
[----:B------:R-:W-:-:S02]  /*5d50*/  IMAD.MOV.U32 R2, RZ, RZ, c[0x0][0x198] ;  /* 0x00006600ff027624 */ /* 0x000fc400078e00ff */
[----:B------:R-:W-:Y:S01]  /*5d60*/  IMAD R5, R5, 0x7f, RZ ;  /* 0x0000007f05057824 */ /* 0x000fe200078e02ff */
[----:B------:R-:W-:Y:S01]  /*5d70*/  IADD3 R4, P6, R9, R26, RZ ;  /* 0x0000001a09047210 */ /* 0x000fe20007fde0ff */
[----:B------:R0:W-:Y:S01]  /*5d80*/  STL.64 [R1+0x770], R10 ;  /* 0x0007700a01007387 */ /* 0x0001e20000100a00 */
[----:B------:R-:W-:Y:S01]  /*5d90*/  MOV R24, c[0x0][0x198] ;  /* 0x0000660000187a02 */ /* 0x000fe20000000f00 */
[----:B------:R-:W-:Y:S01]  /*5da0*/  IMAD R2, R2, 0x106, RZ ;  /* 0x0000010602027824 */ /* 0x000fe200078e02ff */
[----:B------:R-:W-:-:S03]  /*5db0*/  LEA.HI.X.SX32 R5, R5, R27, 0x1, P6 ;  /* 0x0000001b05057211 */ /* 0x000fc600030f0eff */
[----:B------:R-:W-:Y:S01]  /*5dc0*/  IMAD R24, R24, 0x10c, RZ ;  /* 0x0000010c18187824 */ /* 0x000fe200078e02ff */
[----:B0-----:R-:W-:Y:S01]  /*5dd0*/  MOV R10, c[0x0][0x198] ;  /* 0x00006600000a7a02 */ /* 0x001fe20000000f00 */
[----:B------:R-:W-:-:S04]  /*5de0*/  IMAD.MOV.U32 R11, RZ, RZ, c[0x0][0x198] ;  /* 0x00006600ff0b7624 */ /* 0x000fc800078e00ff */
[----:B------:R-:W-:Y:S01]  /*5df0*/  IMAD R10, R10, 0x10e, RZ ;  /* 0x0000010e0a0a7824 */ /* 0x000fe200078e02ff */
[----:B------:R0:W-:Y:S01]  /*5e00*/  STL.64 [R1+0x750], R4 ;  /* 0x0007500401007387 */ /* 0x0001e20000100a00 */
[----:B------:R-:W-:Y:S01]  /*5e10*/  IMAD R11, R11, 0x83, RZ ;  /* 0x000000830b0b7824 */ /* 0x000fe200078e02ff */
[-C--:B------:R-:W-:Y:S02]  /*5e20*/  IADD3 R2, P2, R2, R26.reuse, RZ ;  /* 0x0000001a02027210 */ /* 0x080fe40007f5e0ff */
[-C--:B------:R-:W-:Y:S02]  /*5e30*/  IADD3 R28, P3, R24, R26.reuse, RZ ;  /* 0x0000001a181c7210 */ /* 0x080fe40007f7e0ff */
[----:B------:R-:W-:Y:S02]  /*5e40*/  LEA.HI.X.SX32 R3, R11, R27, 0x1, P2 ;  /* 0x0000001b0b037211 */ /* 0x000fe400010f0eff */
[----:B0-----:R-:W-:Y:S02]  /*5e50*/  IADD3 R4, P6, R10, R26, RZ ;  /* 0x0000001a0a047210 */ /* 0x001fe40007fde0ff */
[----:B------:R-:W-:Y:S01]  /*5e60*/  MOV R10, c[0x0][0x198] ;  /* 0x00006600000a7a02 */ /* 0x000fe20000000f00 */
[----:B------:R0:W-:Y:S01]  /*5e70*/  STL.64 [R1+0x738], R2 ;  /* 0x0007380201007387 */ /* 0x0001e20000100a00 */
[----:B------:R-:W-:-:S03]  /*5e80*/  MOV R24, c[0x0][0x198] ;  /* 0x0000660000187a02 */ /* 0x000fc60000000f00 */
[----:B------:R-:W-:Y:S01]  /*5e90*/  IMAD R10, R10, 0x11c, RZ ;  /* 0x0000011c0a0a7824 */ /* 0x000fe200078e02ff */
[----:B------:R-:W-:Y:S01]  /*5ea0*/  MOV R11, c[0x0][0x198] ;  /* 0x00006600000b7a02 */ /* 0x000fe20000000f00 */
[----:B------:R-:W-:-:S04]  /*5eb0*/  IMAD R24, R24, 0x116, RZ ;  /* 0x0000011618187824 */ /* 0x000fc800078e02ff */
[----:B------:R-:W-:Y:S01]  /*5ec0*/  IMAD R11, R11, 0x87, RZ ;  /* 0x000000870b0b7824 */ /* 0x000fe200078e02ff */
[----:B0-----:R-:W-:-:S04]  /*5ed0*/  IADD3 R2, P2, R24, R26, RZ ;  /* 0x0000001a18027210 */ /* 0x001fc80007f5e0ff */
[-C--:B------:R-:W-:Y:S01]  /*5ee0*/  LEA.HI.X.SX32 R5, R11, R27.reuse, 0x1, P6 ;  /* 0x0000001b0b057211 */ /* 0x080fe200030f0eff */
[----:B------:R-:W-:Y:S02]  /*5ef0*/  IMAD.MOV.U32 R24, RZ, RZ, c[0x0][0x198] ;  /* 0x00006600ff187624 */ /* 0x000fe400078e00ff */
[----:B------:R-:W-:Y:S02]  /*5f00*/  IMAD.MOV.U32 R11, RZ, RZ, c[0x0][0x198] ;  /* 0x00006600ff0b7624 */ /* 0x000fe400078e00ff */
[----:B------:R-:W-:Y:S02]  /*5f10*/  IMAD R24, R24, 0x11e, RZ ;  /* 0x0000011e18187824 */ /* 0x000fe400078e02ff */
[----:B------:R-:W-:Y:S01]  /*5f20*/  IMAD R11, R11, 0x126, RZ ;  /* 0x000001260b0b7824 */ /* 0x000fe200078e02ff */
[----:B--2---:R-:W-:-:S05]  /*5f30*/  LEA.HI.X.SX32 R29, R7, R27, 0x1, P3 ;  /* 0x0000001b071d7211 */ /* 0x004fca00018f0eff */
[----:B------:R0:W-:Y:S02]  /*5f40*/  STL.64 [R1+0x720], R28 ;  /* 0x0007201c01007387 */ /* 0x0001e40000100a00 */
[----:B0-----:R-:W-:Y:S02]  /*5f50*/  IADD3 R28, P3, R10, R26, RZ ;  /* 0x0000001a0a1c7210 */ /* 0x001fe40007f7e0ff */
[----:B------:R-:W-:-:S05]  /*5f60*/  MOV R10, c[0x0][0x198] ;  /* 0x00006600000a7a02 */ /* 0x000fca0000000f00 */
[----:B------:R-:W-:Y:S01]  /*5f70*/  IMAD R10, R10, 0x8b, RZ ;  /* 0x0000008b0a0a7824 */ /* 0x000fe200078e02ff */
[----:B------:R-:W-:Y:S04]  /*5f80*/  STL.64 [R1+0x718], R4 ;  /* 0x0007180401007387 */ /* 0x000fe80000100a00 */
[----:B------:R-:W-:-:S05]  /*5f90*/  LEA.HI.X.SX32 R3, R10, R27, 0x1, P2 ;  /* 0x0000001b0a037211 */ /* 0x000fca00010f0eff */
[----:B------:R0:W-:Y:S04]  /*5fa0*/  STL.64 [R1+0x700], R2 ;  /* 0x0007000201007387 */ /* 0x0001e80000100a00 */
[----:B0-----:R-:W2:Y:S01]  /*5fb0*/  LDL.LU R3, [R1+0x1af0] ;  /* 0x001af00001037983 */ /* 0x001ea20000300800 */
[----:B------:R-:W-:Y:S02]  /*5fc0*/  LEA.HI.X.SX32 R29, R14, R27, 0x1, P3 ;  /* 0x0000001b0e1d7211 */ /* 0x000fe400018f0eff */
[----:B------:R-:W-:Y:S02]  /*5fd0*/  IADD3 R4, P6, R24, R26, RZ ;  /* 0x0000001a18047210 */ /* 0x000fe40007fde0ff */
[----:B------:R-:W-:Y:S01]  /*5fe0*/  MOV R14, c[0x0][0x198] ;  /* 0x00006600000e7a02 */ /* 0x000fe20000000f00 */
[----:B------:R-:W-:Y:S01]  /*5ff0*/  IMAD.MOV.U32 R2, RZ, RZ, c[0x0][0x198] ;  /* 0x00006600ff027624 */ /* 0x000fe200078e00ff */
[----:B------:R-:W-:-:S02]  /*6000*/  MOV R24, c[0x0][0x198] ;  /* 0x0000660000187a02 */ /* 0x000fc40000000f00 */
[----:B------:R-:W-:Y:S01]  /*6010*/  IADD3 R10, P2, R11, R26, RZ ;  /* 0x0000001a0b0a7210 */ /* 0x000fe20007f5e0ff */
[----:B------:R-:W-:Y:S01]  /*6020*/  IMAD R14, R14, 0x93, RZ ;  /* 0x000000930e0e7824 */ /* 0x000fe200078e02ff */
[----:B------:R-:W-:Y:S01]  /*6030*/  MOV R7, c[0x0][0x198] ;  /* 0x0000660000077a02 */ /* 0x000fe20000000f00 */
[----:B------:R-:W-:Y:S02]  /*6040*/  IMAD R24, R24, 0x12c, RZ ;  /* 0x0000012c18187824 */ /* 0x000fe400078e02ff */
[----:B------:R-:W-:Y:S01]  /*6050*/  IMAD R2, R2, 0x8f, RZ ;  /* 0x0000008f02027824 */ /* 0x000fe200078e02ff */
[----:B------:R0:W-:Y:S01]  /*6060*/  STL.64 [R1+0x6e8], R28 ;  /* 0x0006e81c01007387 */ /* 0x0001e20000100a00 */
[-C--:B------:R-:W-:Y:S01]  /*6070*/  LEA.HI.X.SX32 R11, R14, R27.reuse, 0x1, P2 ;  /* 0x0000001b0e0b7211 */ /* 0x080fe200010f0eff */
[----:B------:R-:W-:Y:S01]  /*6080*/  IMAD R7, R7, 0x12e, RZ ;  /* 0x0000012e07077824 */ /* 0x000fe200078e02ff */
[----:B------:R-:W-:Y:S02]  /*6090*/  MOV R14, c[0x0][0x198] ;  /* 0x00006600000e7a02 */ /* 0x000fe40000000f00 */
[----:B------:R-:W-:-:S02]  /*60a0*/  LEA.HI.X.SX32 R5, R2, R27, 0x1, P6 ;  /* 0x0000001b02057211 */ /* 0x000fc400030f0eff */
[----:B------:R-:W-:Y:S02]  /*60b0*/  MOV R2, c[0x0][0x198] ;  /* 0x0000660000027a02 */ /* 0x000fe40000000f00 */
[-C--:B0-----:R-:W-:Y:S01]  /*60c0*/  IADD3 R28, P3, R24, R26.reuse, RZ ;  /* 0x0000001a181c7210 */ /* 0x081fe20007f7e0ff */
[----:B------:R-:W-:Y:S01]  /*60d0*/  IMAD.MOV.U32 R24, RZ, RZ, c[0x0][0x198] ;  /* 0x00006600ff187624 */ /* 0x000fe200078e00ff */
[----:B------:R0:W-:Y:S01]  /*60e0*/  STL.64 [R1+0x6e0], R4 ;  /* 0x0006e00401007387 */ /* 0x0001e20000100a00 */
[----:B------:R-:W-:Y:S02]  /*60f0*/  IMAD R14, R14, 0x97, RZ ;  /* 0x000000970e0e7824 */ /* 0x000fe400078e02ff */
[----:B------:R-:W-:Y:S01]  /*6100*/  IMAD R24, R24, 0x136, RZ ;  /* 0x0000013618187824 */ /* 0x000fe200078e02ff */
[----:B------:R3:W-:Y:S01]  /*6110*/  STL.64 [R1+0x6c8], R10 ;  /* 0x0006c80a01007387 */ /* 0x0007e20000100a00 */
[----:B------:R-:W-:Y:S01]  /*6120*/  IMAD R2, R2, 0x9b, RZ ;  /* 0x0000009b02027824 */ /* 0x000fe200078e02ff */
[-C--:B0-----:R-:W-:Y:S01]  /*6130*/  IADD3 R4, P6, R7, R26.reuse, RZ ;  /* 0x0000001a07047210 */ /* 0x081fe20007fde0ff */
[----:B------:R-:W-:Y:S01]  /*6140*/  IMAD.MOV.U32 R7, RZ, RZ, c[0x0][0x198] ;  /* 0x00006600ff077624 */ /* 0x000fe200078e00ff */
[----:B---3--:R-:W-:-:S02]  /*6150*/  IADD3 R10, P2, R24, R26, RZ ;  /* 0x0000001a180a7210 */ /* 0x008fc40007f5e0ff */
[-C--:B------:R-:W-:Y:S02]  /*6160*/  LEA.HI.X.SX32 R5, R14, R27.reuse, 0x1, P6 ;  /* 0x0000001b0e057211 */ /* 0x080fe400030f0eff */
[----:B------:R-:W-:Y:S02]  /*6170*/  MOV R24, c[0x0][0x198] ;  /* 0x0000660000187a02 */ /* 0x000fe40000000f00 */
[----:B------:R-:W-:Y:S01]  /*6180*/  MOV R14, c[0x0][0x198] ;  /* 0x00006600000e7a02 */ /* 0x000fe20000000f00 */
[----:B------:R-:W-:Y:S01]  /*6190*/  IMAD R7, R7, 0x13c, RZ ;  /* 0x0000013c07077824 */ /* 0x000fe200078e02ff */
[-C--:B------:R-:W-:Y:S02]  /*61a0*/  LEA.HI.X.SX32 R29, R6, R27.reuse, 0x1, P3 ;  /* 0x0000001b061d7211 */ /* 0x080fe400018f0eff */
[----:B------:R-:W-:Y:S01]  /*61b0*/  LEA.HI.X.SX32 R11, R2, R27, 0x1, P2 ;  /* 0x0000001b020b7211 */ /* 0x000fe200010f0eff */
[----:B------:R-:W-:Y:S01]  /*61c0*/  IMAD R24, R24, 0x13e, RZ ;  /* 0x0000013e18187824 */ /* 0x000fe200078e02ff */
[----:B------:R-:W-:Y:S01]  /*61d0*/  MOV R2, c[0x0][0x198] ;  /* 0x0000660000027a02 */ /* 0x000fe20000000f00 */
[----:B------:R-:W-:Y:S01]  /*61e0*/  IMAD R14, R14, 0x146, RZ ;  /* 0x000001460e0e7824 */ /* 0x000fe200078e02ff */
[----:B------:R0:W-:Y:S01]  /*61f0*/  STL.64 [R1+0x6a8], R4 ;  /* 0x0006a80401007387 */ /* 0x0001e20000100a00 */
[----:B------:R-:W-:-:S02]  /*6200*/  IADD3 R6, P3, R7, R26, RZ ;  /* 0x0000001a07067210 */ /* 0x000fc40007f7e0ff */
[----:B------:R-:W-:Y:S01]  /*6210*/  IMAD R2, R2, 0x9f, RZ ;  /* 0x0000009f02027824 */ /* 0x000fe200078e02ff */
[----:B------:R-:W-:Y:S04]  /*6220*/  STL.64 [R1+0x6b0], R28 ;  /* 0x0006b01c01007387 */ /* 0x000fe80000100a00 */
[----:B------:R3:W-:Y:S01]  /*6230*/  STL.64 [R1+0x690], R10 ;  /* 0x0006900a01007387 */ /* 0x0007e20000100a00 */
[----:B------:R-:W-:Y:S02]  /*6240*/  LEA.HI.X.SX32 R7, R16, R27, 0x1, P3 ;  /* 0x0000001b10077211 */ /* 0x000fe400018f0eff */
[----:B0-----:R-:W-:Y:S01]  /*6250*/  IADD3 R4, P6, R24, R26, RZ ;  /* 0x0000001a18047210 */ /* 0x001fe20007fde0ff */
[----:B------:R-:W-:Y:S01]  /*6260*/  IMAD.MOV.U32 R24, RZ, RZ, c[0x0][0x198] ;  /* 0x00006600ff187624 */ /* 0x000fe200078e00ff */
[----:B------:R-:W-:-:S02]  /*6270*/  MOV R16, c[0x0][0x198] ;  /* 0x0000660000107a02 */ /* 0x000fc40000000f00 */
[----:B------:R-:W-:Y:S02]  /*6280*/  LEA.HI.X.SX32 R5, R2, R27, 0x1, P6 ;  /* 0x0000001b02057211 */ /* 0x000fe400030f0eff */
[----:B---3--:R-:W-:Y:S01]  /*6290*/  IADD3 R10, P2, R14, R26, RZ ;  /* 0x0000001a0e0a7210 */ /* 0x008fe20007f5e0ff */
[----:B------:R-:W-:Y:S02]  /*62a0*/  IMAD.MOV.U32 R14, RZ, RZ, c[0x0][0x198] ;  /* 0x00006600ff0e7624 */ /* 0x000fe400078e00ff */
[----:B------:R-:W-:Y:S02]  /*62b0*/  IMAD R24, R24, 0x14c, RZ ;  /* 0x0000014c18187824 */ /* 0x000fe400078e02ff */
[----:B------:R-:W-:Y:S01]  /*62c0*/  IMAD R14, R14, 0x14e, RZ ;  /* 0x0000014e0e0e7824 */ /* 0x000fe200078e02ff */
[----:B------:R0:W-:Y:S01]  /*62d0*/  STL.64 [R1+0x678], R6 ;  /* 0x0006780601007387 */ /* 0x0001e20000100a00 */
[----:B------:R-:W-:-:S03]  /*62e0*/  IMAD R16, R16, 0xa3, RZ ;  /* 0x000000a310107824 */ /* 0x000fc600078e02ff */
[----:B------:R3:W-:Y:S02]  /*62f0*/  STL.64 [R1+0x670], R4 ;  /* 0x0006700401007387 */ /* 0x0007e40000100a00 */
[----:B------:R-:W-:Y:S02]  /*6300*/  LEA.HI.X.SX32 R11, R16, R27, 0x1, P2 ;  /* 0x0000001b100b7211 */ /* 0x000fe400010f0eff */
[-C--:B0-----:R-:W-:Y:S02]  /*6310*/  IADD3 R6, P3, R24, R26.reuse, RZ ;  /* 0x0000001a18067210 */ /* 0x081fe40007f7e0ff */
[----:B---3--:R-:W-:Y:S02]  /*6320*/  IADD3 R4, P6, R14, R26, RZ ;  /* 0x0000001a0e047210 */ /* 0x008fe40007fde0ff */
[----:B------:R-:W-:Y:S02]  /*6330*/  MOV R14, c[0x0][0x198] ;  /* 0x00006600000e7a02 */ /* 0x000fe40000000f00 */
[----:B------:R-:W-:-:S02]  /*6340*/  MOV R24, c[0x0][0x198] ;  /* 0x0000660000187a02 */ /* 0x000fc40000000f00 */
[-C--:B------:R-:W-:Y:S01]  /*6350*/  LEA.HI.X.SX32 R7, R0, R27.reuse, 0x1, P3 ;  /* 0x0000001b00077211 */ /* 0x080fe200018f0eff */
[----:B------:R-:W-:Y:S02]  /*6360*/  IMAD R14, R14, 0x15c, RZ ;  /* 0x0000015c0e0e7824 */ /* 0x000fe400078e02ff */
[----:B------:R-:W-:Y:S01]  /*6370*/  IMAD.MOV.U32 R16, RZ, RZ, c[0x0][0x198] ;  /* 0x00006600ff107624 */ /* 0x000fe200078e00ff */
[----:B------:R0:W-:Y:S01]  /*6380*/  STL.64 [R1+0x658], R10 ;  /* 0x0006580a01007387 */ /* 0x0001e20000100a00 */
[----:B------:R-:W-:Y:S02]  /*6390*/  IMAD R24, R24, 0x156, RZ ;  /* 0x0000015618187824 */ /* 0x000fe400078e02ff */
[----:B------:R-:W-:Y:S01]  /*63a0*/  IMAD R16, R16, 0xa7, RZ ;  /* 0x000000a710107824 */ /* 0x000fe200078e02ff */
[----:B------:R3:W-:Y:S04]  /*63b0*/  STL.64 [R1+0x640], R6 ;  /* 0x0006400601007387 */ /* 0x0007e80000100a00 */
[----:B------:R-:W-:-:S02]  /*63c0*/  LEA.HI.X.SX32 R5, R16, R27, 0x1, P6 ;  /* 0x0000001b10057211 */ /* 0x000fc400030f0eff */
[-C--:B0-----:R-:W-:Y:S02]  /*63d0*/  IADD3 R10, P2, R24, R26.reuse, RZ ;  /* 0x0000001a180a7210 */ /* 0x081fe40007f5e0ff */
[----:B---3--:R-:W-:Y:S01]  /*63e0*/  IADD3 R6, P3, R14, R26, RZ ;  /* 0x0000001a0e067210 */ /* 0x008fe20007f7e0ff */
[----:B------:R-:W-:Y:S01]  /*63f0*/  IMAD.MOV.U32 R14, RZ, RZ, c[0x0][0x198] ;  /* 0x00006600ff0e7624 */ /* 0x000fe200078e00ff */
[----:B------:R-:W-:Y:S02]  /*6400*/  MOV R24, c[0x0][0x198] ;  /* 0x0000660000187a02 */ /* 0x000fe40000000f00 */
[----:B------:R-:W-:Y:S01]  /*6410*/  MOV R16, c[0x0][0x198] ;  /* 0x0000660000107a02 */ /* 0x000fe20000000f00 */
[----:B------:R-:W-:Y:S02]  /*6420*/  IMAD R14, R14, 0xab, RZ ;  /* 0x000000ab0e0e7824 */ /* 0x000fe400078e02ff */
[----:B------:R-:W-:Y:S01]  /*6430*/  IMAD R24, R24, 0x15e, RZ ;  /* 0x0000015e18187824 */ /* 0x000fe200078e02ff */
[----:B------:R0:W-:Y:S01]  /*6440*/  STL.64 [R1+0x638], R4 ;  /* 0x0006380401007387 */ /* 0x0001e20000100a00 */
[----:B------:R-:W-:Y:S01]  /*6450*/  IMAD R16, R16, 0x166, RZ ;  /* 0x0000016610107824 */ /* 0x000fe200078e02ff */
[----:B------:R-:W-:-:S02]  /*6460*/  LEA.HI.X.SX32 R11, R14, R27, 0x1, P2 ;  /* 0x0000001b0e0b7211 */ /* 0x000fc400010f0eff */
[----:B------:R-:W-:-:S03]  /*6470*/  MOV R14, c[0x0][0x198] ;  /* 0x00006600000e7a02 */ /* 0x000fc60000000f00 */
[----:B------:R3:W-:Y:S02]  /*6480*/  STL.64 [R1+0x620], R10 ;  /* 0x0006200a01007387 */ /* 0x0007e40000100a00 */
[----:B------:R-:W-:Y:S01]  /*6490*/  IMAD R14, R14, 0xaf, RZ ;  /* 0x000000af0e0e7824 */ /* 0x000fe200078e02ff */
[-C--:B0-----:R-:W-:Y:S02]  /*64a0*/  IADD3 R4, P6, R24, R26.reuse, RZ ;  /* 0x0000001a18047210 */ /* 0x081fe40007fde0ff */
[----:B------:R-:W-:Y:S02]  /*64b0*/  MOV R24, c[0x0][0x198] ;  /* 0x0000660000187a02 */ /* 0x000fe40000000f00 */
[----:B------:R-:W-:Y:S02]  /*64c0*/  LEA.HI.X.SX32 R7, R17, R27, 0x1, P3 ;  /* 0x0000001b11077211 */ /* 0x000fe400018f0eff */
[----:B---3--:R-:W-:Y:S02]  /*64d0*/  IADD3 R10, P2, R16, R26, RZ ;  /* 0x0000001a100a7210 */ /* 0x008fe40007f5e0ff */
[----:B------:R-:W-:Y:S01]  /*64e0*/  MOV R16, c[0x0][0x198] ;  /* 0x0000660000107a02 */ /* 0x000fe20000000f00 */
[----:B------:R-:W-:-:S02]  /*64f0*/  IMAD R24, R24, 0x16c, RZ ;  /* 0x0000016c18187824 */ /* 0x000fc400078e02ff */
[----:B------:R-:W-:Y:S01]  /*6500*/  IMAD.MOV.U32 R17, RZ, RZ, c[0x0][0x198] ;  /* 0x00006600ff117624 */ /* 0x000fe200078e00ff */
[----:B------:R-:W-:Y:S01]  /*6510*/  LEA.HI.X.SX32 R5, R14, R27, 0x1, P6 ;  /* 0x0000001b0e057211 */ /* 0x000fe200030f0eff */
[----:B------:R-:W-:Y:S01]  /*6520*/  IMAD R16, R16, 0x16e, RZ ;  /* 0x0000016e10107824 */ /* 0x000fe200078e02ff */
[----:B------:R0:W-:Y:S01]  /*6530*/  STL.64 [R1+0x608], R6 ;  /* 0x0006080601007387 */ /* 0x0001e20000100a00 */
[----:B------:R-:W-:-:S03]  /*6540*/  IMAD R17, R17, 0xb3, RZ ;  /* 0x000000b311117824 */ /* 0x000fc600078e02ff */
[----:B------:R3:W-:Y:S02]  /*6550*/  STL.64 [R1+0x600], R4 ;  /* 0x0006000401007387 */ /* 0x0007e40000100a00 */
[----:B------:R-:W-:Y:S02]  /*6560*/  LEA.HI.X.SX32 R11, R17, R27, 0x1, P2 ;  /* 0x0000001b110b7211 */ /* 0x000fe400010f0eff */
[-C--:B0-----:R-:W-:Y:S02]  /*6570*/  IADD3 R6, P3, R24, R26.reuse, RZ ;  /* 0x0000001a18067210 */ /* 0x081fe40007f7e0ff */
[----:B------:R-:W-:Y:S02]  /*6580*/  MOV R24, c[0x0][0x198] ;  /* 0x0000660000187a02 */ /* 0x000fe40000000f00 */
[----:B---3--:R-:W-:Y:S02]  /*6590*/  IADD3 R4, P6, R16, R26, RZ ;  /* 0x0000001a10047210 */ /* 0x008fe40007fde0ff */
[----:B------:R-:W-:Y:S01]  /*65a0*/  MOV R16, c[0x0][0x198] ;  /* 0x0000660000107a02 */ /* 0x000fe20000000f00 */
[----:B------:R-:W-:Y:S01]  /*65b0*/  IMAD R24, R24, 0x176, RZ ;  /* 0x0000017618187824 */ /* 0x000fe200078e02ff */
[----:B------:R-:W-:-:S02]  /*65c0*/  MOV R17, c[0x0][0x198] ;  /* 0x0000660000117a02 */ /* 0x000fc40000000f00 */
[----:B------:R-:W-:Y:S01]  /*65d0*/  LEA.HI.X.SX32 R7, R15, R27, 0x1, P3 ;  /* 0x0000001b0f077211 */ /* 0x000fe200018f0eff */
[----:B------:R-:W-:Y:S01]  /*65e0*/  IMAD R16, R16, 0x17c, RZ ;  /* 0x0000017c10107824 */ /* 0x000fe200078e02ff */
[----:B------:R0:W-:Y:S01]  /*65f0*/  STL.64 [R1+0x5e8], R10 ;  /* 0x0005e80a01007387 */ /* 0x0001e20000100a00 */
[----:B------:R-:W-:-:S03]  /*6600*/  IMAD R17, R17, 0xb7, RZ ;  /* 0x000000b711117824 */ /* 0x000fc600078e02ff */
[----:B------:R3:W-:Y:S02]  /*6610*/  STL.64 [R1+0x5d0], R6 ;  /* 0x0005d00601007387 */ /* 0x0007e40000100a00 */
[----:B------:R-:W-:Y:S02]  /*6620*/  LEA.HI.X.SX32 R5, R17, R27, 0x1, P6 ;  /* 0x0000001b11057211 */ /* 0x000fe400030f0eff */
[-C--:B0-----:R-:W-:Y:S01]  /*6630*/  IADD3 R10, P2, R24, R26.reuse, RZ ;  /* 0x0000001a180a7210 */ /* 0x081fe20007f5e0ff */
[----:B------:R-:W-:Y:S01]  /*6640*/  IMAD.MOV.U32 R24, RZ, RZ, c[0x0][0x198] ;  /* 0x00006600ff187624 */ /* 0x000fe200078e00ff */
[----:B---3--:R-:W-:-:S03]  /*6650*/  IADD3 R6, P3, R16, R26, RZ ;  /* 0x0000001a10067210 */ /* 0x008fc60007f7e0ff */
[----:B------:R-:W-:Y:S01]  /*6660*/  IMAD R24, R24, 0x17e, RZ ;  /* 0x0000017e18187824 */ /* 0x000fe200078e02ff */
[----:B------:R-:W-:Y:S01]  /*6670*/  MOV R16, c[0x0][0x198] ;  /* 0x0000660000107a02 */ /* 0x000fe20000000f00 */
[----:B------:R0:W-:Y:S01]  /*6680*/  STL.64 [R1+0x5c8], R4 ;  /* 0x0005c80401007387 */ /* 0x0001e20000100a00 */
[----:B------:R-:W-:-:S03]  /*6690*/  IMAD.MOV.U32 R17, RZ, RZ, c[0x0][0x198] ;  /* 0x00006600ff117624 */ /* 0x000fc600078e00ff */
[----:B------:R-:W-:Y:S01]  /*66a0*/  IMAD R16, R16, 0xbb, RZ ;  /* 0x000000bb10107824 */ /* 0x000fe200078e02ff */
[-C--:B------:R-:W-:Y:S01]  /*66b0*/  LEA.HI.X.SX32 R7, R19, R27.reuse, 0x1, P3 ;  /* 0x0000001b13077211 */ /* 0x080fe200018f0eff */
[----:B------:R-:W-:Y:S01]  /*66c0*/  IMAD R17, R17, 0x186, RZ ;  /* 0x0000018611117824 */ /* 0x000fe200078e02ff */
[----:B------:R-:W-:Y:S02]  /*66d0*/  MOV R19, c[0x0][0x198] ;  /* 0x0000660000137a02 */ /* 0x000fe40000000f00 */
[----:B0-----:R-:W-:Y:S02]  /*66e0*/  IADD3 R4, P6, R24, R26, RZ ;  /* 0x0000001a18047210 */ /* 0x001fe40007fde0ff */
[----:B------:R-:W-:Y:S02]  /*66f0*/  MOV R24, c[0x0][0x198] ;  /* 0x0000660000187a02 */ /* 0x000fe40000000f00 */
[----:B------:R-:W-:Y:S01]  /*6700*/  LEA.HI.X.SX32 R11, R16, R27, 0x1, P2 ;  /* 0x0000001b100b7211 */ /* 0x000fe200010f0eff */
[----:B------:R-:W-:-:S02]  /*6710*/  IMAD.MOV.U32 R16, RZ, RZ, c[0x0][0x198] ;  /* 0x00006600ff107624 */ /* 0x000fc400078e00ff */
[----:B------:R-:W-:Y:S02]  /*6720*/  IMAD R24, R24, 0x18c, RZ ;  /* 0x0000018c18187824 */ /* 0x000fe400078e02ff */
[----:B------:R0:W-:Y:S01]  /*6730*/  STL.64 [R1+0x5b0], R10 ;  /* 0x0005b00a01007387 */ /* 0x0001e20000100a00 */
[----:B------:R-:W-:Y:S02]  /*6740*/  IMAD R16, R16, 0xbf, RZ ;  /* 0x000000bf10107824 */ /* 0x000fe400078e02ff */
[----:B------:R-:W-:Y:S01]  /*6750*/  IMAD R19, R19, 0xc3, RZ ;  /* 0x000000c313137824 */ /* 0x000fe200078e02ff */
[----:B------:R3:W-:Y:S02]  /*6760*/  STL.64 [R1+0x598], R6 ;  /* 0x0005980601007387 */ /* 0x0007e40000100a00 */
[----:B------:R-:W-:Y:S02]  /*6770*/  LEA.HI.X.SX32 R5, R16, R27, 0x1, P6 ;  /* 0x0000001b10057211 */ /* 0x000fe400030f0eff */
[----:B0-----:R-:W-:-:S02]  /*6780*/  IADD3 R10, P2, R17, R26, RZ ;  /* 0x0000001a110a7210 */ /* 0x001fc40007f5e0ff */
[----:B---3--:R-:W-:Y:S01]  /*6790*/  IADD3 R6, P3, R24, R26, RZ ;  /* 0x0000001a18067210 */ /* 0x008fe20007f7e0ff */
[----:B------:R-:W-:Y:S01]  /*67a0*/  IMAD.MOV.U32 R24, RZ, RZ, c[0x0][0x198] ;  /* 0x00006600ff187624 */ /* 0x000fe200078e00ff */
[-C--:B------:R-:W-:Y:S02]  /*67b0*/  LEA.HI.X.SX32 R11, R19, R27.reuse, 0x1, P2 ;  /* 0x0000001b130b7211 */ /* 0x080fe400010f0eff */
[----:B------:R-:W-:Y:S01]  /*67c0*/  MOV R17, c[0x0][0x198] ;  /* 0x0000660000117a02 */ /* 0x000fe20000000f00 */
[----:B------:R-:W-:Y:S01]  /*67d0*/  IMAD R24, R24, 0x196, RZ ;  /* 0x0000019618187824 */ /* 0x000fe200078e02ff */
[----:B------:R-:W-:Y:S04]  /*67e0*/  STL.64 [R1+0x590], R4 ;  /* 0x0005900401007387 */ /* 0x000fe80000100a00 */
[----:B------:R0:W-:Y:S01]  /*67f0*/  STL.64 [R1+0x578], R10 ;  /* 0x0005780a01007387 */ /* 0x0001e20000100a00 */
[----:B------:R-:W-:Y:S01]  /*6800*/  IMAD R17, R17, 0x18e, RZ ;  /* 0x0000018e11117824 */ /* 0x000fe200078e02ff */
[----:B------:R-:W-:-:S02]  /*6810*/  LEA.HI.X.SX32 R7, R20, R27, 0x1, P3 ;  /* 0x0000001b14077211 */ /* 0x000fc400018f0eff */
[-C--:B0-----:R-:W-:Y:S01]  /*6820*/  IADD3 R10, P2, R24, R26.reuse, RZ ;  /* 0x0000001a180a7210 */ /* 0x081fe20007f5e0ff */
[----:B------:R-:W-:Y:S01]  /*6830*/  IMAD.MOV.U32 R24, RZ, RZ, c[0x0][0x198] ;  /* 0x00006600ff187624 */ /* 0x000fe200078e00ff */
[----:B------:R-:W-:-:S03]  /*6840*/  IADD3 R4, P6, R17, R26, RZ ;  /* 0x0000001a11047210 */ /* 0x000fc60007fde0ff */
[----:B------:R-:W-:Y:S01]  /*6850*/  IMAD R24, R24, 0xc7, RZ ;  /* 0x000000c718187824 */ /* 0x000fe200078e02ff */
[----:B------:R-:W-:-:S04]  /*6860*/  MOV R20, c[0x0][0x198] ;  /* 0x0000660000147a02 */ /* 0x000fc80000000f00 */
[----:B------:R-:W-:Y:S02]  /*6870*/  LEA.HI.X.SX32 R5, R24, R27, 0x1, P6 ;  /* 0x0000001b18057211 */ /* 0x000fe400030f0eff */
[----:B------:R-:W-:Y:S01]  /*6880*/  MOV R24, c[0x0][0x198] ;  /* 0x0000660000187a02 */ /* 0x000fe20000000f00 */
[----:B------:R-:W-:Y:S01]  /*6890*/  IMAD R20, R20, 0xcb, RZ ;  /* 0x000000cb14147824 */ /* 0x000fe200078e02ff */
[----:B------:R-:W-:-:S03]  /*68a0*/  MOV R28, c[0x0][0x198] ;  /* 0x00006600001c7a02 */ /* 0x000fc60000000f00 */
[----:B------:R-:W-:Y:S01]  /*68b0*/  IMAD R24, R24, 0x1a6, RZ ;  /* 0x000001a618187824 */ /* 0x000fe200078e02ff */
[----:B------:R-:W-:Y:S01]  /*68c0*/  MOV R29, c[0x0][0x198] ;  /* 0x00006600001d7a02 */ /* 0x000fe20000000f00 */
[----:B------:R-:W-:Y:S01]  /*68d0*/  IMAD R28, R28, 0x19c, RZ ;  /* 0x0000019c1c1c7824 */ /* 0x000fe200078e02ff */
[----:B------:R-:W-:Y:S02]  /*68e0*/  LEA.HI.X.SX32 R11, R20, R27, 0x1, P2 ;  /* 0x0000001b140b7211 */ /* 0x000fe400010f0eff */
[----:B------:R-:W-:Y:S01]  /*68f0*/  IADD3 R14, P2, R24, R26, RZ ;  /* 0x0000001a180e7210 */ /* 0x000fe20007f5e0ff */
[----:B------:R-:W-:Y:S01]  /*6900*/  IMAD R29, R29, 0x19e, RZ ;  /* 0x0000019e1d1d7824 */ /* 0x000fe200078e02ff */
[----:B------:R-:W-:Y:S01]  /*6910*/  MOV R24, c[0x0][0x198] ;  /* 0x0000660000187a02 */ /* 0x000fe20000000f00 */
[----:B------:R0:W-:Y:S04]  /*6920*/  STL.64 [R1+0x560], R6 ;  /* 0x0005600601007387 */ /* 0x0001e80000100a00 */
[----:B------:R3:W-:Y:S01]  /*6930*/  STL.64 [R1+0x558], R4 ;  /* 0x0005580401007387 */ /* 0x0007e20000100a00 */
[----:B------:R-:W-:-:S03]  /*6940*/  IMAD R24, R24, 0xcf, RZ ;  /* 0x000000cf18187824 */ /* 0x000fc600078e02ff */
[----:B------:R-:W-:Y:S01]  /*6950*/  STL.64 [R1+0x1ae0], R28 ;  /* 0x001ae01c01007387 */ /* 0x000fe20000100a00 */
[----:B0-----:R-:W-:-:S03]  /*6960*/  IADD3 R6, P3, R28, R26, RZ ;  /* 0x0000001a1c067210 */ /* 0x001fc60007f7e0ff */
[----:B------:R0:W-:Y:S01]  /*6970*/  STL.64 [R1+0x540], R10 ;  /* 0x0005400a01007387 */ /* 0x0001e20000100a00 */
[----:B---3--:R-:W-:Y:S02]  /*6980*/  IADD3 R4, P6, R29, R26, RZ ;  /* 0x0000001a1d047210 */ /* 0x008fe40007fde0ff */
[-C--:B------:R-:W-:Y:S02]  /*6990*/  LEA.HI.X.SX32 R7, R21, R27.reuse, 0x1, P3 ;  /* 0x0000001b15077211 */ /* 0x080fe400018f0eff */
[----:B------:R-:W-:Y:S02]  /*69a0*/  MOV R21, c[0x0][0x198] ;  /* 0x0000660000157a02 */ /* 0x000fe40000000f00 */
[----:B------:R-:W-:Y:S01]  /*69b0*/  LEA.HI.X.SX32 R5, R24, R27, 0x1, P6 ;  /* 0x0000001b18057211 */ /* 0x000fe200030f0eff */
[----:B------:R-:W-:Y:S01]  /*69c0*/  IMAD.MOV.U32 R24, RZ, RZ, c[0x0][0x198] ;  /* 0x00006600ff187624 */ /* 0x000fe200078e00ff */
[----:B0-----:R-:W-:Y:S01]  /*69d0*/  MOV R11, c[0x0][0x198] ;  /* 0x00006600000b7a02 */ /* 0x001fe20000000f00 */
[----:B------:R-:W-:-:S02]  /*69e0*/  IMAD.MOV.U32 R10, RZ, RZ, c[0x0][0x198] ;  /* 0x00006600ff0a7624 */ /* 0x000fc400078e00ff */
[----:B------:R-:W-:Y:S02]  /*69f0*/  IMAD R21, R21, 0xd3, RZ ;  /* 0x000000d315157824 */ /* 0x000fe400078e02ff */
[----:B------:R-:W-:Y:S02]  /*6a00*/  IMAD R10, R10, 0x1ac, RZ ;  /* 0x000001ac0a0a7824 */ /* 0x000fe400078e02ff */
[----:B------:R-:W-:Y:S02]  /*6a10*/  IMAD R11, R11, 0x1ae, RZ ;  /* 0x000001ae0b0b7824 */ /* 0x000fe400078e02ff */
[----:B------:R-:W-:Y:S01]  /*6a20*/  IMAD R24, R24, 0x1b6, RZ ;  /* 0x000001b618187824 */ /* 0x000fe200078e02ff */
[----:B------:R0:W-:Y:S01]  /*6a30*/  STL.64 [R1+0x528], R6 ;  /* 0x0005280601007387 */ /* 0x0001e20000100a00 */
[----:B------:R-:W-:-:S03]  /*6a40*/  LEA.HI.X.SX32 R15, R21, R27, 0x1, P2 ;  /* 0x0000001b150f7211 */ /* 0x000fc600010f0eff */
[----:B------:R-:W-:Y:S04]  /*6a50*/  STL.64 [R1+0x520], R4 ;  /* 0x0005200401007387 */ /* 0x000fe80000100a00 */
[----:B------:R3:W-:Y:S01]  /*6a60*/  STL.64 [R1+0x1ad8], R10 ;  /* 0x001ad80a01007387 */ /* 0x0007e20000100a00 */
[----:B0-----:R-:W-:-:S03]  /*6a70*/  IADD3 R6, P3, R10, R26, RZ ;  /* 0x0000001a0a067210 */ /* 0x001fc60007f7e0ff */
[----:B------:R0:W-:Y:S01]  /*6a80*/  STL.64 [R1+0x508], R14 ;  /* 0x0005080e01007387 */ /* 0x0001e20000100a00 */
[-C--:B---3--:R-:W-:Y:S02]  /*6a90*/  IADD3 R10, P2, R24, R26.reuse, RZ ;  /* 0x0000001a180a7210 */ /* 0x088fe40007f5e0ff */
[----:B------:R-:W-:Y:S02]  /*6aa0*/  MOV R24, c[0x0][0x198] ;  /* 0x0000660000187a02 */ /* 0x000fe40000000f00 */
[----:B------:R-:W-:Y:S01]  /*6ab0*/  LEA.HI.X.SX32 R7, R23, R27, 0x1, P3 ;  /* 0x0000001b17077211 */ /* 0x000fe200018f0eff */
[----:B------:R-:W-:Y:S01]  /*6ac0*/  IMAD.MOV.U32 R23, RZ, RZ, c[0x0][0x198] ;  /* 0x00006600ff177624 */ /* 0x000fe200078e00ff */
[----:B------:R-:W-:Y:S01]  /*6ad0*/  IADD3 R4, P6, R11, R26, RZ ;  /* 0x0000001a0b047210 */ /* 0x000fe20007fde0ff */
[----:B------:R-:W-:Y:S01]  /*6ae0*/  IMAD R24, R24, 0xd7, RZ ;  /* 0x000000d718187824 */ /* 0x000fe200078e02ff */
[----:B0-----:R-:W-:Y:S01]  /*6af0*/  MOV R14, c[0x0][0x198] ;  /* 0x00006600000e7a02 */ /* 0x001fe20000000f00 */
[----:B------:R-:W-:-:S02]  /*6b00*/  IMAD.MOV.U32 R15, RZ, RZ, c[0x0][0x198] ;  /* 0x00006600ff0f7624 */ /* 0x000fc400078e00ff */
[----:B------:R-:W-:Y:S01]  /*6b10*/  IMAD R23, R23, 0xdb, RZ ;  /* 0x000000db17177824 */ /* 0x000fe200078e02ff */
[-C--:B------:R-:W-:Y:S01]  /*6b20*/  LEA.HI.X.SX32 R5, R24, R27.reuse, 0x1, P6 ;  /* 0x0000001b18057211 */ /* 0x080fe200030f0eff */
[----:B------:R-:W-:Y:S01]  /*6b30*/  IMAD R14, R14, 0x1bc, RZ ;  /* 0x000001bc0e0e7824 */ /* 0x000fe200078e02ff */
[----:B------:R-:W-:Y:S01]  /*6b40*/  MOV R24, c[0x0][0x198] ;  /* 0x0000660000187a02 */ /* 0x000fe20000000f00 */
[----:B------:R-:W-:Y:S01]  /*6b50*/  IMAD R15, R15, 0x1be, RZ ;  /* 0x000001be0f0f7824 */ /* 0x000fe200078e02ff */
[----:B------:R0:W-:Y:S01]  /*6b60*/  STL.64 [R1+0x4f0], R6 ;  /* 0x0004f00601007387 */ /* 0x0001e20000100a00 */
[----:B------:R-:W-:Y:S02]  /*6b70*/  LEA.HI.X.SX32 R11, R23, R27, 0x1, P2 ;  /* 0x0000001b170b7211 */ /* 0x000fe400010f0eff */
[----:B------:R-:W-:Y:S01]  /*6b80*/  IMAD R24, R24, 0x1c6, RZ ;  /* 0x000001c618187824 */ /* 0x000fe200078e02ff */
[----:B------:R-:W-:Y:S04]  /*6b90*/  STL.64 [R1+0x4e8], R4 ;  /* 0x0004e80401007387 */ /* 0x000fe80000100a00 */
[----:B------:R-:W-:Y:S01]  /*6ba0*/  STL.64 [R1+0x1ad0], R14 ;  /* 0x001ad00e01007387 */ /* 0x000fe20000100a00 */
[----:B0-----:R-:W-:-:S03]  /*6bb0*/  IADD3 R6, P3, R14, R26, RZ ;  /* 0x0000001a0e067210 */ /* 0x001fc60007f7e0ff */
[----:B------:R0:W-:Y:S01]  /*6bc0*/  STL.64 [R1+0x4d0], R10 ;  /* 0x0004d00a01007387 */ /* 0x0001e20000100a00 */
[-C--:B------:R-:W-:Y:S02]  /*6bd0*/  LEA.HI.X.SX32 R7, R12, R27.reuse, 0x1, P3 ;  /* 0x0000001b0c077211 */ /* 0x080fe400018f0eff */
[----:B------:R-:W-:Y:S02]  /*6be0*/  MOV R12, c[0x0][0x198] ;  /* 0x00006600000c7a02 */ /* 0x000fe40000000f00 */
[-C--:B0-----:R-:W-:Y:S02]  /*6bf0*/  IADD3 R10, P2, R24, R26.reuse, RZ ;  /* 0x0000001a180a7210 */ /* 0x081fe40007f5e0ff */
[----:B------:R-:W-:Y:S01]  /*6c00*/  MOV R24, c[0x0][0x198] ;  /* 0x0000660000187a02 */ /* 0x000fe20000000f00 */
[----:B------:R-:W-:Y:S01]  /*6c10*/  IMAD R12, R12, 0xe3, RZ ;  /* 0x000000e30c0c7824 */ /* 0x000fe200078e02ff */
[----:B------:R-:W-:Y:S02]  /*6c20*/  IADD3 R4, P6, R15, R26, RZ ;  /* 0x0000001a0f047210 */ /* 0x000fe40007fde0ff */
[----:B------:R-:W-:Y:S01]  /*6c30*/  MOV R17, c[0x0][0x198] ;  /* 0x0000660000117a02 */ /* 0x000fe20000000f00 */
[----:B------:R-:W-:Y:S01]  /*6c40*/  IMAD R24, R24, 0xdf, RZ ;  /* 0x000000df18187824 */ /* 0x000fe200078e02ff */
[----:B------:R-:W-:-:S02]  /*6c50*/  LEA.HI.X.SX32 R11, R12, R27, 0x1, P2 ;  /* 0x0000001b0c0b7211 */ /* 0x000fc400010f0eff */
[----:B------:R-:W-:Y:S01]  /*6c60*/  MOV R12, c[0x0][0x198] ;  /* 0x00006600000c7a02 */ /* 0x000fe20000000f00 */
[----:B------:R-:W-:Y:S01]  /*6c70*/  IMAD R17, R17, 0x1ce, RZ ;  /* 0x000001ce11117824 */ /* 0x000fe200078e02ff */
[----:B------:R-:W-:Y:S01]  /*6c80*/  LEA.HI.X.SX32 R5, R24, R27, 0x1, P6 ;  /* 0x0000001b18057211 */ /* 0x000fe200030f0eff */
[----:B------:R-:W-:Y:S01]  /*6c90*/  STL.64 [R1+0x4b8], R6 ;  /* 0x0004b80601007387 */ /* 0x000fe20000100a00 */
[----:B------:R-:W-:Y:S01]  /*6ca0*/  MOV R16, c[0x0][0x198] ;  /* 0x0000660000107a02 */ /* 0x000fe20000000f00 */
[----:B------:R-:W-:Y:S02]  /*6cb0*/  IMAD R12, R12, 0xe7, RZ ;  /* 0x000000e70c0c7824 */ /* 0x000fe400078e02ff */
[----:B------:R0:W-:Y:S01]  /*6cc0*/  STL.64 [R1+0x4b0], R4 ;  /* 0x0004b00401007387 */ /* 0x0001e20000100a00 */
[----:B------:R-:W-:Y:S02]  /*6cd0*/  IMAD.MOV.U32 R2, RZ, RZ, c[0x0][0x198] ;  /* 0x00006600ff027624 */ /* 0x000fe400078e00ff */
[----:B------:R-:W-:-:S02]  /*6ce0*/  IMAD R16, R16, 0x1cc, RZ ;  /* 0x000001cc10107824 */ /* 0x000fc400078e02ff */
[----:B------:R-:W-:Y:S01]  /*6cf0*/  IMAD R2, R2, 0x1d6, RZ ;  /* 0x000001d602027824 */ /* 0x000fe200078e02ff */
[----:B0-----:R-:W-:-:S04]  /*6d00*/  IADD3 R4, P6, R17, R26, RZ ;  /* 0x0000001a11047210 */ /* 0x001fc80007fde0ff */
[----:B------:R-:W-:Y:S02]  /*6d10*/  LEA.HI.X.SX32 R5, R12, R27, 0x1, P6 ;  /* 0x0000001b0c057211 */ /* 0x000fe400030f0eff */
[----:B------:R-:W-:Y:S01]  /*6d20*/  MOV R12, c[0x0][0x198] ;  /* 0x00006600000c7a02 */ /* 0x000fe20000000f00 */
[----:B------:R-:W-:Y:S01]  /*6d30*/  STL.64 [R1+0x1ac8], R16 ;  /* 0x001ac81001007387 */ /* 0x000fe20000100a00 */
[----:B------:R-:W-:-:S03]  /*6d40*/  IADD3 R6, P3, R16, R26, RZ ;  /* 0x0000001a10067210 */ /* 0x000fc60007f7e0ff */
[----:B------:R0:W-:Y:S01]  /*6d50*/  STL.64 [R1+0x498], R10 ;  /* 0x0004980a01007387 */ /* 0x0001e20000100a00 */
[----:B------:R-:W-:Y:S01]  /*6d60*/  IMAD R12, R12, 0xeb, RZ ;  /* 0x000000eb0c0c7824 */ /* 0x000fe200078e02ff */
[----:B------:R-:W-:Y:S02]  /*6d70*/  LEA.HI.X.SX32 R7, R25, R27, 0x1, P3 ;  /* 0x0000001b19077211 */ /* 0x000fe400018f0eff */
[----:B--2---:R-:W-:Y:S01]  /*6d80*/  STL.64 [R1+0x1ae8], R2 ;  /* 0x001ae80201007387 */ /* 0x004fe20000100a00 */
[----:B0-----:R-:W-:-:S03]  /*6d90*/  IADD3 R10, P2, R2, R26, RZ ;  /* 0x0000001a020a7210 */ /* 0x001fc60007f5e0ff */
[----:B------:R-:W-:Y:S01]  /*6da0*/  STL.64 [R1+0x480], R6 ;  /* 0x0004800601007387 */ /* 0x000fe20000100a00 */
[----:B------:R-:W-:-:S03]  /*6db0*/  LEA.HI.X.SX32 R11, R12, R27, 0x1, P2 ;  /* 0x0000001b0c0b7211 */ /* 0x000fc600010f0eff */
[----:B------:R0:W-:Y:S04]  /*6dc0*/  STL.64 [R1+0x478], R4 ;  /* 0x0004780401007387 */ /* 0x0001e80000100a00 */
[----:B0-----:R1:W2:Y:S04]  /*6dd0*/  LDL.64 R4, [R1+0x3b8] ;  /* 0x0003b80001047983 */ /* 0x0012a80000100a00 */
[----:B------:R0:W-:Y:S04]  /*6de0*/  STL.64 [R1+0x460], R10 ;  /* 0x0004600a01007387 */ /* 0x0001e80000100a00 */
[----:B0-----:R1:W3:Y:S01]  /*6df0*/  LDL.64 R10, [R1+0x3b0] ;  /* 0x0003b000010a7983 */ /* 0x0012e20000100a00 */
[----:B------:R-:W-:-:S04]  /*6e00*/  IMAD.MOV.U32 R20, RZ, RZ, c[0x0][0x198] ;  /* 0x00006600ff147624 */ /* 0x000fc800078e00ff */
[----:B------:R-:W-:Y:S01]  /*6e10*/  IMAD R20, R20, 0x1dc, RZ ;  /* 0x000001dc14147824 */ /* 0x000fe200078e02ff */
[----:B------:R-:W-:Y:S01]  /*6e20*/  MOV R21, c[0x0][0x198] ;  /* 0x0000660000157a02 */ /* 0x000fe20000000f00 */
[----:B------:R-:W-:-:S03]  /*6e30*/  IMAD.MOV.U32 R19, RZ, RZ, c[0x0][0x198] ;  /* 0x00006600ff137624 */ /* 0x000fc600078e00ff */
[-C--:B------:R-:W-:Y:S01]  /*6e40*/  IADD3 R6, P3, R20, R26.reuse, RZ ;  /* 0x0000001a14067210 */ /* 0x080fe20007f7e0ff */
[----:B------:R-:W-:Y:S01]  /*6e50*/  IMAD R19, R19, 0x1e6, RZ ;  /* 0x000001e613137824 */ /* 0x000fe200078e02ff */
[----:B------:R-:W-:Y:S02]  /*6e60*/  MOV R12, c[0x0][0x198] ;  /* 0x00006600000c7a02 */ /* 0x000fe40000000f00 */
[----:B------:R-:W-:Y:S01]  /*6e70*/  LEA.HI.X.SX32 R7, R13, R27, 0x1, P3 ;  /* 0x0000001b0d077211 */ /* 0x000fe200018f0eff */
[----:B------:R-:W-:Y:S01]  /*6e80*/  IMAD.MOV.U32 R13, RZ, RZ, c[0x0][0x198] ;  /* 0x00006600ff0d7624 */ /* 0x000fe200078e00ff */
[----:B------:R-:W-:Y:S01]  /*6e90*/  MOV R23, c[0x0][0x198] ;  /* 0x0000660000177a02 */ /* 0x000fe20000000f00 */
[----:B------:R-:W-:Y:S01]  /*6ea0*/  IMAD R21, R21, 0x1de, RZ ;  /* 0x000001de15157824 */ /* 0x000fe200078e02ff */
[-C--:B------:R-:W-:Y:S01]  /*6eb0*/  IADD3 R2, P2, R19, R26.reuse, RZ ;  /* 0x0000001a13027210 */ /* 0x080fe20007f5e0ff */
[----:B------:R-:W-:Y:S02]  /*6ec0*/  IMAD R13, R13, 0xf3, RZ ;  /* 0x000000f30d0d7824 */ /* 0x000fe400078e02ff */
[----:B------:R-:W-:Y:S01]  /*6ed0*/  IMAD R12, R12, 0xef, RZ ;  /* 0x000000ef0c0c7824 */ /* 0x000fe200078e02ff */
[----:B------:R-:W-:Y:S01]  /*6ee0*/  IADD3 R14, P6, R21, R26, RZ ;  /* 0x0000001a150e7210 */ /* 0x000fe20007fde0ff */
[----:B------:R-:W-:Y:S01]  /*6ef0*/  IMAD R23, R23, 0x1ec, RZ ;  /* 0x000001ec17177824 */ /* 0x000fe200078e02ff */
[----:B------:R-:W-:Y:S01]  /*6f00*/  MOV R25, c[0x0][0x198] ;  /* 0x0000660000197a02 */ /* 0x000fe20000000f00 */
[----:B------:R-:W-:-:S02]  /*6f10*/  IMAD.MOV.U32 R24, RZ, RZ, c[0x0][0x198] ;  /* 0x00006600ff187624 */ /* 0x000fc400078e00ff */
[----:B------:R-:W-:Y:S01]  /*6f20*/  IMAD.MOV.U32 R29, RZ, RZ, c[0x0][0x198] ;  /* 0x00006600ff1d7624 */ /* 0x000fe200078e00ff */
[-C--:B------:R-:W-:Y:S01]  /*6f30*/  LEA.HI.X.SX32 R3, R13, R27.reuse, 0x1, P2 ;  /* 0x0000001b0d037211 */ /* 0x080fe200010f0eff */
[----:B------:R0:W-:Y:S01]  /*6f40*/  STL.64 [R1+0x448], R6 ;  /* 0x0004480601007387 */ /* 0x0001e20000100a00 */
[----:B------:R-:W-:Y:S01]  /*6f50*/  LEA.HI.X.SX32 R15, R12, R27, 0x1, P6 ;  /* 0x0000001b0c0f7211 */ /* 0x000fe200030f0eff */
[----:B------:R-:W-:Y:S01]  /*6f60*/  IMAD R24, R24, 0x1ee, RZ ;  /* 0x000001ee18187824 */ /* 0x000fe200078e02ff */
[----:B------:R-:W-:Y:S01]  /*6f70*/  MOV R13, c[0x0][0x198] ;  /* 0x00006600000d7a02 */ /* 0x000fe20000000f00 */
[----:B------:R-:W-:Y:S02]  /*6f80*/  IMAD R29, R29, 0xf6, RZ ;  /* 0x000000f61d1d7824 */ /* 0x000fe400078e02ff */
[----:B------:R-:W-:Y:S02]  /*6f90*/  IMAD R25, R25, 0x1f6, RZ ;  /* 0x000001f619197824 */ /* 0x000fe400078e02ff */
[----:B------:R-:W-:Y:S01]  /*6fa0*/  IMAD.MOV.U32 R28, RZ, RZ, c[0x0][0x198] ;  /* 0x00006600ff1c7624 */ /* 0x000fe200078e00ff */
[----:B------:R4:W-:Y:S01]  /*6fb0*/  STL.64 [R1+0x440], R14 ;  /* 0x0004400e01007387 */ /* 0x0009e20000100a00 */
[----:B0-----:R-:W-:Y:S01]  /*6fc0*/  IADD3 R6, P3, R23, R26, RZ ;  /* 0x0000001a17067210 */ /* 0x001fe20007f7e0ff */
[----:B------:R-:W-:-:S02]  /*6fd0*/  IMAD R13, R13, 0xf7, RZ ;  /* 0x000000f70d0d7824 */ /* 0x000fc400078e02ff */
[----:B------:R0:W-:Y:S01]  /*6fe0*/  STL.64 [R1+0x428], R2 ;  /* 0x0004280201007387 */ /* 0x0001e20000100a00 */
[----:B------:R-:W-:Y:S01]  /*6ff0*/  IMAD R28, R28, 0xfb, RZ ;  /* 0x000000fb1c1c7824 */ /* 0x000fe200078e02ff */
[----:B------:R-:W-:Y:S02]  /*7000*/  LEA.HI.X.SX32 R7, R29, R27, 0x1, P3 ;  /* 0x0000001b1d077211 */ /* 0x000fe400018f0eff */
[----:B------:R-:W-:Y:S02]  /*7010*/  MOV R12, c[0x0][0x198] ;  /* 0x00006600000c7a02 */ /* 0x000fe40000000f00 */
[----:B------:R-:W-:Y:S02]  /*7020*/  MOV R29, c[0x0][0x198] ;  /* 0x00006600001d7a02 */ /* 0x000fe40000000f00 */
[----:B----4-:R-:W-:Y:S02]  /*7030*/  IADD3 R14, P6, R24, R26, RZ ;  /* 0x0000001a180e7210 */ /* 0x010fe40007fde0ff */
[----:B------:R-:W-:-:S02]  /*7040*/  MOV R0, c[0x0][0x198] ;  /* 0x0000660000007a02 */ /* 0x000fc40000000f00 */
[----:B0-----:R-:W-:Y:S02]  /*7050*/  IADD3 R2, P2, R25, R26, RZ ;  /* 0x0000001a19027210 */ /* 0x001fe40007f5e0ff */
[-C--:B------:R-:W-:Y:S01]  /*7060*/  LEA.HI.X.SX32 R15, R13, R27.reuse, 0x1, P6 ;  /* 0x0000001b0d0f7211 */ /* 0x080fe200030f0eff */
[----:B------:R-:W-:Y:S01]  /*7070*/  IMAD R12, R12, 0x1fc, RZ ;  /* 0x000001fc0c0c7824 */ /* 0x000fe200078e02ff */
[----:B------:R-:W-:Y:S01]  /*7080*/  LEA.HI.X.SX32 R3, R28, R27, 0x1, P2 ;  /* 0x0000001b1c037211 */ /* 0x000fe200010f0eff */
[----:B------:R-:W-:Y:S01]  /*7090*/  IMAD R29, R29, 0x20c, RZ ;  /* 0x0000020c1d1d7824 */ /* 0x000fe200078e02ff */
[----:B------:R-:W-:Y:S01]  /*70a0*/  MOV R28, c[0x0][0x198] ;  /* 0x00006600001c7a02 */ /* 0x000fe20000000f00 */
[----:B------:R-:W-:Y:S01]  /*70b0*/  IMAD R0, R0, 0x1fe, RZ ;  /* 0x000001fe00007824 */ /* 0x000fe200078e02ff */
[----:B------:R0:W-:Y:S04]  /*70c0*/  STL.64 [R1+0x410], R6 ;  /* 0x0004100601007387 */ /* 0x0001e80000100a00 */
[----:B------:R4:W-:Y:S01]  /*70d0*/  STL.64 [R1+0x408], R14 ;  /* 0x0004080e01007387 */ /* 0x0009e20000100a00 */
[----:B------:R-:W-:-:S03]  /*70e0*/  IMAD R28, R28, 0xff, RZ ;  /* 0x000000ff1c1c7824 */ /* 0x000fc600078e02ff */
[----:B------:R5:W-:Y:S01]  /*70f0*/  STL.64 [R1+0x3f0], R2 ;  /* 0x0003f00201007387 */ /* 0x000be20000100a00 */
[-C--:B0-----:R-:W-:Y:S02]  /*7100*/  IADD3 R6, P3, R12, R26.reuse, RZ ;  /* 0x0000001a0c067210 */ /* 0x081fe40007f7e0ff */
[-C--:B----4-:R-:W-:Y:S02]  /*7110*/  IADD3 R14, P6, R0, R26.reuse, RZ ;  /* 0x0000001a000e7210 */ /* 0x090fe40007fde0ff */
[----:B-----5:R-:W-:Y:S02]  /*7120*/  IADD3 R2, P2, R29, R26, RZ ;  /* 0x0000001a1d027210 */ /* 0x020fe40007f5e0ff */
[----:B------:R-:W-:Y:S02]  /*7130*/  MOV R29, c[0x0][0x198] ;  /* 0x00006600001d7a02 */ /* 0x000fe40000000f00 */
[-C--:B------:R-:W-:Y:S02]  /*7140*/  LEA.HI.X.SX32 R7, R9, R27.reuse, 0x1, P3 ;  /* 0x0000001b09077211 */ /* 0x080fe400018f0eff */
[----:B------:R-:W-:Y:S01]  /*7150*/  LEA.HI.X.SX32 R15, R28, R27, 0x1, P6 ;  /* 0x0000001b1c0f7211 */ /* 0x000fe200030f0eff */
[----:B------:R-:W-:-:S02]  /*7160*/  IMAD R29, R29, 0x216, RZ ;  /* 0x000002161d1d7824 */ /* 0x000fc400078e02ff */
[----:B------:R-:W-:Y:S01]  /*7170*/  STL.64 [R1+0x3e0], R6 ;  /* 0x0003e00601007387 */ /* 0x000fe20000100a00 */
[----:B------:R-:W-:-:S03]  /*7180*/  IMAD.MOV.U32 R28, RZ, RZ, c[0x0][0x198] ;  /* 0x00006600ff1c7624 */ /* 0x000fc600078e00ff */
[----:B------:R0:W-:Y:S01]  /*7190*/  STL.64 [R1+0x3d8], R14 ;  /* 0x0003d80e01007387 */ /* 0x0001e20000100a00 */
[----:B------:R-:W-:Y:S01]  /*71a0*/  IMAD R28, R28, 0x104, RZ ;  /* 0x000001041c1c7824 */ /* 0x000fe200078e02ff */
[----:B------:R-:W-:Y:S02]  /*71b0*/  MOV R13, c[0x0][0x198] ;  /* 0x00006600000d7a02 */ /* 0x000fe40000000f00 */
[----:B0-----:R-:W-:Y:S02]  /*71c0*/  IADD3 R14, P6, R29, R26, RZ ;  /* 0x0000001a1d0e7210 */ /* 0x001fe40007fde0ff */
[----:B------:R-:W-:-:S05]  /*71d0*/  MOV R29, c[0x0][0x198] ;  /* 0x00006600001d7a02 */ /* 0x000fca0000000f00 */
[----:B------:R-:W-:Y:S01]  /*71e0*/  IMAD R29, R29, 0x21a, RZ ;  /* 0x0000021a1d1d7824 */ /* 0x000fe200078e02ff */
[----:B------:R-:W-:Y:S01]  /*71f0*/  MOV R17, c[0x0][0x198] ;  /* 0x0000660000117a02 */ /* 0x000fe20000000f00 */
[----:B------:R-:W-:Y:S02]  /*7200*/  IMAD.MOV.U32 R9, RZ, RZ, c[0x0][0x198] ;  /* 0x00006600ff097624 */ /* 0x000fe400078e00ff */
[----:B------:R-:W-:Y:S02]  /*7210*/  IMAD R13, R13, 0x20e, RZ ;  /* 0x0000020e0d0d7824 */ /* 0x000fe400078e02ff */
[----:B------:R-:W-:Y:S02]  /*7220*/  IMAD R9, R9, 0x103, RZ ;  /* 0x0000010309097824 */ /* 0x000fe400078e02ff */
[----:B------:R-:W-:Y:S01]  /*7230*/  IMAD R17, R17, 0x106, RZ ;  /* 0x0000010611117824 */ /* 0x000fe200078e02ff */
[----:B------:R-:W-:Y:S02]  /*7240*/  IADD3 R6, P3, R13, R26, RZ ;  /* 0x0000001a0d067210 */ /* 0x000fe40007f7e0ff */
[----:B------:R-:W-:-:S02]  /*7250*/  MOV R13, c[0x0][0x198] ;  /* 0x00006600000d7a02 */ /* 0x000fc40000000f00 */
[----:B------:R-:W-:Y:S02]  /*7260*/  LEA.HI.X.SX32 R3, R17, R27, 0x1, P2 ;  /* 0x0000001b11037211 */ /* 0x000fe400010f0eff */
[----:B------:R-:W-:Y:S01]  /*7270*/  MOV R17, c[0x0][0x198] ;  /* 0x0000660000117a02 */ /* 0x000fe20000000f00 */
[----:B------:R-:W-:-:S04]  /*7280*/  IMAD R13, R13, 0x218, RZ ;  /* 0x000002180d0d7824 */ /* 0x000fc800078e02ff */
[----:B------:R-:W-:-:S05]  /*7290*/  IMAD R17, R17, 0x10b, RZ ;  /* 0x0000010b11117824 */ /* 0x000fca00078e02ff */
[----:B------:R-:W-:Y:S01]  /*72a0*/  LEA.HI.X.SX32 R15, R17, R27, 0x1, P6 ;  /* 0x0000001b110f7211 */ /* 0x000fe200030f0eff */
[----:B------:R-:W-:-:S04]  /*72b0*/  IMAD.MOV.U32 R17, RZ, RZ, c[0x0][0x198] ;  /* 0x00006600ff117624 */ /* 0x000fc800078e00ff */
[----:B------:R-:W-:Y:S01]  /*72c0*/  IMAD R17, R17, 0x10d, RZ ;  /* 0x0000010d11117824 */ /* 0x000fe200078e02ff */
[-C--:B--2---:R-:W-:Y:S02]  /*72d0*/  LEA.HI.X.SX32 R5, R9, R27.reuse, 0x1, P4 ;  /* 0x0000001b09057211 */ /* 0x084fe400020f0eff */
[----:B------:R-:W-:Y:S02]  /*72e0*/  MOV R9, c[0x0][0x198] ;  /* 0x0000660000097a02 */ /* 0x000fe40000000f00 */
[----:B---3--:R-:W-:Y:S02]  /*72f0*/  LEA.HI.X.SX32 R11, R28, R27, 0x1, P1 ;  /* 0x0000001b1c0b7211 */ /* 0x008fe400008f0eff */
[----:B------:R-:W-:Y:S02]  /*7300*/  IADD3 R10, P1, R29, R26, RZ ;  /* 0x0000001a1d0a7210 */ /* 0x000fe40007f3e0ff */
[----:B------:R-:W-:-:S05]  /*7310*/  MOV R29, c[0x0][0x198] ;  /* 0x00006600001d7a02 */ /* 0x000fca0000000f00 */
[----:B------:R-:W-:-:S05]  /*7320*/  IMAD R29, R29, 0x107, RZ ;  /* 0x000001071d1d7824 */ /* 0x000fca00078e02ff */
[-C--:B------:R-:W-:Y:S01]  /*7330*/  LEA.HI.X.SX32 R7, R29, R27.reuse, 0x1, P3 ;  /* 0x0000001b1d077211 */ /* 0x080fe200018f0eff */
[----:B------:R-:W-:Y:S02]  /*7340*/  IMAD.MOV.U32 R29, RZ, RZ, c[0x0][0x198] ;  /* 0x00006600ff1d7624 */ /* 0x000fe400078e00ff */
[----:B------:R-:W-:Y:S01]  /*7350*/  IMAD R9, R9, 0x105, RZ ;  /* 0x0000010509097824 */ /* 0x000fe200078e02ff */
[----:B------:R-:W-:Y:S01]  /*7360*/  IADD3 R4, P4, R13, R26, RZ ;  /* 0x0000001a0d047210 */ /* 0x000fe20007f9e0ff */
[----:B------:R-:W-:Y:S02]  /*7370*/  IMAD R29, R29, 0x10c, RZ ;  /* 0x0000010c1d1d7824 */ /* 0x000fe400078e02ff */
[----:B------:R-:W-:Y:S02]  /*7380*/  IMAD.MOV.U32 R13, RZ, RZ, c[0x0][0x198] ;  /* 0x00006600ff0d7624 */ /* 0x000fe400078e00ff */
[----:B------:R-:W-:Y:S01]  /*7390*/  IMAD.MOV.U32 R28, RZ, RZ, c[0x0][0x198] ;  /* 0x00006600ff1c7624 */ /* 0x000fe200078e00ff */
[----:B------:R0:W-:Y:S01]  /*73a0*/  STL [R1+0x3bc], R5 ;  /* 0x0003bc0501007387 */ /* 0x0001e20000100800 */
[----:B------:R-:W-:Y:S01]  /*73b0*/  LEA.HI.X.SX32 R9, R9, R27, 0x1, P5 ;  /* 0x0000001b09097211 */ /* 0x000fe200028f0eff */
[----:B------:R-:W-:-:S02]  /*73c0*/  IMAD R13, R13, 0x21c, RZ ;  /* 0x0000021c0d0d7824 */ /* 0x000fc400078e02ff */
[----:B------:R-:W-:Y:S01]  /*73d0*/  IMAD R28, R28, 0x21e, RZ ;  /* 0x0000021e1c1c7824 */ /* 0x000fe200078e02ff */
[----:B------:R2:W-:Y:S01]  /*73e0*/  STL [R1+0x3b4], R11 ;  /* 0x0003b40b01007387 */ /* 0x0005e20000100800 */
[-C--:B0-----:R-:W-:Y:S02]  /*73f0*/  LEA.HI.X.SX32 R5, R29, R27.reuse, 0x1, P4 ;  /* 0x0000001b1d057211 */ /* 0x081fe400020f0eff */
[----:B------:R-:W-:Y:S01]  /*7400*/  MOV R29, c[0x0][0x198] ;  /* 0x00006600001d7a02 */ /* 0x000fe20000000f00 */
[----:B------:R0:W-:Y:S04]  /*7410*/  STL.64 [R1+0x3a0], R8 ;  /* 0x0003a00801007387 */ /* 0x0001e80000100a00 */
[----:B------:R3:W-:Y:S01]  /*7420*/  STL.64 [R1+0x398], R2 ;  /* 0x0003980201007387 */ /* 0x0007e20000100a00 */
[----:B------:R-:W-:Y:S01]  /*7430*/  IMAD R29, R29, 0x10e, RZ ;  /* 0x0000010e1d1d7824 */ /* 0x000fe200078e02ff */
[----:B--2---:R-:W-:-:S02]  /*7440*/  LEA.HI.X.SX32 R11, R17, R27, 0x1, P1 ;  /* 0x0000001b110b7211 */ /* 0x004fc400008f0eff */
[-C--:B0-----:R-:W-:Y:S02]  /*7450*/  IADD3 R8, P5, R13, R26.reuse, RZ ;  /* 0x0000001a0d087210 */ /* 0x081fe40007fbe0ff */
[----:B------:R-:W-:Y:S02]  /*7460*/  MOV R13, c[0x0][0x198] ;  /* 0x00006600000d7a02 */ /* 0x000fe40000000f00 */
[----:B---3--:R-:W-:Y:S02]  /*7470*/  IADD3 R2, P2, R28, R26, RZ ;  /* 0x0000001a1c027210 */ /* 0x008fe40007f5e0ff */
[----:B------:R-:W-:Y:S01]  /*7480*/  MOV R28, c[0x0][0x198] ;  /* 0x00006600001c7a02 */ /* 0x000fe20000000f00 */
[----:B------:R-:W-:Y:S01]  /*7490*/  IMAD R13, R13, 0x226, RZ ;  /* 0x000002260d0d7824 */ /* 0x000fe200078e02ff */
[----:B------:R-:W-:Y:S02]  /*74a0*/  LEA.HI.X.SX32 R9, R29, R27, 0x1, P5 ;  /* 0x0000001b1d097211 */ /* 0x000fe400028f0eff */
[----:B------:R-:W-:Y:S01]  /*74b0*/  MOV R29, c[0x0][0x198] ;  /* 0x00006600001d7a02 */ /* 0x000fe20000000f00 */
[----:B------:R-:W-:Y:S01]  /*74c0*/  IMAD R28, R28, 0x228, RZ ;  /* 0x000002281c1c7824 */ /* 0x000fe200078e02ff */
[----:B------:R-:W-:Y:S01]  /*74d0*/  MOV R17, c[0x0][0x198] ;  /* 0x0000660000117a02 */ /* 0x000fe20000000f00 */
[----:B------:R0:W-:Y:S02]  /*74e0*/  STL.64 [R1+0x390], R6 ;  /* 0x0003900601007387 */ /* 0x0001e40000100a00 */
[----:B------:R-:W-:-:S02]  /*74f0*/  IMAD R29, R29, 0x113, RZ ;  /* 0x000001131d1d7824 */ /* 0x000fc400078e02ff */
[----:B------:R2:W-:Y:S01]  /*7500*/  STL.64 [R1+0x370], R14 ;  /* 0x0003700e01007387 */ /* 0x0005e20000100a00 */
[----:B------:R-:W-:Y:S01]  /*7510*/  IMAD R17, R17, 0x10f, RZ ;  /* 0x0000010f11117824 */ /* 0x000fe200078e02ff */
[-C--:B0-----:R-:W-:Y:S02]  /*7520*/  IADD3 R6, P3, R13, R26.reuse, RZ ;  /* 0x0000001a0d067210 */ /* 0x081fe40007f7e0ff */
[----:B------:R-:W-:Y:S02]  /*7530*/  MOV R13, c[0x0][0x198] ;  /* 0x00006600000d7a02 */ /* 0x000fe40000000f00 */
[----:B--2---:R-:W-:Y:S02]  /*7540*/  IADD3 R14, P6, R28, R26, RZ ;  /* 0x0000001a1c0e7210 */ /* 0x004fe40007fde0ff */
[----:B------:R-:W-:Y:S01]  /*7550*/  MOV R28, c[0x0][0x198] ;  /* 0x00006600001c7a02 */ /* 0x000fe20000000f00 */
[----:B------:R-:W-:Y:S01]  /*7560*/  IMAD R13, R13, 0x22a, RZ ;  /* 0x0000022a0d0d7824 */ /* 0x000fe200078e02ff */
[----:B------:R-:W-:-:S02]  /*7570*/  LEA.HI.X.SX32 R3, R17, R27, 0x1, P2 ;  /* 0x0000001b11037211 */ /* 0x000fc400010f0eff */
[-C--:B------:R-:W-:Y:S01]  /*7580*/  LEA.HI.X.SX32 R7, R29, R27.reuse, 0x1, P3 ;  /* 0x0000001b1d077211 */ /* 0x080fe200018f0eff */
[----:B------:R-:W-:Y:S01]  /*7590*/  IMAD R28, R28, 0x22c, RZ ;  /* 0x0000022c1c1c7824 */ /* 0x000fe200078e02ff */
[----:B------:R-:W-:Y:S01]  /*75a0*/  MOV R17, c[0x0][0x198] ;  /* 0x0000660000117a02 */ /* 0x000fe20000000f00 */
[----:B------:R-:W-:Y:S01]  /*75b0*/  IMAD.MOV.U32 R29, RZ, RZ, c[0x0][0x198] ;  /* 0x00006600ff1d7624 */ /* 0x000fe200078e00ff */
[----:B------:R0:W-:Y:S03]  /*75c0*/  STL.64 [R1+0x368], R4 ;  /* 0x0003680401007387 */ /* 0x0001e60000100a00 */
[----:B------:R-:W-:Y:S01]  /*75d0*/  IMAD R29, R29, 0x115, RZ ;  /* 0x000001151d1d7824 */ /* 0x000fe200078e02ff */
[----:B------:R2:W-:Y:S01]  /*75e0*/  STL.64 [R1+0xbd0], R10 ;  /* 0x000bd00a01007387 */ /* 0x0005e20000100a00 */
[----:B------:R-:W-:Y:S01]  /*75f0*/  IMAD R17, R17, 0x114, RZ ;  /* 0x0000011411117824 */ /* 0x000fe200078e02ff */
[-C--:B0-----:R-:W-:Y:S01]  /*7600*/  IADD3 R4, P4, R13, R26.reuse, RZ ;  /* 0x0000001a0d047210 */ /* 0x081fe20007f9e0ff */
[----:B------:R-:W-:Y:S01]  /*7610*/  IMAD.MOV.U32 R13, RZ, RZ, c[0x0][0x198] ;  /* 0x00006600ff0d7624 */ /* 0x000fe200078e00ff */
[-C--:B--2---:R-:W-:Y:S01]  /*7620*/  IADD3 R10, P1, R28, R26.reuse, RZ ;  /* 0x0000001a1c0a7210 */ /* 0x084fe20007f3e0ff */
[----:B------:R-:W-:Y:S01]  /*7630*/  IMAD.MOV.U32 R28, RZ, RZ, c[0x0][0x198] ;  /* 0x00006600ff1c7624 */ /* 0x000fe200078e00ff */
[-C--:B------:R-:W-:Y:S01]  /*7640*/  LEA.HI.X.SX32 R5, R29, R27.reuse, 0x1, P4 ;  /* 0x0000001b1d057211 */ /* 0x080fe200020f0eff */
[----:B------:R-:W-:Y:S01]  /*7650*/  IMAD R13, R13, 0x22e, RZ ;  /* 0x0000022e0d0d7824 */ /* 0x000fe200078e02ff */
[----:B------:R-:W-:Y:S01]  /*7660*/  LEA.HI.X.SX32 R15, R17, R27, 0x1, P6 ;  /* 0x0000001b110f7211 */ /* 0x000fe200030f0eff */
[----:B------:R-:W-:Y:S01]  /*7670*/  IMAD R28, R28, 0x236, RZ ;  /* 0x000002361c1c7824 */ /* 0x000fe200078e02ff */
[----:B------:R-:W-:Y:S01]  /*7680*/  MOV R29, c[0x0][0x198] ;  /* 0x00006600001d7a02 */ /* 0x000fe20000000f00 */
[----:B------:R-:W-:Y:S01]  /*7690*/  IMAD.MOV.U32 R17, RZ, RZ, c[0x0][0x198] ;  /* 0x00006600ff117624 */ /* 0x000fe200078e00ff */
[----:B------:R0:W-:Y:S03]  /*76a0*/  STL.64 [R1+0xbd8], R8 ;  /* 0x000bd80801007387 */ /* 0x0001e60000100a00 */
[----:B------:R-:W-:Y:S01]  /*76b0*/  IMAD R17, R17, 0x116, RZ ;  /* 0x0000011611117824 */ /* 0x000fe200078e02ff */
[----:B------:R2:W-:Y:S01]  /*76c0*/  STL.64 [R1+0xbe0], R2 ;  /* 0x000be00201007387 */ /* 0x0005e20000100a00 */
[----:B------:R-:W-:Y:S01]  /*76d0*/  IMAD R29, R29, 0x117, RZ ;  /* 0x000001171d1d7824 */ /* 0x000fe200078e02ff */
[----:B0-----:R-:W-:-:S02]  /*76e0*/  IADD3 R8, P5, R13, R26, RZ ;  /* 0x0000001a0d087210 */ /* 0x001fc40007fbe0ff */
[----:B------:R-:W-:Y:S02]  /*76f0*/  MOV R13, c[0x0][0x198] ;  /* 0x00006600000d7a02 */ /* 0x000fe40000000f00 */
[----:B--2---:R-:W-:Y:S02]  /*7700*/  IADD3 R2, P2, R28, R26, RZ ;  /* 0x0000001a1c027210 */ /* 0x004fe40007f5e0ff */
[----:B------:R-:W-:Y:S01]  /*7710*/  MOV R28, c[0x0][0x198] ;  /* 0x00006600001c7a02 */ /* 0x000fe20000000f00 */
[----:B------:R-:W-:Y:S01]  /*7720*/  IMAD R13, R13, 0x238, RZ ;  /* 0x000002380d0d7824 */ /* 0x000fe200078e02ff */
[-C--:B------:R-:W-:Y:S02]  /*7730*/  LEA.HI.X.SX32 R11, R17, R27.reuse, 0x1, P1 ;  /* 0x0000001b110b7211 */ /* 0x080fe400008f0eff */
[----:B------:R-:W-:Y:S01]  /*7740*/  LEA.HI.X.SX32 R9, R29, R27, 0x1, P5 ;  /* 0x0000001b1d097211 */ /* 0x000fe200028f0eff */
[----:B------:R-:W-:Y:S01]  /*7750*/  IMAD R28, R28, 0x23a, RZ ;  /* 0x0000023a1c1c7824 */ /* 0x000fe200078e02ff */
[----:B------:R-:W-:-:S02]  /*7760*/  MOV R29, c[0x0][0x198] ;  /* 0x00006600001d7a02 */ /* 0x000fc40000000f00 */
[----:B------:R-:W-:Y:S01]  /*7770*/  MOV R17, c[0x0][0x198] ;  /* 0x0000660000117a02 */ /* 0x000fe20000000f00 */
[----:B------:R0:W-:Y:S02]  /*7780*/  STL.64 [R1+0x348], R6 ;  /* 0x0003480601007387 */ /* 0x0001e40000100a00 */
[----:B------:R-:W-:Y:S02]  /*7790*/  IMAD R29, R29, 0x11c, RZ ;  /* 0x0000011c1d1d7824 */ /* 0x000fe400078e02ff */
[----:B------:R2:W-:Y:S01]  /*77a0*/  STL.64 [R1+0xbe8], R14 ;  /* 0x000be80e01007387 */ /* 0x0005e20000100a00 */
[----:B------:R-:W-:Y:S01]  /*77b0*/  IMAD R17, R17, 0x11b, RZ ;  /* 0x0000011b11117824 */ /* 0x000fe200078e02ff */
[-C--:B0-----:R-:W-:Y:S02]  /*77c0*/  IADD3 R6, P3, R13, R26.reuse, RZ ;  /* 0x0000001a0d067210 */ /* 0x081fe40007f7e0ff */
[----:B------:R-:W-:Y:S02]  /*77d0*/  MOV R13, c[0x0][0x198] ;  /* 0x00006600000d7a02 */ /* 0x000fe40000000f00 */
[----:B--2---:R-:W-:-:S02]  /*77e0*/  IADD3 R14, P6, R28, R26, RZ ;  /* 0x0000001a1c0e7210 */ /* 0x004fc40007fde0ff */
[----:B------:R-:W-:Y:S01]  /*77f0*/  MOV R28, c[0x0][0x198] ;  /* 0x00006600001c7a02 */ /* 0x000fe20000000f00 */
[----:B------:R-:W-:Y:S01]  /*7800*/  IMAD R13, R13, 0x23c, RZ ;  /* 0x0000023c0d0d7824 */ /* 0x000fe200078e02ff */
[-C--:B------:R-:W-:Y:S02]  /*7810*/  LEA.HI.X.SX32 R3, R17, R27.reuse, 0x1, P2 ;  /* 0x0000001b11037211 */ /* 0x080fe400010f0eff */
        /* <DEDUP_REMOVED lines=471> */
[----:B--2---:R-:W-:Y:S01]  /*9590*/  IADD3 R10, P1, R28, R26, RZ ;  /* 0x0000001a1c0a7210 */ /* 0x004fe20007f3e0ff */
[----:B------:R-:W-:Y:S01]  /*95a0*/  IMAD.MOV.U32 R28, RZ, RZ, c[0x0][0x198] ;  /* 0x00006600ff1c7624 */ /* 0x000fe200078e00ff */
[-C--:B------:R-:W-:Y:S01]  /*95b0*/  LEA.HI.X.SX32 R5, R29, R27.reuse, 0x1, P4 ;  /* 0x0000001b1d057211 */ /* 0x080fe200020f0eff */
[----:B------:R-:W-:Y:S01]  /*95c0*/  IMAD.MOV.U32 R13, RZ, RZ, c[0x0][0x198] ;  /* 0x00006600ff0d7624 */ /* 0x000fe200078e00ff */
[----:B------:R-:W-:Y:S01]  /*95d0*/  LEA.HI.X.SX32 R15, R17, R27, 0x1, P6 ;  /* 0x0000001b110f7211 */ /* 0x000fe200030f0eff */
[----:B------:R-:W-:Y:S01]  /*95e0*/  IMAD R28, R28, 0x31a, RZ ;  /* 0x0000031a1c1c7824 */ /* 0x000fe200078e02ff */
[----:B------:R-:W-:Y:S01]  /*95f0*/  STL.64 [R1+0xb50], R8 ;  /* 0x000b500801007387 */ /* 0x000fe20000100a00 */
[----:B------:R-:W-:-:S03]  /*9600*/  MOV R29, c[0x0][0x198] ;  /* 0x00006600001d7a02 */ /* 0x000fc60000000f00 */
[----:B------:R0:W-:Y:S01]  /*9610*/  STL.64 [R1+0xc58], R2 ;  /* 0x000c580201007387 */ /* 0x0001e20000100a00 */
[----:B------:R-:W-:-:S03]  /*9620*/  IMAD R13, R13, 0x318, RZ ;  /* 0x000003180d0d7824 */ /* 0x000fc600078e02ff */
[----:B------:R-:W-:Y:S04]  /*9630*/  STL.64 [R1+0xd60], R6 ;  /* 0x000d600601007387 */ /* 0x000fe80000100a00 */
[----:B------:R-:W-:Y:S01]  /*9640*/  STL.64 [R1+0xf30], R4 ;  /* 0x000f300401007387 */ /* 0x000fe20000100a00 */
[----:B0-----:R-:W-:-:S03]  /*9650*/  IADD3 R2, P2, R28, R26, RZ ;  /* 0x0000001a1c027210 */ /* 0x001fc60007f5e0ff */
[----:B------:R0:W-:Y:S01]  /*9660*/  STL.64 [R1+0xe68], R14 ;  /* 0x000e680e01007387 */ /* 0x0001e20000100a00 */
[----:B------:R-:W-:Y:S01]  /*9670*/  MOV R28, c[0x0][0x198] ;  /* 0x00006600001c7a02 */ /* 0x000fe20000000f00 */
[----:B------:R-:W-:Y:S01]  /*9680*/  IMAD R29, R29, 0x18c, RZ ;  /* 0x0000018c1d1d7824 */ /* 0x000fe200078e02ff */
[----:B------:R-:W-:-:S03]  /*9690*/  IADD3 R8, P5, R13, R26, RZ ;  /* 0x0000001a0d087210 */ /* 0x000fc60007fbe0ff */
[----:B------:R-:W-:Y:S02]  /*96a0*/  IMAD R28, R28, 0x31e, RZ ;  /* 0x0000031e1c1c7824 */ /* 0x000fe400078e02ff */
[----:B0-----:R-:W-:-:S04]  /*96b0*/  IMAD.MOV.U32 R15, RZ, RZ, c[0x0][0x198] ;  /* 0x00006600ff0f7624 */ /* 0x001fc800078e00ff */
[----:B------:R-:W-:Y:S01]  /*96c0*/  IMAD R15, R15, 0x18b, RZ ;  /* 0x0000018b0f0f7824 */ /* 0x000fe200078e02ff */
[-C--:B------:R-:W-:Y:S02]  /*96d0*/  LEA.HI.X.SX32 R9, R29, R27.reuse, 0x1, P5 ;  /* 0x0000001b1d097211 */ /* 0x080fe400028f0eff */
[----:B------:R-:W-:Y:S02]  /*96e0*/  IADD3 R16, P6, R28, R26, RZ ;  /* 0x0000001a1c107210 */ /* 0x000fe40007fde0ff */
[----:B------:R-:W-:Y:S02]  /*96f0*/  LEA.HI.X.SX32 R11, R15, R27, 0x1, P1 ;  /* 0x0000001b0f0b7211 */ /* 0x000fe400008f0eff */
[----:B------:R-:W-:Y:S01]  /*9700*/  MOV R28, c[0x0][0x198] ;  /* 0x00006600001c7a02 */ /* 0x000fe20000000f00 */
[----:B------:R-:W-:Y:S01]  /*9710*/  STL.64 [R1+0xc60], R8 ;  /* 0x000c600801007387 */ /* 0x000fe20000100a00 */
[----:B------:R-:W-:-:S03]  /*9720*/  MOV R13, c[0x0][0x198] ;  /* 0x00006600000d7a02 */ /* 0x000fc60000000f00 */
[----:B------:R0:W-:Y:S01]  /*9730*/  STL.64 [R1+0xb58], R10 ;  /* 0x000b580a01007387 */ /* 0x0001e20000100a00 */
[----:B------:R-:W-:Y:S02]  /*9740*/  IMAD R28, R28, 0x328, RZ ;  /* 0x000003281c1c7824 */ /* 0x000fe400078e02ff */
[----:B------:R-:W-:-:S03]  /*9750*/  IMAD R13, R13, 0x31c, RZ ;  /* 0x0000031c0d0d7824 */ /* 0x000fc600078e02ff */
[----:B------:R-:W-:Y:S02]  /*9760*/  IADD3 R14, P1, R28, R26, RZ ;  /* 0x0000001a1c0e7210 */ /* 0x000fe40007f3e0ff */
[----:B0-----:R-:W-:Y:S01]  /*9770*/  MOV R11, c[0x0][0x198] ;  /* 0x00006600000b7a02 */ /* 0x001fe20000000f00 */
[----:B------:R-:W-:-:S04]  /*9780*/  IMAD.MOV.U32 R28, RZ, RZ, c[0x0][0x198] ;  /* 0x00006600ff1c7624 */ /* 0x000fc800078e00ff */
[----:B------:R-:W-:Y:S01]  /*9790*/  IMAD R11, R11, 0x18d, RZ ;  /* 0x0000018d0b0b7824 */ /* 0x000fe200078e02ff */
[----:B------:R-:W-:Y:S01]  /*97a0*/  IADD3 R6, P3, R13, R26, RZ ;  /* 0x0000001a0d067210 */ /* 0x000fe20007f7e0ff */
[----:B------:R-:W-:Y:S01]  /*97b0*/  IMAD R28, R28, 0x32c, RZ ;  /* 0x0000032c1c1c7824 */ /* 0x000fe200078e02ff */
[----:B------:R-:W-:Y:S02]  /*97c0*/  MOV R13, c[0x0][0x198] ;  /* 0x00006600000d7a02 */ /* 0x000fe40000000f00 */
[----:B------:R-:W-:Y:S02]  /*97d0*/  LEA.HI.X.SX32 R3, R11, R27, 0x1, P2 ;  /* 0x0000001b0b037211 */ /* 0x000fe400010f0eff */
[----:B------:R-:W-:Y:S01]  /*97e0*/  MOV R29, c[0x0][0x198] ;  /* 0x00006600001d7a02 */ /* 0x000fe20000000f00 */
[----:B------:R-:W-:Y:S02]  /*97f0*/  IMAD R13, R13, 0x326, RZ ;  /* 0x000003260d0d7824 */ /* 0x000fe400078e02ff */
[----:B------:R0:W-:Y:S01]  /*9800*/  STL.64 [R1+0xd68], R2 ;  /* 0x000d680201007387 */ /* 0x0001e20000100a00 */
[----:B------:R-:W-:-:S02]  /*9810*/  IMAD.MOV.U32 R11, RZ, RZ, c[0x0][0x198] ;  /* 0x00006600ff0b7624 */ /* 0x000fc400078e00ff */
[----:B------:R-:W-:Y:S01]  /*9820*/  IMAD R29, R29, 0x18e, RZ ;  /* 0x0000018e1d1d7824 */ /* 0x000fe200078e02ff */
[-C--:B------:R-:W-:Y:S01]  /*9830*/  IADD3 R4, P4, R13, R26.reuse, RZ ;  /* 0x0000001a0d047210 */ /* 0x080fe20007f9e0ff */
[----:B------:R-:W-:Y:S01]  /*9840*/  IMAD R11, R11, 0x193, RZ ;  /* 0x000001930b0b7824 */ /* 0x000fe200078e02ff */
[----:B0-----:R-:W-:Y:S02]  /*9850*/  IADD3 R2, P2, R28, R26, RZ ;  /* 0x0000001a1c027210 */ /* 0x001fe40007f5e0ff */
[----:B------:R-:W-:Y:S02]  /*9860*/  MOV R28, c[0x0][0x198] ;  /* 0x00006600001c7a02 */ /* 0x000fe40000000f00 */
[----:B------:R-:W-:-:S03]  /*9870*/  LEA.HI.X.SX32 R7, R29, R27, 0x1, P3 ;  /* 0x0000001b1d077211 */ /* 0x000fc600018f0eff */
[----:B------:R-:W-:Y:S01]  /*9880*/  IMAD R28, R28, 0x18f, RZ ;  /* 0x0000018f1c1c7824 */ /* 0x000fe200078e02ff */
[-C--:B------:R-:W-:Y:S01]  /*9890*/  LEA.HI.X.SX32 R5, R11, R27.reuse, 0x1, P4 ;  /* 0x0000001b0b057211 */ /* 0x080fe200020f0eff */
[----:B------:R-:W-:Y:S03]  /*98a0*/  STL.64 [R1+0xe70], R6 ;  /* 0x000e700601007387 */ /* 0x000fe60000100a00 */
[----:B------:R-:W-:Y:S01]  /*98b0*/  LEA.HI.X.SX32 R17, R28, R27, 0x1, P6 ;  /* 0x0000001b1c117211 */ /* 0x000fe200030f0eff */
[----:B------:R-:W-:Y:S04]  /*98c0*/  STL.64 [R1+0xb60], R4 ;  /* 0x000b600401007387 */ /* 0x000fe80000100a00 */
[----:B------:R0:W-:Y:S01]  /*98d0*/  STL.64 [R1+0xf38], R16 ;  /* 0x000f381001007387 */ /* 0x0001e20000100a00 */
[----:B------:R-:W-:Y:S01]  /*98e0*/  IMAD.MOV.U32 R13, RZ, RZ, c[0x0][0x198] ;  /* 0x00006600ff0d7624 */ /* 0x000fe200078e00ff */
[----:B------:R-:W-:Y:S01]  /*98f0*/  MOV R10, c[0x0][0x198] ;  /* 0x00006600000a7a02 */ /* 0x000fe20000000f00 */
[----:B0-----:R-:W-:-:S04]  /*9900*/  IMAD.MOV.U32 R17, RZ, RZ, c[0x0][0x198] ;  /* 0x00006600ff117624 */ /* 0x001fc800078e00ff */
[----:B------:R-:W-:Y:S02]  /*9910*/  IMAD R17, R17, 0x194, RZ ;  /* 0x0000019411117824 */ /* 0x000fe400078e02ff */
[----:B------:R-:W-:Y:S02]  /*9920*/  IMAD R13, R13, 0x32a, RZ ;  /* 0x0000032a0d0d7824 */ /* 0x000fe400078e02ff */
[----:B------:R-:W-:Y:S01]  /*9930*/  IMAD R10, R10, 0x33a, RZ ;  /* 0x0000033a0a0a7824 */ /* 0x000fe200078e02ff */
[----:B------:R-:W-:Y:S02]  /*9940*/  LEA.HI.X.SX32 R15, R17, R27, 0x1, P1 ;  /* 0x0000001b110f7211 */ /* 0x000fe400008f0eff */
[----:B------:R-:W-:Y:S02]  /*9950*/  IADD3 R8, P5, R13, R26, RZ ;  /* 0x0000001a0d087210 */ /* 0x000fe40007fbe0ff */
[----:B------:R-:W-:Y:S01]  /*9960*/  MOV R13, c[0x0][0x198] ;  /* 0x00006600000d7a02 */ /* 0x000fe20000000f00 */
[----:B------:R0:W-:Y:S01]  /*9970*/  STL.64 [R1+0xc68], R14 ;  /* 0x000c680e01007387 */ /* 0x0001e20000100a00 */
[----:B------:R-:W-:-:S02]  /*9980*/  MOV R29, c[0x0][0x198] ;  /* 0x00006600001d7a02 */ /* 0x000fc40000000f00 */
[----:B------:R-:W-:Y:S01]  /*9990*/  MOV R11, c[0x0][0x198] ;  /* 0x00006600000b7a02 */ /* 0x000fe20000000f00 */
[----:B------:R-:W-:Y:S01]  /*99a0*/  IMAD R13, R13, 0x32e, RZ ;  /* 0x0000032e0d0d7824 */ /* 0x000fe200078e02ff */
[----:B------:R-:W-:Y:S01]  /*99b0*/  MOV R17, c[0x0][0x198] ;  /* 0x0000660000117a02 */ /* 0x000fe20000000f00 */
[----:B------:R-:W-:Y:S01]  /*99c0*/  IMAD R29, R29, 0x336, RZ ;  /* 0x000003361d1d7824 */ /* 0x000fe200078e02ff */
[-C--:B0-----:R-:W-:Y:S02]  /*99d0*/  IADD3 R14, P1, R10, R26.reuse, RZ ;  /* 0x0000001a0a0e7210 */ /* 0x081fe40007f3e0ff */
[----:B------:R-:W-:Y:S01]  /*99e0*/  MOV R10, c[0x0][0x198] ;  /* 0x00006600000a7a02 */ /* 0x000fe20000000f00 */
[----:B------:R-:W-:Y:S02]  /*99f0*/  IMAD R11, R11, 0x195, RZ ;  /* 0x000001950b0b7824 */ /* 0x000fe400078e02ff */
[----:B------:R-:W-:Y:S02]  /*9a00*/  IMAD.MOV.U32 R16, RZ, RZ, c[0x0][0x198] ;  /* 0x00006600ff107624 */ /* 0x000fe400078e00ff */
[----:B------:R-:W-:Y:S01]  /*9a10*/  IMAD R10, R10, 0x196, RZ ;  /* 0x000001960a0a7824 */ /* 0x000fe200078e02ff */
[-C--:B------:R-:W-:Y:S01]  /*9a20*/  IADD3 R6, P3, R13, R26.reuse, RZ ;  /* 0x0000001a0d067210 */ /* 0x080fe20007f7e0ff */
[----:B------:R-:W-:Y:S01]  /*9a30*/  IMAD R17, R17, 0x197, RZ ;  /* 0x0000019711117824 */ /* 0x000fe200078e02ff */
[----:B------:R-:W-:Y:S01]  /*9a40*/  IADD3 R28, P6, R29, R26, RZ ;  /* 0x0000001a1d1c7210 */ /* 0x000fe20007fde0ff */
[----:B------:R-:W-:Y:S01]  /*9a50*/  IMAD R16, R16, 0x19b, RZ ;  /* 0x0000019b10107824 */ /* 0x000fe200078e02ff */
[----:B------:R-:W-:-:S02]  /*9a60*/  LEA.HI.X.SX32 R9, R11, R27, 0x1, P5 ;  /* 0x0000001b0b097211 */ /* 0x000fc400028f0eff */
[-C--:B------:R-:W-:Y:S02]  /*9a70*/  LEA.HI.X.SX32 R3, R10, R27.reuse, 0x1, P2 ;  /* 0x0000001b0a037211 */ /* 0x080fe400010f0eff */
[-C--:B------:R-:W-:Y:S01]  /*9a80*/  LEA.HI.X.SX32 R7, R17, R27.reuse, 0x1, P3 ;  /* 0x0000001b11077211 */ /* 0x080fe200018f0eff */
[----:B------:R-:W-:Y:S01]  /*9a90*/  STL.64 [R1+0xd70], R8 ;  /* 0x000d700801007387 */ /* 0x000fe20000100a00 */
[----:B------:R-:W-:-:S03]  /*9aa0*/  LEA.HI.X.SX32 R29, R16, R27, 0x1, P6 ;  /* 0x0000001b101d7211 */ /* 0x000fc600030f0eff */
[----:B------:R0:W-:Y:S04]  /*9ab0*/  STL.64 [R1+0xe78], R2 ;  /* 0x000e780201007387 */ /* 0x0001e80000100a00 */
[----:B0-----:R-:W2:Y:S04]  /*9ac0*/  LDL.LU.64 R2, [R1+0x1ae8] ;  /* 0x001ae80001027983 */ /* 0x001ea80000300a00 */
[----:B------:R-:W-:Y:S04]  /*9ad0*/  STL.64 [R1+0xf40], R6 ;  /* 0x000f400601007387 */ /* 0x000fe80000100a00 */
[----:B------:R0:W-:Y:S04]  /*9ae0*/  STL.64 [R1+0xb68], R28 ;  /* 0x000b681c01007387 */ /* 0x0001e80000100a00 */
[----:B0-----:R-:W3:Y:S01]  /*9af0*/  LDL.LU.64 R28, [R1+0x1ae0] ;  /* 0x001ae000011c7983 */ /* 0x001ee20000300a00 */
[----:B------:R-:W-:-:S05]  /*9b00*/  MOV R13, c[0x0][0x198] ;  /* 0x00006600000d7a02 */ /* 0x000fca0000000f00 */
[----:B------:R-:W-:Y:S02]  /*9b10*/  IMAD R13, R13, 0x338, RZ ;  /* 0x000003380d0d7824 */ /* 0x000fe400078e02ff */
[----:B------:R-:W-:Y:S02]  /*9b20*/  IMAD.MOV.U32 R11, RZ, RZ, c[0x0][0x198] ;  /* 0x00006600ff0b7624 */ /* 0x000fe400078e00ff */
[----:B------:R-:W-:Y:S01]  /*9b30*/  IMAD.MOV.U32 R15, RZ, RZ, c[0x0][0x198] ;  /* 0x00006600ff0f7624 */ /* 0x000fe200078e00ff */
[-C--:B------:R-:W-:Y:S01]  /*9b40*/  IADD3 R4, P4, R13, R26.reuse, RZ ;  /* 0x0000001a0d047210 */ /* 0x080fe20007f9e0ff */
[----:B------:R-:W-:Y:S02]  /*9b50*/  IMAD R11, R11, 0x33e, RZ ;  /* 0x0000033e0b0b7824 */ /* 0x000fe400078e02ff */
[----:B------:R-:W-:Y:S02]  /*9b60*/  IMAD R15, R15, 0x19d, RZ ;  /* 0x0000019d0f0f7824 */ /* 0x000fe400078e02ff */
[----:B------:R-:W-:Y:S01]  /*9b70*/  IMAD.MOV.U32 R13, RZ, RZ, c[0x0][0x198] ;  /* 0x00006600ff0d7624 */ /* 0x000fe200078e00ff */
[----:B------:R-:W-:-:S02]  /*9b80*/  IADD3 R10, P2, R11, R26, RZ ;  /* 0x0000001a0b0a7210 */ /* 0x000fc40007f5e0ff */
[----:B------:R-:W-:Y:S01]  /*9b90*/  LEA.HI.X.SX32 R15, R15, R27, 0x1, P1 ;  /* 0x0000001b0f0f7211 */ /* 0x000fe200008f0eff */
[----:B------:R-:W-:Y:S01]  /*9ba0*/  IMAD R13, R13, 0x33c, RZ ;  /* 0x0000033c0d0d7824 */ /* 0x000fe200078e02ff */
[----:B------:R-:W-:Y:S02]  /*9bb0*/  MOV R11, c[0x0][0x198] ;  /* 0x00006600000b7a02 */ /* 0x000fe40000000f00 */
[----:B------:R-:W-:Y:S02]  /*9bc0*/  MOV R17, c[0x0][0x198] ;  /* 0x0000660000117a02 */ /* 0x000fe40000000f00 */
[----:B------:R-:W-:Y:S01]  /*9bd0*/  IADD3 R8, P5, R13, R26, RZ ;  /* 0x0000001a0d087210 */ /* 0x000fe20007fbe0ff */
[----:B------:R-:W-:Y:S01]  /*9be0*/  IMAD R11, R11, 0x19f, RZ ;  /* 0x0000019f0b0b7824 */ /* 0x000fe200078e02ff */
[----:B------:R-:W-:Y:S01]  /*9bf0*/  MOV R13, c[0x0][0x198] ;  /* 0x00006600000d7a02 */ /* 0x000fe20000000f00 */
[----:B------:R-:W-:-:S03]  /*9c00*/  IMAD R17, R17, 0x348, RZ ;  /* 0x0000034811117824 */ /* 0x000fc600078e02ff */
[----:B------:R-:W-:Y:S01]  /*9c10*/  LEA.HI.X.SX32 R11, R11, R27, 0x1, P2 ;  /* 0x0000001b0b0b7211 */ /* 0x000fe200010f0eff */
[----:B------:R-:W-:Y:S01]  /*9c20*/  IMAD R13, R13, 0x346, RZ ;  /* 0x000003460d0d7824 */ /* 0x000fe200078e02ff */
[----:B------:R-:W-:Y:S01]  /*9c30*/  IADD3 R16, P6, R17, R26, RZ ;  /* 0x0000001a11107210 */ /* 0x000fe20007fde0ff */
[----:B------:R-:W-:-:S03]  /*9c40*/  IMAD.MOV.U32 R17, RZ, RZ, c[0x0][0x198] ;  /* 0x00006600ff117624 */ /* 0x000fc600078e00ff */
[----:B------:R-:W-:Y:S01]  /*9c50*/  IADD3 R6, P3, R13, R26, RZ ;  /* 0x0000001a0d067210 */ /* 0x000fe20007f7e0ff */
[----:B------:R-:W-:Y:S01]  /*9c60*/  IMAD R17, R17, 0x1a4, RZ ;  /* 0x000001a411117824 */ /* 0x000fe200078e02ff */
[----:B------:R-:W-:-:S04]  /*9c70*/  MOV R13, c[0x0][0x198] ;  /* 0x00006600000d7a02 */ /* 0x000fc80000000f00 */
[-C--:B------:R-:W-:Y:S01]  /*9c80*/  LEA.HI.X.SX32 R17, R17, R27.reuse, 0x1, P6 ;  /* 0x0000001b11117211 */ /* 0x080fe200030f0eff */
[----:B------:R-:W-:Y:S01]  /*9c90*/  IMAD R13, R13, 0x34a, RZ ;  /* 0x0000034a0d0d7824 */ /* 0x000fe200078e02ff */
[----:B---3--:R-:W-:Y:S02]  /*9ca0*/  LEA.HI.X.SX32 R5, R28, R27, 0x1, P4 ;  /* 0x0000001b1c057211 */ /* 0x008fe400020f0eff */
[----:B------:R-:W-:-:S05]  /*9cb0*/  MOV R28, c[0x0][0x198] ;  /* 0x00006600001c7a02 */ /* 0x000fca0000000f00 */
[----:B------:R-:W-:Y:S01]  /*9cc0*/  IMAD R28, R28, 0x34c, RZ ;  /* 0x0000034c1c1c7824 */ /* 0x000fe200078e02ff */
[----:B------:R-:W-:Y:S04]  /*9cd0*/  STL.64 [R1+0xc70], R4 ;  /* 0x000c700401007387 */ /* 0x000fe80000100a00 */
[----:B------:R0:W-:Y:S01]  /*9ce0*/  STL.64 [R1+0xd78], R14 ;  /* 0x000d780e01007387 */ /* 0x0001e20000100a00 */
[----:B------:R-:W-:Y:S01]  /*9cf0*/  LEA.HI.X.SX32 R9, R29, R27, 0x1, P5 ;  /* 0x0000001b1d097211 */ /* 0x000fe200028f0eff */
[----:B------:R-:W-:Y:S01]  /*9d00*/  IMAD.MOV.U32 R29, RZ, RZ, c[0x0][0x198] ;  /* 0x00006600ff1d7624 */ /* 0x000fe200078e00ff */
[----:B0-----:R-:W-:Y:S02]  /*9d10*/  IADD3 R14, P1, R28, R26, RZ ;  /* 0x0000001a1c0e7210 */ /* 0x001fe40007f3e0ff */
[----:B------:R-:W-:Y:S01]  /*9d20*/  MOV R28, c[0x0][0x198] ;  /* 0x00006600001c7a02 */ /* 0x000fe20000000f00 */
[----:B------:R-:W-:Y:S01]  /*9d30*/  STL.64 [R1+0xe80], R8 ;  /* 0x000e800801007387 */ /* 0x000fe20000100a00 */
[----:B------:R-:W-:-:S03]  /*9d40*/  IMAD R29, R29, 0x1a3, RZ ;  /* 0x000001a31d1d7824 */ /* 0x000fc600078e02ff */
[----:B------:R-:W-:Y:S01]  /*9d50*/  IMAD R28, R28, 0x356, RZ ;  /* 0x000003561c1c7824 */ /* 0x000fe200078e02ff */
[----:B------:R0:W-:Y:S01]  /*9d60*/  STL.64 [R1+0xf48], R10 ;  /* 0x000f480a01007387 */ /* 0x0001e20000100a00 */
[----:B------:R-:W-:Y:S02]  /*9d70*/  LEA.HI.X.SX32 R7, R29, R27, 0x1, P3 ;  /* 0x0000001b1d077211 */ /* 0x000fe400018f0eff */
[----:B------:R-:W-:Y:S02]  /*9d80*/  MOV R29, c[0x0][0x198] ;  /* 0x00006600001d7a02 */ /* 0x000fe40000000f00 */
[----:B------:R-:W-:Y:S02]  /*9d90*/  MOV R15, c[0x0][0x198] ;  /* 0x00006600000f7a02 */ /* 0x000fe40000000f00 */
[----:B0-----:R-:W-:Y:S02]  /*9da0*/  IADD3 R10, P2, R28, R26, RZ ;  /* 0x0000001a1c0a7210 */ /* 0x001fe40007f5e0ff */
[----:B------:R-:W-:Y:S01]  /*9db0*/  MOV R28, c[0x0][0x198] ;  /* 0x00006600001c7a02 */ /* 0x000fe20000000f00 */
[----:B------:R-:W-:Y:S01]  /*9dc0*/  STL.64 [R1+0xb70], R6 ;  /* 0x000b700601007387 */ /* 0x000fe20000100a00 */
[----:B------:R-:W-:-:S03]  /*9dd0*/  IMAD R29, R29, 0x1a5, RZ ;  /* 0x000001a51d1d7824 */ /* 0x000fc600078e02ff */
[----:B------:R-:W-:Y:S01]  /*9de0*/  IMAD R28, R28, 0x35a, RZ ;  /* 0x0000035a1c1c7824 */ /* 0x000fe200078e02ff */
[-C--:B------:R-:W-:Y:S01]  /*9df0*/  IADD3 R4, P4, R13, R26.reuse, RZ ;  /* 0x0000001a0d047210 */ /* 0x080fe20007f9e0ff */
[----:B------:R0:W-:Y:S01]  /*9e00*/  STL.64 [R1+0xc78], R16 ;  /* 0x000c781001007387 */ /* 0x0001e20000100a00 */
[----:B------:R-:W-:Y:S02]  /*9e10*/  IMAD R15, R15, 0x1a6, RZ ;  /* 0x000001a60f0f7824 */ /* 0x000fe400078e02ff */
[-C--:B------:R-:W-:Y:S02]  /*9e20*/  LEA.HI.X.SX32 R5, R29, R27.reuse, 0x1, P4 ;  /* 0x0000001b1d057211 */ /* 0x080fe400020f0eff */
[----:B------:R-:W-:Y:S02]  /*9e30*/  MOV R13, c[0x0][0x198] ;  /* 0x00006600000d7a02 */ /* 0x000fe40000000f00 */
[----:B------:R-:W-:Y:S02]  /*9e40*/  LEA.HI.X.SX32 R15, R15, R27, 0x1, P1 ;  /* 0x0000001b0f0f7211 */ /* 0x000fe400008f0eff */
[----:B0-----:R-:W-:Y:S01]  /*9e50*/  IADD3 R16, P6, R28, R26, RZ ;  /* 0x0000001a1c107210 */ /* 0x001fe20007fde0ff */
[----:B------:R-:W-:Y:S01]  /*9e60*/  IMAD.MOV.U32 R28, RZ, RZ, c[0x0][0x198] ;  /* 0x00006600ff1c7624 */ /* 0x000fe200078e00ff */
[----:B------:R-:W-:Y:S03]  /*9e70*/  STL.64 [R1+0xd80], R4 ;  /* 0x000d800401007387 */ /* 0x000fe60000100a00 */
[----:B------:R-:W-:Y:S01]  /*9e80*/  IMAD R28, R28, 0x35e, RZ ;  /* 0x0000035e1c1c7824 */ /* 0x000fe200078e02ff */
[----:B------:R-:W-:Y:S01]  /*9e90*/  MOV R29, c[0x0][0x198] ;  /* 0x00006600001d7a02 */ /* 0x000fe20000000f00 */
[----:B------:R0:W-:Y:S01]  /*9ea0*/  STL.64 [R1+0xe88], R14 ;  /* 0x000e880e01007387 */ /* 0x0001e20000100a00 */
[----:B------:R-:W-:-:S03]  /*9eb0*/  IMAD R13, R13, 0x34e, RZ ;  /* 0x0000034e0d0d7824 */ /* 0x000fc600078e02ff */
[----:B------:R-:W-:Y:S02]  /*9ec0*/  IMAD R29, R29, 0x1a7, RZ ;  /* 0x000001a71d1d7824 */ /* 0x000fe400078e02ff */
[-C--:B------:R-:W-:Y:S02]  /*9ed0*/  IADD3 R8, P5, R13, R26.reuse, RZ ;  /* 0x0000001a0d087210 */ /* 0x080fe40007fbe0ff */
[----:B0-----:R-:W-:Y:S01]  /*9ee0*/  IADD3 R14, P1, R28, R26, RZ ;  /* 0x0000001a1c0e7210 */ /* 0x001fe20007f3e0ff */
[----:B------:R-:W-:-:S04]  /*9ef0*/  IMAD.MOV.U32 R28, RZ, RZ, c[0x0][0x198] ;  /* 0x00006600ff1c7624 */ /* 0x000fc800078e00ff */
[----:B------:R-:W-:Y:S01]  /*9f00*/  IMAD R28, R28, 0x1ab, RZ ;  /* 0x000001ab1c1c7824 */ /* 0x000fe200078e02ff */
[----:B------:R-:W-:-:S04]  /*9f10*/  LEA.HI.X.SX32 R9, R29, R27, 0x1, P5 ;  /* 0x0000001b1d097211 */ /* 0x000fc800028f0eff */
[----:B------:R-:W-:Y:S01]  /*9f20*/  LEA.HI.X.SX32 R11, R28, R27, 0x1, P2 ;  /* 0x0000001b1c0b7211 */ /* 0x000fe200010f0eff */
[----:B------:R-:W-:Y:S04]  /*9f30*/  STL.64 [R1+0xf50], R8 ;  /* 0x000f500801007387 */ /* 0x000fe80000100a00 */
[----:B------:R0:W-:Y:S04]  /*9f40*/  STL.64 [R1+0xb78], R10 ;  /* 0x000b780a01007387 */ /* 0x0001e80000100a00 */
[----:B0-----:R-:W3:Y:S01]  /*9f50*/  LDL.LU.64 R10, [R1+0x1ad8] ;  /* 0x001ad800010a7983 */ /* 0x001ee20000300a00 */
[----:B------:R-:W-:-:S05]  /*9f60*/  MOV R13, c[0x0][0x198] ;  /* 0x00006600000d7a02 */ /* 0x000fca0000000f00 */
[----:B------:R-:W-:-:S05]  /*9f70*/  IMAD R13, R13, 0x358, RZ ;  /* 0x000003580d0d7824 */ /* 0x000fca00078e02ff */
[----:B------:R-:W-:Y:S01]  /*9f80*/  IADD3 R6, P3, R13, R26, RZ ;  /* 0x0000001a0d067210 */ /* 0x000fe20007f7e0ff */
[----:B------:R-:W-:-:S04]  /*9f90*/  IMAD.MOV.U32 R13, RZ, RZ, c[0x0][0x198] ;  /* 0x00006600ff0d7624 */ /* 0x000fc800078e00ff */
[----:B------:R-:W-:Y:S01]  /*9fa0*/  IMAD R13, R13, 0x35c, RZ ;  /* 0x0000035c0d0d7824 */ /* 0x000fe200078e02ff */
[----:B------:R-:W-:Y:S01]  /*9fb0*/  MOV R15, c[0x0][0x198] ;  /* 0x00006600000f7a02 */ /* 0x000fe20000000f00 */
[----:B------:R-:W-:-:S03]  /*9fc0*/  IMAD.MOV.U32 R17, RZ, RZ, c[0x0][0x198] ;  /* 0x00006600ff117624 */ /* 0x000fc600078e00ff */
[----:B------:R-:W-:Y:S02]  /*9fd0*/  IADD3 R4, P4, R13, R26, RZ ;  /* 0x0000001a0d047210 */ /* 0x000fe40007f9e0ff */
[----:B------:R-:W-:Y:S01]  /*9fe0*/  MOV R13, c[0x0][0x198] ;  /* 0x00006600000d7a02 */ /* 0x000fe20000000f00 */
[----:B------:R-:W-:-:S04]  /*9ff0*/  IMAD R17, R17, 0x1ad, RZ ;  /* 0x000001ad11117824 */ /* 0x000fc800078e02ff */
[----:B------:R-:W-:Y:S01]  /*a000*/  IMAD R13, R13, 0x366, RZ ;  /* 0x000003660d0d7824 */ /* 0x000fe200078e02ff */
[----:B------:R-:W-:Y:S01]  /*a010*/  MOV R29, c[0x0][0x198] ;  /* 0x00006600001d7a02 */ /* 0x000fe20000000f00 */
[----:B------:R-:W-:Y:S01]  /*a020*/  IMAD R15, R15, 0x1af, RZ ;  /* 0x000001af0f0f7824 */ /* 0x000fe200078e02ff */
[-C--:B------:R-:W-:Y:S02]  /*a030*/  LEA.HI.X.SX32 R17, R17, R27.reuse, 0x1, P6 ;  /* 0x0000001b11117211 */ /* 0x080fe400030f0eff */
[-C--:B------:R-:W-:Y:S01]  /*a040*/  IADD3 R8, P5, R13, R26.reuse, RZ ;  /* 0x0000001a0d087210 */ /* 0x080fe20007fbe0ff */
[----:B------:R-:W-:Y:S01]  /*a050*/  IMAD R29, R29, 0x368, RZ ;  /* 0x000003681d1d7824 */ /* 0x000fe200078e02ff */
[----:B------:R-:W-:Y:S02]  /*a060*/  LEA.HI.X.SX32 R15, R15, R27, 0x1, P1 ;  /* 0x0000001b0f0f7211 */ /* 0x000fe400008f0eff */
[----:B------:R-:W-:Y:S02]  /*a070*/  MOV R13, c[0x0][0x198] ;  /* 0x00006600000d7a02 */ /* 0x000fe40000000f00 */
[----:B------:R-:W-:Y:S01]  /*a080*/  IADD3 R28, P2, R29, R26, RZ ;  /* 0x0000001a1d1c7210 */ /* 0x000fe20007f5e0ff */
[----:B------:R-:W-:-:S02]  /*a090*/  IMAD.MOV.U32 R29, RZ, RZ, c[0x0][0x198] ;  /* 0x00006600ff1d7624 */ /* 0x000fc400078e00ff */
[----:B------:R-:W-:Y:S02]  /*a0a0*/  IMAD R13, R13, 0x36a, RZ ;  /* 0x0000036a0d0d7824 */ /* 0x000fe400078e02ff */
[----:B------:R-:W-:-:S05]  /*a0b0*/  IMAD R29, R29, 0x1b4, RZ ;  /* 0x000001b41d1d7824 */ /* 0x000fca00078e02ff */
[-C--:B------:R-:W-:Y:S02]  /*a0c0*/  LEA.HI.X.SX32 R29, R29, R27.reuse, 0x1, P2 ;  /* 0x0000001b1d1d7211 */ /* 0x080fe400010f0eff */
[-C--:B---3--:R-:W-:Y:S01]  /*a0d0*/  LEA.HI.X.SX32 R5, R11, R27.reuse, 0x1, P4 ;  /* 0x0000001b0b057211 */ /* 0x088fe200020f0eff */
[----:B------:R-:W-:Y:S01]  /*a0e0*/  IMAD.MOV.U32 R11, RZ, RZ, c[0x0][0x198] ;  /* 0x00006600ff0b7624 */ /* 0x000fe200078e00ff */
[----:B------:R-:W-:-:S03]  /*a0f0*/  LEA.HI.X.SX32 R7, R10, R27, 0x1, P3 ;  /* 0x0000001b0a077211 */ /* 0x000fc600018f0eff */
[----:B------:R-:W-:Y:S02]  /*a100*/  IMAD R11, R11, 0x1b3, RZ ;  /* 0x000001b30b0b7824 */ /* 0x000fe400078e02ff */
[----:B------:R0:W-:Y:S03]  /*a110*/  STL.64 [R1+0xc80], R6 ;  /* 0x000c800601007387 */ /* 0x0001e60000100a00 */
[----:B------:R-:W-:Y:S01]  /*a120*/  LEA.HI.X.SX32 R9, R11, R27, 0x1, P5 ;  /* 0x0000001b0b097211 */ /* 0x000fe200028f0eff */
[----:B------:R-:W-:Y:S04]  /*a130*/  STL.64 [R1+0xd88], R16 ;  /* 0x000d881001007387 */ /* 0x000fe80000100a00 */
[----:B------:R-:W-:Y:S04]  /*a140*/  STL.64 [R1+0xe90], R4 ;  /* 0x000e900401007387 */ /* 0x000fe80000100a00 */
[----:B------:R-:W-:Y:S04]  /*a150*/  STL.64 [R1+0xf58], R14 ;  /* 0x000f580e01007387 */ /* 0x000fe80000100a00 */
[----:B------:R3:W-:Y:S01]  /*a160*/  STL.64 [R1+0xb80], R8 ;  /* 0x000b800801007387 */ /* 0x0007e20000100a00 */
[----:B0-----:R-:W-:-:S02]  /*a170*/  IADD3 R6, P3, R13, R26, RZ ;  /* 0x0000001a0d067210 */ /* 0x001fc40007f7e0ff */
[----:B---3--:R-:W-:-:S05]  /*a180*/  MOV R9, c[0x0][0x198] ;  /* 0x0000660000097a02 */ /* 0x008fca0000000f00 */
[----:B------:R-:W-:Y:S01]  /*a190*/  IMAD R9, R9, 0x1b5, RZ ;  /* 0x000001b509097824 */ /* 0x000fe200078e02ff */
[----:B------:R-:W-:Y:S02]  /*a1a0*/  MOV R10, c[0x0][0x198] ;  /* 0x00006600000a7a02 */ /* 0x000fe40000000f00 */
[----:B------:R-:W-:Y:S02]  /*a1b0*/  MOV R13, c[0x0][0x198] ;  /* 0x00006600000d7a02 */ /* 0x000fe40000000f00 */
[----:B------:R-:W-:Y:S01]  /*a1c0*/  LEA.HI.X.SX32 R7, R9, R27, 0x1, P3 ;  /* 0x0000001b09077211 */ /* 0x000fe200018f0eff */
[----:B------:R-:W-:Y:S01]  /*a1d0*/  STL.64 [R1+0xc88], R28 ;  /* 0x000c881c01007387 */ /* 0x000fe20000100a00 */
[----:B------:R-:W-:Y:S01]  /*a1e0*/  MOV R17, c[0x0][0x198] ;  /* 0x0000660000117a02 */ /* 0x000fe20000000f00 */
[----:B------:R-:W-:Y:S02]  /*a1f0*/  IMAD R10, R10, 0x36c, RZ ;  /* 0x0000036c0a0a7824 */ /* 0x000fe400078e02ff */
[----:B------:R0:W-:Y:S01]  /*a200*/  STL.64 [R1+0xd90], R6 ;  /* 0x000d900601007387 */ /* 0x0001e20000100a00 */
[----:B------:R-:W-:-:S02]  /*a210*/  IMAD R13, R13, 0x36e, RZ ;  /* 0x0000036e0d0d7824 */ /* 0x000fc400078e02ff */
[----:B------:R-:W-:Y:S01]  /*a220*/  IMAD R17, R17, 0x1b6, RZ ;  /* 0x000001b611117824 */ /* 0x000fe200078e02ff */
[-C--:B------:R-:W-:Y:S02]  /*a230*/  IADD3 R16, P6, R10, R26.reuse, RZ ;  /* 0x0000001a0a107210 */ /* 0x080fe40007fde0ff */
[----:B------:R-:W-:Y:S02]  /*a240*/  IADD3 R4, P4, R13, R26, RZ ;  /* 0x0000001a0d047210 */ /* 0x000fe40007f9e0ff */
[----:B0-----:R-:W-:-:S05]  /*a250*/  MOV R7, c[0x0][0x198] ;  /* 0x0000660000077a02 */ /* 0x001fca0000000f00 */
[----:B------:R-:W-:Y:S01]  /*a260*/  IMAD R7, R7, 0x1b7, RZ ;  /* 0x000001b707077824 */ /* 0x000fe200078e02ff */
[-C--:B------:R-:W-:Y:S02]  /*a270*/  LEA.HI.X.SX32 R17, R17, R27.reuse, 0x1, P6 ;  /* 0x0000001b11117211 */ /* 0x080fe400030f0eff */
[----:B------:R-:W-:Y:S02]  /*a280*/  MOV R10, c[0x0][0x198] ;  /* 0x00006600000a7a02 */ /* 0x000fe40000000f00 */
[----:B------:R-:W-:Y:S01]  /*a290*/  LEA.HI.X.SX32 R5, R7, R27, 0x1, P4 ;  /* 0x0000001b07057211 */ /* 0x000fe200020f0eff */
[----:B------:R-:W-:Y:S02]  /*a2a0*/  STL.64 [R1+0xe98], R16 ;  /* 0x000e981001007387 */ /* 0x000fe40000100a00 */
[----:B------:R-:W-:Y:S02]  /*a2b0*/  IMAD R10, R10, 0x376, RZ ;  /* 0x000003760a0a7824 */ /* 0x000fe400078e02ff */
[----:B------:R0:W-:Y:S03]  /*a2c0*/  STL.64 [R1+0xf60], R4 ;  /* 0x000f600401007387 */ /* 0x0001e60000100a00 */
[----:B------:R-:W-:Y:S01]  /*a2d0*/  IADD3 R14, P1, R10, R26, RZ ;  /* 0x0000001a0a0e7210 */ /* 0x000fe20007f3e0ff */
[----:B0-----:R-:W-:-:S04]  /*a2e0*/  IMAD.MOV.U32 R4, RZ, RZ, c[0x0][0x198] ;  /* 0x00006600ff047624 */ /* 0x001fc800078e00ff */
[----:B------:R-:W-:-:S05]  /*a2f0*/  IMAD R4, R4, 0x1bb, RZ ;  /* 0x000001bb04047824 */ /* 0x000fca00078e02ff */
[----:B------:R-:W-:-:S05]  /*a300*/  LEA.HI.X.SX32 R15, R4, R27, 0x1, P1 ;  /* 0x0000001b040f7211 */ /* 0x000fca00008f0eff */
[----:B------:R0:W-:Y:S04]  /*a310*/  STL.64 [R1+0xb88], R14 ;  /* 0x000b880e01007387 */ /* 0x0001e80000100a00 */
[----:B0-----:R-:W3:Y:S01]  /*a320*/  LDL.LU.64 R14, [R1+0x1ad0] ;  /* 0x001ad000010e7983 */ /* 0x001ee20000300a00 */
[----:B------:R-:W-:-:S05]  /*a330*/  MOV R13, c[0x0][0x198] ;  /* 0x00006600000d7a02 */ /* 0x000fca0000000f00 */
[----:B------:R-:W-:Y:S01]  /*a340*/  IMAD R13, R13, 0x378, RZ ;  /* 0x000003780d0d7824 */ /* 0x000fe200078e02ff */
[----:B------:R-:W-:-:S04]  /*a350*/  MOV R8, c[0x0][0x198] ;  /* 0x0000660000087a02 */ /* 0x000fc80000000f00 */
[----:B------:R-:W-:Y:S01]  /*a360*/  IADD3 R10, P5, R13, R26, RZ ;  /* 0x0000001a0d0a7210 */ /* 0x000fe20007fbe0ff */
[----:B------:R-:W-:Y:S02]  /*a370*/  IMAD.MOV.U32 R13, RZ, RZ, c[0x0][0x198] ;  /* 0x00006600ff0d7624 */ /* 0x000fe400078e00ff */
[----:B------:R-:W-:Y:S02]  /*a380*/  IMAD R8, R8, 0x37a, RZ ;  /* 0x0000037a08087824 */ /* 0x000fe400078e02ff */
[----:B------:R-:W-:-:S03]  /*a390*/  IMAD R13, R13, 0x37c, RZ ;  /* 0x0000037c0d0d7824 */ /* 0x000fc600078e02ff */
[-C--:B------:R-:W-:Y:S01]  /*a3a0*/  IADD3 R28, P2, R8, R26.reuse, RZ ;  /* 0x0000001a081c7210 */ /* 0x080fe20007f5e0ff */
[----:B------:R-:W-:Y:S01]  /*a3b0*/  IMAD.MOV.U32 R6, RZ, RZ, c[0x0][0x198] ;  /* 0x00006600ff067624 */ /* 0x000fe200078e00ff */
[----:B------:R-:W-:Y:S02]  /*a3c0*/  IADD3 R8, P3, R13, R26, RZ ;  /* 0x0000001a0d087210 */ /* 0x000fe40007f7e0ff */
[----:B------:R-:W-:Y:S01]  /*a3d0*/  MOV R13, c[0x0][0x198] ;  /* 0x00006600000d7a02 */ /* 0x000fe20000000f00 */
[----:B------:R-:W-:Y:S01]  /*a3e0*/  IMAD R6, R6, 0x37e, RZ ;  /* 0x0000037e06067824 */ /* 0x000fe200078e02ff */
[----:B------:R-:W-:-:S03]  /*a3f0*/  MOV R5, c[0x0][0x198] ;  /* 0x0000660000057a02 */ /* 0x000fc60000000f00 */
[----:B------:R-:W-:Y:S01]  /*a400*/  IMAD R13, R13, 0x386, RZ ;  /* 0x000003860d0d7824 */ /* 0x000fe200078e02ff */
[-C--:B------:R-:W-:Y:S01]  /*a410*/  IADD3 R16, P6, R6, R26.reuse, RZ ;  /* 0x0000001a06107210 */ /* 0x080fe20007fde0ff */
[----:B------:R-:W-:Y:S01]  /*a420*/  IMAD R5, R5, 0x388, RZ ;  /* 0x0000038805057824 */ /* 0x000fe200078e02ff */
[----:B------:R-:W-:Y:S01]  /*a430*/  MOV R17, c[0x0][0x198] ;  /* 0x0000660000117a02 */ /* 0x000fe20000000f00 */
[----:B------:R-:W-:Y:S01]  /*a440*/  IMAD.MOV.U32 R29, RZ, RZ, c[0x0][0x198] ;  /* 0x00006600ff1d7624 */ /* 0x000fe200078e00ff */
[-C--:B------:R-:W-:Y:S02]  /*a450*/  IADD3 R6, P4, R13, R26.reuse, RZ ;  /* 0x0000001a0d067210 */ /* 0x080fe40007f9e0ff */
[----:B------:R-:W-:Y:S01]  /*a460*/  MOV R13, c[0x0][0x198] ;  /* 0x00006600000d7a02 */ /* 0x000fe20000000f00 */
[----:B------:R-:W-:Y:S01]  /*a470*/  IMAD R29, R29, 0x1bd, RZ ;  /* 0x000001bd1d1d7824 */ /* 0x000fe200078e02ff */
[----:B------:R-:W-:Y:S01]  /*a480*/  IADD3 R4, P1, R5, R26, RZ ;  /* 0x0000001a05047210 */ /* 0x000fe20007f3e0ff */
[----:B------:R-:W-:-:S02]  /*a490*/  IMAD.MOV.U32 R5, RZ, RZ, c[0x0][0x198] ;  /* 0x00006600ff057624 */ /* 0x000fc400078e00ff */
[----:B------:R-:W-:Y:S02]  /*a4a0*/  IMAD R13, R13, 0x38a, RZ ;  /* 0x0000038a0d0d7824 */ /* 0x000fe400078e02ff */
[----:B------:R-:W-:Y:S01]  /*a4b0*/  IMAD R17, R17, 0x1bf, RZ ;  /* 0x000001bf11117824 */ /* 0x000fe200078e02ff */
[----:B------:R-:W-:Y:S01]  /*a4c0*/  LEA.HI.X.SX32 R29, R29, R27, 0x1, P2 ;  /* 0x0000001b1d1d7211 */ /* 0x000fe200010f0eff */
[----:B------:R-:W-:-:S03]  /*a4d0*/  IMAD R5, R5, 0x1c4, RZ ;  /* 0x000001c405057824 */ /* 0x000fc600078e02ff */
[-C--:B------:R-:W-:Y:S02]  /*a4e0*/  LEA.HI.X.SX32 R17, R17, R27.reuse, 0x1, P6 ;  /* 0x0000001b11117211 */ /* 0x080fe400030f0eff */
[-C--:B------:R-:W-:Y:S02]  /*a4f0*/  LEA.HI.X.SX32 R5, R5, R27.reuse, 0x1, P1 ;  /* 0x0000001b05057211 */ /* 0x080fe400008f0eff */
[----:B---3--:R-:W-:Y:S01]  /*a500*/  LEA.HI.X.SX32 R9, R15, R27, 0x1, P3 ;  /* 0x0000001b0f097211 */ /* 0x008fe200018f0eff */
[----:B------:R-:W-:-:S04]  /*a510*/  IMAD.MOV.U32 R15, RZ, RZ, c[0x0][0x198] ;  /* 0x00006600ff0f7624 */ /* 0x000fc800078e00ff */
[----:B------:R-:W-:Y:S01]  /*a520*/  IMAD R15, R15, 0x1c3, RZ ;  /* 0x000001c30f0f7824 */ /* 0x000fe200078e02ff */
[----:B------:R-:W-:-:S04]  /*a530*/  LEA.HI.X.SX32 R11, R14, R27, 0x1, P5 ;  /* 0x0000001b0e0b7211 */ /* 0x000fc800028f0eff */
[----:B------:R-:W-:Y:S02]  /*a540*/  LEA.HI.X.SX32 R7, R15, R27, 0x1, P4 ;  /* 0x0000001b0f077211 */ /* 0x000fe400020f0eff */
[----:B------:R-:W-:Y:S01]  /*a550*/  MOV R15, c[0x0][0x198] ;  /* 0x00006600000f7a02 */ /* 0x000fe20000000f00 */
[----:B------:R0:W-:Y:S04]  /*a560*/  STL.64 [R1+0xc90], R10 ;  /* 0x000c900a01007387 */ /* 0x0001e80000100a00 */
[----:B------:R-:W-:Y:S01]  /*a570*/  IMAD R15, R15, 0x1c5, RZ ;  /* 0x000001c50f0f7824 */ /* 0x000fe200078e02ff */
[----:B------:R3:W-:Y:S01]  /*a580*/  STL.64 [R1+0xd98], R28 ;  /* 0x000d981c01007387 */ /* 0x0007e20000100a00 */
[----:B------:R-:W-:Y:S02]  /*a590*/  MOV R14, c[0x0][0x198] ;  /* 0x00006600000e7a02 */ /* 0x000fe40000000f00 */
[----:B0-----:R-:W-:Y:S01]  /*a5a0*/  IADD3 R10, P5, R13, R26, RZ ;  /* 0x0000001a0d0a7210 */ /* 0x001fe20007fbe0ff */
[----:B------:R0:W-:Y:S01]  /*a5b0*/  STL.64 [R1+0xea0], R8 ;  /* 0x000ea00801007387 */ /* 0x0001e20000100a00 */
[----:B------:R-:W-:-:S02]  /*a5c0*/  MOV R13, c[0x0][0x198] ;  /* 0x00006600000d7a02 */ /* 0x000fc40000000f00 */
[----:B------:R-:W-:Y:S01]  /*a5d0*/  LEA.HI.X.SX32 R11, R15, R27, 0x1, P5 ;  /* 0x0000001b0f0b7211 */ /* 0x000fe200028f0eff */
[----:B------:R-:W-:Y:S01]  /*a5e0*/  STL.64 [R1+0xf68], R16 ;  /* 0x000f681001007387 */ /* 0x000fe20000100a00 */
[----:B---3--:R-:W-:-:S03]  /*a5f0*/  MOV R29, c[0x0][0x198] ;  /* 0x00006600001d7a02 */ /* 0x008fc60000000f00 */
[----:B------:R-:W-:Y:S01]  /*a600*/  STL.64 [R1+0xb90], R6 ;  /* 0x000b900601007387 */ /* 0x000fe20000100a00 */
[----:B------:R-:W-:-:S03]  /*a610*/  IMAD R14, R14, 0x38c, RZ ;  /* 0x0000038c0e0e7824 */ /* 0x000fc600078e02ff */
[----:B------:R-:W-:Y:S01]  /*a620*/  STL.64 [R1+0xc98], R4 ;  /* 0x000c980401007387 */ /* 0x000fe20000100a00 */
[----:B------:R-:W-:-:S03]  /*a630*/  IMAD R13, R13, 0x38e, RZ ;  /* 0x0000038e0d0d7824 */ /* 0x000fc600078e02ff */
[----:B------:R3:W-:Y:S01]  /*a640*/  STL.64 [R1+0xda0], R10 ;  /* 0x000da00a01007387 */ /* 0x0007e20000100a00 */
[----:B------:R-:W-:Y:S01]  /*a650*/  IMAD R29, R29, 0x1c6, RZ ;  /* 0x000001c61d1d7824 */ /* 0x000fe200078e02ff */
[-C--:B------:R-:W-:Y:S02]  /*a660*/  IADD3 R28, P2, R14, R26.reuse, RZ ;  /* 0x0000001a0e1c7210 */ /* 0x080fe40007f5e0ff */
[----:B0-----:R-:W-:Y:S02]  /*a670*/  IADD3 R8, P3, R13, R26, RZ ;  /* 0x0000001a0d087210 */ /* 0x001fe40007f7e0ff */
[----:B---3--:R-:W-:-:S05]  /*a680*/  MOV R11, c[0x0][0x198] ;  /* 0x00006600000b7a02 */ /* 0x008fca0000000f00 */
        /* <DEDUP_REMOVED lines=24> */
[----:B------:R-:W-:-:S04]  /*a810*/  IMAD R10, R10, 0x39e, RZ ;  /* 0x0000039e0a0a7824 */ /* 0x000fc800078e02ff */
[----:B------:R-:W-:Y:S01]  /*a820*/  IMAD R13, R13, 0x3a6, RZ ;  /* 0x000003a60d0d7824 */ /* 0x000fe200078e02ff */
[----:B------:R-:W-:-:S04]  /*a830*/  IADD3 R28, P2, R10, R26, RZ ;  /* 0x0000001a0a1c7210 */ /* 0x000fc80007f5e0ff */
[----:B------:R-:W-:Y:S02]  /*a840*/  IADD3 R10, P3, R13, R26, RZ ;  /* 0x0000001a0d0a7210 */ /* 0x000fe40007f7e0ff */
[----:B------:R-:W-:Y:S01]  /*a850*/  MOV R13, c[0x0][0x198] ;  /* 0x00006600000d7a02 */ /* 0x000fe20000000f00 */
[----:B------:R-:W-:-:S04]  /*a860*/  IMAD.MOV.U32 R5, RZ, RZ, c[0x0][0x198] ;  /* 0x00006600ff057624 */ /* 0x000fc800078e00ff */
[----:B------:R-:W-:Y:S02]  /*a870*/  IMAD R13, R13, 0x3aa, RZ ;  /* 0x000003aa0d0d7824 */ /* 0x000fe400078e02ff */
[----:B------:R-:W-:Y:S01]  /*a880*/  IMAD R5, R5, 0x1cd, RZ ;  /* 0x000001cd05057824 */ /* 0x000fe200078e02ff */
[----:B------:R-:W-:Y:S02]  /*a890*/  MOV R9, c[0x0][0x198] ;  /* 0x0000660000097a02 */ /* 0x000fe40000000f00 */
[----:B------:R-:W-:Y:S02]  /*a8a0*/  MOV R29, c[0x0][0x198] ;  /* 0x00006600001d7a02 */ /* 0x000fe40000000f00 */
[----:B------:R-:W-:Y:S01]  /*a8b0*/  LEA.HI.X.SX32 R5, R5, R27, 0x1, P1 ;  /* 0x0000001b05057211 */ /* 0x000fe200008f0eff */
[----:B------:R-:W-:Y:S02]  /*a8c0*/  IMAD R9, R9, 0x3a8, RZ ;  /* 0x000003a809097824 */ /* 0x000fe400078e02ff */
[----:B------:R-:W-:-:S03]  /*a8d0*/  IMAD R29, R29, 0x1cf, RZ ;  /* 0x000001cf1d1d7824 */ /* 0x000fc600078e02ff */
[----:B------:R-:W-:Y:S01]  /*a8e0*/  IADD3 R8, P6, R9, R26, RZ ;  /* 0x0000001a09087210 */ /* 0x000fe20007fde0ff */
[----:B------:R-:W-:Y:S01]  /*a8f0*/  IMAD.MOV.U32 R9, RZ, RZ, c[0x0][0x198] ;  /* 0x00006600ff097624 */ /* 0x000fe200078e00ff */
[----:B------:R-:W-:-:S03]  /*a900*/  LEA.HI.X.SX32 R29, R29, R27, 0x1, P2 ;  /* 0x0000001b1d1d7211 */ /* 0x000fc600010f0eff */
[----:B------:R-:W-:-:S05]  /*a910*/  IMAD R9, R9, 0x1d4, RZ ;  /* 0x000001d409097824 */ /* 0x000fca00078e02ff */
[-C--:B------:R-:W-:Y:S02]  /*a920*/  LEA.HI.X.SX32 R9, R9, R27.reuse, 0x1, P6 ;  /* 0x0000001b09097211 */ /* 0x080fe400030f0eff */
[-C--:B---3--:R-:W-:Y:S02]  /*a930*/  LEA.HI.X.SX32 R7, R16, R27.reuse, 0x1, P4 ;  /* 0x0000001b10077211 */ /* 0x088fe400020f0eff */
[----:B------:R-:W-:Y:S01]  /*a940*/  LEA.HI.X.SX32 R15, R17, R27, 0x1, P5 ;  /* 0x0000001b110f7211 */ /* 0x000fe200028f0eff */
[----:B------:R-:W-:Y:S01]  /*a950*/  IMAD.MOV.U32 R17, RZ, RZ, c[0x0][0x198] ;  /* 0x00006600ff117624 */ /* 0x000fe200078e00ff */
[----:B------:R-:W-:Y:S01]  /*a960*/  MOV R16, c[0x0][0x198] ;  /* 0x0000660000107a02 */ /* 0x000fe20000000f00 */
[----:B------:R0:W-:Y:S02]  /*a970*/  STL.64 [R1+0xca0], R6 ;  /* 0x000ca00601007387 */ /* 0x0001e40000100a00 */
[----:B------:R-:W-:Y:S02]  /*a980*/  IMAD R17, R17, 0x1d3, RZ ;  /* 0x000001d311117824 */ /* 0x000fe400078e02ff */
[----:B------:R-:W-:Y:S01]  /*a990*/  IMAD R16, R16, 0x3ac, RZ ;  /* 0x000003ac10107824 */ /* 0x000fe200078e02ff */
[----:B0-----:R-:W-:-:S02]  /*a9a0*/  IADD3 R6, P4, R13, R26, RZ ;  /* 0x0000001a0d067210 */ /* 0x001fc40007f9e0ff */
[----:B------:R-:W-:Y:S01]  /*a9b0*/  MOV R13, c[0x0][0x198] ;  /* 0x00006600000d7a02 */ /* 0x000fe20000000f00 */
[----:B------:R0:W-:Y:S01]  /*a9c0*/  STL.64 [R1+0xda8], R4 ;  /* 0x000da80401007387 */ /* 0x0001e20000100a00 */
[----:B------:R-:W-:-:S03]  /*a9d0*/  LEA.HI.X.SX32 R11, R17, R27, 0x1, P3 ;  /* 0x0000001b110b7211 */ /* 0x000fc600018f0eff */
[----:B------:R-:W-:Y:S01]  /*a9e0*/  IMAD R13, R13, 0x3ae, RZ ;  /* 0x000003ae0d0d7824 */ /* 0x000fe200078e02ff */
[----:B------:R-:W-:Y:S01]  /*a9f0*/  MOV R17, c[0x0][0x198] ;  /* 0x0000660000117a02 */ /* 0x000fe20000000f00 */
[----:B------:R3:W-:Y:S01]  /*aa00*/  STL.64 [R1+0xeb0], R14 ;  /* 0x000eb00e01007387 */ /* 0x0007e20000100a00 */
[-C--:B0-----:R-:W-:Y:S02]  /*aa10*/  IADD3 R4, P1, R16, R26.reuse, RZ ;  /* 0x0000001a10047210 */ /* 0x081fe40007f3e0ff */
[----:B------:R-:W-:Y:S01]  /*aa20*/  MOV R16, c[0x0][0x198] ;  /* 0x0000660000107a02 */ /* 0x000fe20000000f00 */
[----:B------:R-:W-:Y:S01]  /*aa30*/  IMAD R17, R17, 0x1d5, RZ ;  /* 0x000001d511117824 */ /* 0x000fe200078e02ff */
[----:B---3--:R-:W-:Y:S02]  /*aa40*/  IADD3 R14, P5, R13, R26, RZ ;  /* 0x0000001a0d0e7210 */ /* 0x008fe40007fbe0ff */
[----:B------:R-:W-:Y:S01]  /*aa50*/  MOV R13, c[0x0][0x198] ;  /* 0x00006600000d7a02 */ /* 0x000fe20000000f00 */
[----:B------:R-:W-:Y:S01]  /*aa60*/  IMAD R16, R16, 0x3b6, RZ ;  /* 0x000003b610107824 */ /* 0x000fe200078e02ff */
[----:B------:R-:W-:-:S03]  /*aa70*/  LEA.HI.X.SX32 R7, R17, R27, 0x1, P4 ;  /* 0x0000001b11077211 */ /* 0x000fc600020f0eff */
[----:B------:R-:W-:Y:S01]  /*aa80*/  IMAD R13, R13, 0x3b8, RZ ;  /* 0x000003b80d0d7824 */ /* 0x000fe200078e02ff */
[----:B------:R0:W-:Y:S01]  /*aa90*/  STL.64 [R1+0xf78], R28 ;  /* 0x000f781c01007387 */ /* 0x0001e20000100a00 */
[----:B------:R-:W-:-:S03]  /*aaa0*/  MOV R17, c[0x0][0x198] ;  /* 0x0000660000117a02 */ /* 0x000fc60000000f00 */
[----:B------:R3:W-:Y:S02]  /*aab0*/  STL.64 [R1+0xba0], R10 ;  /* 0x000ba00a01007387 */ /* 0x0007e40000100a00 */
[----:B------:R-:W-:Y:S01]  /*aac0*/  IMAD R17, R17, 0x1d7, RZ ;  /* 0x000001d711117824 */ /* 0x000fe200078e02ff */
[-C--:B0-----:R-:W-:Y:S02]  /*aad0*/  IADD3 R28, P2, R16, R26.reuse, RZ ;  /* 0x0000001a101c7210 */ /* 0x081fe40007f5e0ff */
[----:B------:R-:W-:Y:S02]  /*aae0*/  MOV R16, c[0x0][0x198] ;  /* 0x0000660000107a02 */ /* 0x000fe40000000f00 */
[----:B---3--:R-:W-:Y:S01]  /*aaf0*/  IADD3 R10, P3, R13, R26, RZ ;  /* 0x0000001a0d0a7210 */ /* 0x008fe20007f7e0ff */
[----:B------:R-:W-:Y:S02]  /*ab00*/  IMAD.MOV.U32 R13, RZ, RZ, c[0x0][0x198] ;  /* 0x00006600ff0d7624 */ /* 0x000fe400078e00ff */
[----:B------:R-:W-:-:S02]  /*ab10*/  IMAD R16, R16, 0x3ba, RZ ;  /* 0x000003ba10107824 */ /* 0x000fc400078e02ff */
[----:B------:R-:W-:Y:S01]  /*ab20*/  IMAD R13, R13, 0x3bc, RZ ;  /* 0x000003bc0d0d7824 */ /* 0x000fe200078e02ff */
[-C--:B--2---:R-:W-:Y:S01]  /*ab30*/  LEA.HI.X.SX32 R5, R2, R27.reuse, 0x1, P1 ;  /* 0x0000001b02057211 */ /* 0x084fe200008f0eff */
[----:B------:R0:W-:Y:S01]  /*ab40*/  STL.64 [R1+0xcb0], R8 ;  /* 0x000cb00801007387 */ /* 0x0001e20000100a00 */
[----:B------:R-:W-:-:S03]  /*ab50*/  LEA.HI.X.SX32 R15, R17, R27, 0x1, P5 ;  /* 0x0000001b110f7211 */ /* 0x000fc600028f0eff */
[----:B------:R2:W-:Y:S01]  /*ab60*/  STL.64 [R1+0xdb0], R6 ;  /* 0x000db00601007387 */ /* 0x0005e20000100a00 */
[----:B------:R-:W-:-:S03]  /*ab70*/  MOV R2, c[0x0][0x198] ;  /* 0x0000660000027a02 */ /* 0x000fc60000000f00 */
[----:B------:R-:W-:Y:S01]  /*ab80*/  STL.64 [R1+0xeb8], R4 ;  /* 0x000eb80401007387 */ /* 0x000fe20000100a00 */
[-C--:B0-----:R-:W-:Y:S01]  /*ab90*/  IADD3 R8, P6, R16, R26.reuse, RZ ;  /* 0x0000001a10087210 */ /* 0x081fe20007fde0ff */
[----:B------:R-:W-:Y:S01]  /*aba0*/  IMAD.MOV.U32 R16, RZ, RZ, c[0x0][0x198] ;  /* 0x00006600ff107624 */ /* 0x000fe200078e00ff */
[----:B--2---:R-:W-:Y:S02]  /*abb0*/  IADD3 R6, P4, R13, R26, RZ ;  /* 0x0000001a0d067210 */ /* 0x004fe40007f9e0ff */
[----:B------:R-:W-:Y:S01]  /*abc0*/  MOV R13, c[0x0][0x198] ;  /* 0x00006600000d7a02 */ /* 0x000fe20000000f00 */
[----:B------:R0:W-:Y:S01]  /*abd0*/  STL.64 [R1+0xf80], R14 ;  /* 0x000f800e01007387 */ /* 0x0001e20000100a00 */
[----:B------:R-:W-:-:S03]  /*abe0*/  IMAD R16, R16, 0x3be, RZ ;  /* 0x000003be10107824 */ /* 0x000fc600078e02ff */
[----:B------:R-:W-:Y:S01]  /*abf0*/  IMAD R13, R13, 0x3c6, RZ ;  /* 0x000003c60d0d7824 */ /* 0x000fe200078e02ff */
[----:B------:R-:W-:Y:S01]  /*ac00*/  LEA.HI.X.SX32 R11, R20, R27, 0x1, P3 ;  /* 0x0000001b140b7211 */ /* 0x000fe200018f0eff */
[----:B------:R-:W-:Y:S01]  /*ac10*/  IMAD R2, R2, 0x1dd, RZ ;  /* 0x000001dd02027824 */ /* 0x000fe200078e02ff */
[----:B0-----:R-:W-:Y:S02]  /*ac20*/  MOV R14, c[0x0][0x198] ;  /* 0x00006600000e7a02 */ /* 0x001fe40000000f00 */
[----:B------:R-:W-:-:S03]  /*ac30*/  IADD3 R4, P1, R16, R26, RZ ;  /* 0x0000001a10047210 */ /* 0x000fc60007f3e0ff */
[----:B------:R-:W-:Y:S01]  /*ac40*/  IMAD R14, R14, 0x1db, RZ ;  /* 0x000001db0e0e7824 */ /* 0x000fe200078e02ff */
[----:B------:R-:W-:Y:S01]  /*ac50*/  IADD3 R16, P5, R13, R26, RZ ;  /* 0x0000001a0d107210 */ /* 0x000fe20007fbe0ff */
[----:B------:R-:W-:Y:S01]  /*ac60*/  IMAD.MOV.U32 R13, RZ, RZ, c[0x0][0x198] ;  /* 0x00006600ff0d7624 */ /* 0x000fe200078e00ff */
[----:B------:R-:W-:Y:S02]  /*ac70*/  MOV R20, c[0x0][0x198] ;  /* 0x0000660000147a02 */ /* 0x000fe40000000f00 */
[-C--:B------:R-:W-:Y:S02]  /*ac80*/  LEA.HI.X.SX32 R29, R14, R27.reuse, 0x1, P2 ;  /* 0x0000001b0e1d7211 */ /* 0x080fe400010f0eff */
[----:B------:R-:W-:Y:S01]  /*ac90*/  LEA.HI.X.SX32 R9, R2, R27, 0x1, P6 ;  /* 0x0000001b02097211 */ /* 0x000fe200030f0eff */
[----:B------:R-:W-:Y:S01]  /*aca0*/  IMAD R13, R13, 0x3ca, RZ ;  /* 0x000003ca0d0d7824 */ /* 0x000fe200078e02ff */
[----:B------:R-:W-:Y:S01]  /*acb0*/  MOV R2, c[0x0][0x198] ;  /* 0x0000660000027a02 */ /* 0x000fe20000000f00 */
[----:B------:R-:W-:Y:S01]  /*acc0*/  IMAD R20, R20, 0x3cc, RZ ;  /* 0x000003cc14147824 */ /* 0x000fe200078e02ff */
[----:B------:R0:W-:Y:S01]  /*acd0*/  STL.64 [R1+0xcb8], R10 ;  /* 0x000cb80a01007387 */ /* 0x0001e20000100a00 */
[----:B------:R-:W-:-:S02]  /*ace0*/  MOV R15, c[0x0][0x198] ;  /* 0x00006600000f7a02 */ /* 0x000fc40000000f00 */
        /* <DEDUP_REMOVED lines=8> */
[----:B--2---:R-:W-:Y:S01]  /*ad70*/  IADD3 R8, P6, R20, R26, RZ ;  /* 0x0000001a14087210 */ /* 0x004fe20007fde0ff */
[----:B------:R-:W-:Y:S02]  /*ad80*/  IMAD.MOV.U32 R20, RZ, RZ, c[0x0][0x198] ;  /* 0x00006600ff147624 */ /* 0x000fe400078e00ff */
[----:B------:R-:W-:Y:S02]  /*ad90*/  IMAD R13, R13, 0x3ce, RZ ;  /* 0x000003ce0d0d7824 */ /* 0x000fe400078e02ff */
[----:B------:R-:W-:Y:S02]  /*ada0*/  IMAD R20, R20, 0x3d6, RZ ;  /* 0x000003d614147824 */ /* 0x000fe400078e02ff */
[----:B------:R-:W-:Y:S01]  /*adb0*/  IMAD R15, R15, 0x3c8, RZ ;  /* 0x000003c80f0f7824 */ /* 0x000fe200078e02ff */
[----:B------:R0:W-:Y:S01]  /*adc0*/  STL.64 [R1+0xec0], R6 ;  /* 0x000ec00601007387 */ /* 0x0001e20000100a00 */
[----:B------:R-:W-:-:S03]  /*add0*/  IMAD R21, R21, 0x1e3, RZ ;  /* 0x000001e315157824 */ /* 0x000fc600078e02ff */
[----:B------:R2:W-:Y:S01]  /*ade0*/  STL.64 [R1+0xf88], R4 ;  /* 0x000f880401007387 */ /* 0x0005e20000100a00 */
[-C--:B------:R-:W-:Y:S02]  /*adf0*/  IADD3 R14, P2, R15, R26.reuse, RZ ;  /* 0x0000001a0f0e7210 */ /* 0x080fe40007f5e0ff */
[-C--:B------:R-:W-:Y:S02]  /*ae00*/  LEA.HI.X.SX32 R17, R21, R27.reuse, 0x1, P5 ;  /* 0x0000001b15117211 */ /* 0x080fe400028f0eff */
[-C--:B0-----:R-:W-:Y:S02]  /*ae10*/  IADD3 R6, P4, R13, R26.reuse, RZ ;  /* 0x0000001a0d067210 */ /* 0x081fe40007f9e0ff */
[----:B------:R-:W-:Y:S02]  /*ae20*/  MOV R13, c[0x0][0x198] ;  /* 0x00006600000d7a02 */ /* 0x000fe40000000f00 */
[----:B--2---:R-:W-:Y:S02]  /*ae30*/  IADD3 R4, P1, R20, R26, RZ ;  /* 0x0000001a14047210 */ /* 0x004fe40007f3e0ff */
[----:B------:R-:W-:Y:S01]  /*ae40*/  MOV R20, c[0x0][0x198] ;  /* 0x0000660000147a02 */ /* 0x000fe20000000f00 */
[----:B------:R-:W-:Y:S01]  /*ae50*/  IMAD R13, R13, 0x3d8, RZ ;  /* 0x000003d80d0d7824 */ /* 0x000fe200078e02ff */
[----:B------:R-:W-:Y:S01]  /*ae60*/  LEA.HI.X.SX32 R15, R18, R27, 0x1, P2 ;  /* 0x0000001b120f7211 */ /* 0x000fe200010f0eff */
[----:B------:R-:W-:-:S02]  /*ae70*/  IMAD.MOV.U32 R21, RZ, RZ, c[0x0][0x198] ;  /* 0x00006600ff157624 */ /* 0x000fc400078e00ff */
[----:B------:R-:W-:Y:S01]  /*ae80*/  IMAD R20, R20, 0x3da, RZ ;  /* 0x000003da14147824 */ /* 0x000fe200078e02ff */
[----:B------:R0:W-:Y:S01]  /*ae90*/  STL.64 [R1+0xbb0], R16 ;  /* 0x000bb01001007387 */ /* 0x0001e20000100a00 */
[----:B------:R-:W-:-:S03]  /*aea0*/  IMAD R21, R21, 0x1e5, RZ ;  /* 0x000001e515157824 */ /* 0x000fc600078e02ff */
[----:B------:R2:W-:Y:S01]  /*aeb0*/  STL.64 [R1+0xcc0], R14 ;  /* 0x000cc00e01007387 */ /* 0x0005e20000100a00 */
[-C--:B------:R-:W-:Y:S02]  /*aec0*/  LEA.HI.X.SX32 R9, R19, R27.reuse, 0x1, P6 ;  /* 0x0000001b13097211 */ /* 0x080fe400030f0eff */
[----:B------:R-:W-:Y:S02]  /*aed0*/  LEA.HI.X.SX32 R11, R21, R27, 0x1, P3 ;  /* 0x0000001b150b7211 */ /* 0x000fe400018f0eff */
[-C--:B0-----:R-:W-:Y:S02]  /*aee0*/  IADD3 R16, P5, R13, R26.reuse, RZ ;  /* 0x0000001a0d107210 */ /* 0x081fe40007fbe0ff */
[----:B------:R-:W-:Y:S02]  /*aef0*/  MOV R13, c[0x0][0x198] ;  /* 0x00006600000d7a02 */ /* 0x000fe40000000f00 */
[----:B--2---:R-:W-:Y:S02]  /*af00*/  IADD3 R14, P2, R20, R26, RZ ;  /* 0x0000001a140e7210 */ /* 0x004fe40007f5e0ff */
[----:B------:R-:W-:Y:S01]  /*af10*/  MOV R20, c[0x0][0x198] ;  /* 0x0000660000147a02 */ /* 0x000fe20000000f00 */
[----:B------:R-:W-:-:S02]  /*af20*/  IMAD R13, R13, 0x3dc, RZ ;  /* 0x000003dc0d0d7824 */ /* 0x000fc400078e02ff */
[----:B------:R-:W-:Y:S02]  /*af30*/  IMAD.MOV.U32 R21, RZ, RZ, c[0x0][0x198] ;  /* 0x00006600ff157624 */ /* 0x000fe400078e00ff */
[----:B------:R-:W-:Y:S01]  /*af40*/  IMAD R20, R20, 0x3de, RZ ;  /* 0x000003de14147824 */ /* 0x000fe200078e02ff */
[----:B------:R0:W-:Y:S01]  /*af50*/  STL.64 [R1+0xdc0], R10 ;  /* 0x000dc00a01007387 */ /* 0x0001e20000100a00 */
[----:B------:R-:W-:-:S03]  /*af60*/  IMAD R21, R21, 0x1e7, RZ ;  /* 0x000001e715157824 */ /* 0x000fc600078e02ff */
[----:B------:R2:W-:Y:S02]  /*af70*/  STL.64 [R1+0xec8], R8 ;  /* 0x000ec80801007387 */ /* 0x0005e40000100a00 */
[----:B------:R-:W-:Y:S02]  /*af80*/  LEA.HI.X.SX32 R7, R21, R27, 0x1, P4 ;  /* 0x0000001b15077211 */ /* 0x000fe400020f0eff */
[-C--:B0-----:R-:W-:Y:S02]  /*af90*/  IADD3 R10, P3, R13, R26.reuse, RZ ;  /* 0x0000001a0d0a7210 */ /* 0x081fe40007f7e0ff */
[----:B------:R-:W-:Y:S02]  /*afa0*/  MOV R13, c[0x0][0x198] ;  /* 0x00006600000d7a02 */ /* 0x000fe40000000f00 */
[----:B--2---:R-:W-:Y:S01]  /*afb0*/  IADD3 R8, P6, R20, R26, RZ ;  /* 0x0000001a14087210 */ /* 0x004fe20007fde0ff */
[----:B------:R-:W-:Y:S01]  /*afc0*/  IMAD.MOV.U32 R20, RZ, RZ, c[0x0][0x198] ;  /* 0x00006600ff147624 */ /* 0x000fe200078e00ff */
[----:B------:R-:W-:Y:S01]  /*afd0*/  MOV R21, c[0x0][0x198] ;  /* 0x0000660000157a02 */ /* 0x000fe20000000f00 */
[----:B------:R-:W-:-:S02]  /*afe0*/  IMAD R13, R13, 0x3e6, RZ ;  /* 0x000003e60d0d7824 */ /* 0x000fc400078e02ff */
[----:B------:R-:W-:Y:S01]  /*aff0*/  IMAD R20, R20, 0x1eb, RZ ;  /* 0x000001eb14147824 */ /* 0x000fe200078e02ff */
[----:B------:R0:W-:Y:S01]  /*b000*/  STL.64 [R1+0xf90], R6 ;  /* 0x000f900601007387 */ /* 0x0001e20000100a00 */
[----:B------:R-:W-:-:S03]  /*b010*/  IMAD R21, R21, 0x3e8, RZ ;  /* 0x000003e815157824 */ /* 0x000fc600078e02ff */
[-C--:B------:R-:W-:Y:S02]  /*b020*/  LEA.HI.X.SX32 R5, R20, R27.reuse, 0x1, P1 ;  /* 0x0000001b14057211 */ /* 0x080fe400008f0eff */
[----:B------:R-:W-:Y:S02]  /*b030*/  LEA.HI.X.SX32 R17, R23, R27, 0x1, P5 ;  /* 0x0000001b17117211 */ /* 0x000fe400028f0eff */
[-C--:B0-----:R-:W-:Y:S02]  /*b040*/  IADD3 R6, P4, R13, R26.reuse, RZ ;  /* 0x0000001a0d067210 */ /* 0x081fe40007f9e0ff */
[----:B------:R-:W-:Y:S01]  /*b050*/  MOV R13, c[0x0][0x198] ;  /* 0x00006600000d7a02 */ /* 0x000fe20000000f00 */
[----:B------:R0:W-:Y:S04]  /*b060*/  STL.64 [R1+0xbb8], R4 ;  /* 0x000bb80401007387 */ /* 0x0001e80000100a00 */
[----:B------:R-:W-:Y:S01]  /*b070*/  IMAD R13, R13, 0x3ea, RZ ;  /* 0x000003ea0d0d7824 */ /* 0x000fe200078e02ff */
[----:B------:R2:W-:Y:S01]  /*b080*/  STL.64 [R1+0xcc8], R16 ;  /* 0x000cc81001007387 */ /* 0x0005e20000100a00 */
[----:B0-----:R-:W-:Y:S01]  /*b090*/  IADD3 R4, P1, R21, R26, RZ ;  /* 0x0000001a15047210 */ /* 0x001fe20007f3e0ff */
[----:B------:R-:W-:-:S04]  /*b0a0*/  IMAD.MOV.U32 R21, RZ, RZ, c[0x0][0x198] ;  /* 0x00006600ff157624 */ /* 0x000fc800078e00ff */
[----:B------:R-:W-:Y:S01]  /*b0b0*/  IMAD R21, R21, 0x1ed, RZ ;  /* 0x000001ed15157824 */ /* 0x000fe200078e02ff */
[----:B--2---:R-:W-:Y:S02]  /*b0c0*/  IADD3 R16, P5, R13, R26, RZ ;  /* 0x0000001a0d107210 */ /* 0x004fe40007fbe0ff */
[----:B------:R-:W-:Y:S02]  /*b0d0*/  MOV R13, c[0x0][0x198] ;  /* 0x00006600000d7a02 */ /* 0x000fe40000000f00 */
[-C--:B------:R-:W-:Y:S02]  /*b0e0*/  LEA.HI.X.SX32 R15, R21, R27.reuse, 0x1, P2 ;  /* 0x0000001b150f7211 */ /* 0x080fe400010f0eff */
[----:B------:R-:W-:Y:S01]  /*b0f0*/  LEA.HI.X.SX32 R11, R24, R27, 0x1, P3 ;  /* 0x0000001b180b7211 */ /* 0x000fe200018f0eff */
[----:B------:R-:W-:Y:S01]  /*b100*/  IMAD R13, R13, 0x3ee, RZ ;  /* 0x000003ee0d0d7824 */ /* 0x000fe200078e02ff */
[----:B------:R-:W-:Y:S01]  /*b110*/  MOV R21, c[0x0][0x198] ;  /* 0x0000660000157a02 */ /* 0x000fe20000000f00 */
[----:B------:R-:W-:Y:S01]  /*b120*/  IMAD.MOV.U32 R24, RZ, RZ, c[0x0][0x198] ;  /* 0x00006600ff187624 */ /* 0x000fe200078e00ff */
[----:B------:R-:W-:Y:S03]  /*b130*/  STL.64 [R1+0xdc8], R14 ;  /* 0x000dc80e01007387 */ /* 0x000fe60000100a00 */
[----:B------:R-:W-:Y:S01]  /*b140*/  IMAD R21, R21, 0x1ef, RZ ;  /* 0x000001ef15157824 */ /* 0x000fe200078e02ff */
[----:B------:R0:W-:Y:S01]  /*b150*/  STL.64 [R1+0xed0], R10 ;  /* 0x000ed00a01007387 */ /* 0x0001e20000100a00 */
[----:B------:R-:W-:-:S03]  /*b160*/  IMAD R24, R24, 0x1f3, RZ ;  /* 0x000001f318187824 */ /* 0x000fc600078e02ff */
[-C--:B------:R-:W-:Y:S02]  /*b170*/  LEA.HI.X.SX32 R9, R21, R27.reuse, 0x1, P6 ;  /* 0x0000001b15097211 */ /* 0x080fe400030f0eff */
[----:B------:R-:W-:Y:S02]  /*b180*/  LEA.HI.X.SX32 R7, R24, R27, 0x1, P4 ;  /* 0x0000001b18077211 */ /* 0x000fe400020f0eff */
[----:B0-----:R-:W-:Y:S02]  /*b190*/  IADD3 R10, P3, R13, R26, RZ ;  /* 0x0000001a0d0a7210 */ /* 0x001fe40007f7e0ff */
[----:B------:R-:W-:Y:S01]  /*b1a0*/  MOV R13, c[0x0][0x198] ;  /* 0x00006600000d7a02 */ /* 0x000fe20000000f00 */
[----:B------:R-:W-:Y:S01]  /*b1b0*/  STL.64 [R1+0xf98], R8 ;  /* 0x000f980801007387 */ /* 0x000fe20000100a00 */
[----:B------:R-:W-:-:S03]  /*b1c0*/  MOV R23, c[0x0][0x198] ;  /* 0x0000660000177a02 */ /* 0x000fc60000000f00 */
[----:B------:R-:W-:Y:S01]  /*b1d0*/  IMAD R13, R13, 0x3f8, RZ ;  /* 0x000003f80d0d7824 */ /* 0x000fe200078e02ff */
[----:B------:R0:W-:Y:S01]  /*b1e0*/  STL.64 [R1+0xbc0], R6 ;  /* 0x000bc00601007387 */ /* 0x0001e20000100a00 */
[----:B------:R-:W-:Y:S01]  /*b1f0*/  MOV R24, c[0x0][0x198] ;  /* 0x0000660000187a02 */ /* 0x000fe20000000f00 */
[----:B------:R-:W-:-:S04]  /*b200*/  IMAD R23, R23, 0x3ec, RZ ;  /* 0x000003ec17177824 */ /* 0x000fc800078e02ff */
[----:B------:R-:W-:Y:S01]  /*b210*/  IMAD R24, R24, 0x1f5, RZ ;  /* 0x000001f518187824 */ /* 0x000fe200078e02ff */
[-C--:B0-----:R-:W-:Y:S01]  /*b220*/  IADD3 R6, P4, R13, R26.reuse, RZ ;  /* 0x0000001a0d067210 */ /* 0x081fe20007f9e0ff */
[----:B------:R-:W-:Y:S01]  /*b230*/  IMAD.MOV.U32 R13, RZ, RZ, c[0x0][0x198] ;  /* 0x00006600ff0d7624 */ /* 0x000fe200078e00ff */
[----:B------:R-:W-:-:S03]  /*b240*/  IADD3 R14, P2, R23, R26, RZ ;  /* 0x0000001a170e7210 */ /* 0x000fc60007f5e0ff */
[----:B------:R-:W-:Y:S01]  /*b250*/  IMAD R13, R13, 0x3fc, RZ ;  /* 0x000003fc0d0d7824 */ /* 0x000fe200078e02ff */
[----:B------:R-:W-:Y:S02]  /*b260*/  MOV R23, c[0x0][0x198] ;  /* 0x0000660000177a02 */ /* 0x000fe40000000f00 */
[-C--:B------:R-:W-:Y:S02]  /*b270*/  LEA.HI.X.SX32 R17, R24, R27.reuse, 0x1, P5 ;  /* 0x0000001b18117211 */ /* 0x080fe400028f0eff */
[----:B------:R-:W-:Y:S01]  /*b280*/  IADD3 R2, P5, R13, R26, RZ ;  /* 0x0000001a0d027210 */ /* 0x000fe20007fbe0ff */
[----:B------:R-:W-:Y:S01]  /*b290*/  IMAD.MOV.U32 R13, RZ, RZ, c[0x0][0x198] ;  /* 0x00006600ff0d7624 */ /* 0x000fe200078e00ff */
[-C--:B------:R-:W-:Y:S01]  /*b2a0*/  LEA.HI.X.SX32 R15, R25, R27.reuse, 0x1, P2 ;  /* 0x0000001b190f7211 */ /* 0x080fe200010f0eff */
[----:B------:R-:W-:Y:S01]  /*b2b0*/  IMAD R23, R23, 0x3f6, RZ ;  /* 0x000003f617177824 */ /* 0x000fe200078e02ff */
[----:B------:R-:W-:Y:S01]  /*b2c0*/  MOV R25, c[0x0][0x198] ;  /* 0x0000660000197a02 */ /* 0x000fe20000000f00 */
[----:B------:R-:W-:Y:S01]  /*b2d0*/  IMAD R13, R13, 0x1f7, RZ ;  /* 0x000001f70d0d7824 */ /* 0x000fe200078e02ff */
[----:B------:R-:W-:-:S02]  /*b2e0*/  LEA.HI.X.SX32 R5, R22, R27, 0x1, P1 ;  /* 0x0000001b16057211 */ /* 0x000fc400008f0eff */
[----:B------:R-:W-:Y:S01]  /*b2f0*/  IADD3 R8, P6, R23, R26, RZ ;  /* 0x0000001a17087210 */ /* 0x000fe20007fde0ff */
[----:B------:R-:W-:Y:S01]  /*b300*/  IMAD R25, R25, 0x1fb, RZ ;  /* 0x000001fb19197824 */ /* 0x000fe200078e02ff */
[-C--:B------:R-:W-:Y:S01]  /*b310*/  LEA.HI.X.SX32 R11, R13, R27.reuse, 0x1, P3 ;  /* 0x0000001b0d0b7211 */ /* 0x080fe200018f0eff */
[----:B------:R-:W-:Y:S03]  /*b320*/  STL.64 [R1+0xcd0], R4 ;  /* 0x000cd00401007387 */ /* 0x000fe60000100a00 */
[-C--:B------:R-:W-:Y:S01]  /*b330*/  LEA.HI.X.SX32 R9, R25, R27.reuse, 0x1, P6 ;  /* 0x0000001b19097211 */ /* 0x080fe200030f0eff */
[----:B------:R-:W-:Y:S04]  /*b340*/  STL.64 [R1+0xdd0], R16 ;  /* 0x000dd01001007387 */ /* 0x000fe80000100a00 */
[----:B------:R-:W-:Y:S04]  /*b350*/  STL.64 [R1+0xed8], R14 ;  /* 0x000ed80e01007387 */ /* 0x000fe80000100a00 */
[----:B------:R-:W-:Y:S04]  /*b360*/  STL.64 [R1+0xfa0], R10 ;  /* 0x000fa00a01007387 */ /* 0x000fe80000100a00 */
[----:B------:R-:W-:Y:S04]  /*b370*/  STL [R1+0xee0], R2 ;  /* 0x000ee00201007387 */ /* 0x000fe80000100800 */
[----:B------:R-:W-:Y:S04]  /*b380*/  STL.64 [R1+0xbc8], R8 ;  /* 0x000bc80801007387 */ /* 0x000fe80000100a00 */
[----:B------:R-:W2:Y:S01]  /*b390*/  LDL.LU.64 R28, [R1+0x8f0] ;  /* 0x0008f000011c7983 */ /* 0x000ea20000300a00 */
[----:B------:R-:W-:-:S02]  /*b3a0*/  LEA.HI.X.SX32 R7, R12, R27, 0x1, P4 ;  /* 0x0000001b0c077211 */ /* 0x000fc400020f0eff */
[----:B------:R-:W-:Y:S02]  /*b3b0*/  MOV R23, c[0x0][0x198] ;  /* 0x0000660000177a02 */ /* 0x000fe40000000f00 */
[----:B------:R-:W-:-:S03]  /*b3c0*/  MOV R13, c[0x0][0x198] ;  /* 0x00006600000d7a02 */ /* 0x000fc60000000f00 */
[----:B------:R-:W-:Y:S01]  /*b3d0*/  IMAD R23, R23, 0x3fa, RZ ;  /* 0x000003fa17177824 */ /* 0x000fe200078e02ff */
[----:B--2---:R0:W-:Y:S04]  /*b3e0*/  STL.64 [R1+0x1a48], R28 ;  /* 0x001a481c01007387 */ /* 0x0041e80000100a00 */
[----:B------:R-:W-:Y:S04]  /*b3f0*/  STL.64 [R1+0xcd8], R6 ;  /* 0x000cd80601007387 */ /* 0x000fe80000100a00 */
[----:B0-----:R-:W2:Y:S01]  /*b400*/  LDL.LU.64 R28, [R1+0x360] ;  /* 0x00036000011c7983 */ /* 0x001ea20000300a00 */
[----:B------:R-:W-:Y:S01]  /*b410*/  IMAD R13, R13, 0x1fd, RZ ;  /* 0x000001fd0d0d7824 */ /* 0x000fe200078e02ff */
[----:B------:R-:W-:-:S04]  /*b420*/  IADD3 R4, P1, R23, R26, RZ ;  /* 0x0000001a17047210 */ /* 0x000fc80007f3e0ff */
[----:B------:R-:W-:-:S05]  /*b430*/  LEA.HI.X.SX32 R5, R13, R27, 0x1, P1 ;  /* 0x0000001b0d057211 */ /* 0x000fca00008f0eff */
[----:B------:R-:W-:Y:S04]  /*b440*/  STL.64 [R1+0xdd8], R4 ;  /* 0x000dd80401007387 */ /* 0x000fe80000100a00 */
[----:B--2---:R0:W-:Y:S04]  /*b450*/  STL.64 [R1+0x1a50], R28 ;  /* 0x001a501c01007387 */ /* 0x0041e80000100a00 */
[----:B0-----:R-:W2:Y:S04]  /*b460*/  LDL.LU.64 R28, [R1+0x710] ;  /* 0x00071000011c7983 */ /* 0x001ea80000300a00 */
        /* <DEDUP_REMOVED lines=27> */
[----:B------:R-:W2:Y:S01]  /*b620*/  LDL.LU.64 R4, [R1+0x6f8] ;  /* 0x0006f80001047983 */ /* 0x000ea20000300a00 */
[----:B0-----:R-:W-:Y:S01]  /*b630*/  IMAD.MOV.U32 R28, RZ, RZ, R2 ;  /* 0x000000ffff1c7224 */ /* 0x001fe200078e0002 */
[----:B------:R-:W-:-:S02]  /*b640*/  MOV R29, R3 ;  /* 0x00000003001d7202 */ /* 0x000fc40000000f00 */
[----:B------:R-:W3:Y:S04]  /*b650*/  LDL.LU.64 R2, [R1+0x340] ;  /* 0x0003400001027983 */ /* 0x000ee80000300a00 */
[----:B------:R-:W4:Y:S04]  /*b660*/  LDL.LU.64 R6, [R1+0xad0] ;  /* 0x000ad00001067983 */ /* 0x000f280000300a00 */
[----:B------:R-:W5:Y:S01]  /*b670*/  LDL.LU.64 R8, [R1+0xa88] ;  /* 0x000a880001087983 */ /* 0x000f620000300a00 */
[----:B------:R-:W-:-:S03]  /*b680*/  LEA.HI.X.SX32 R29, R0, R27, 0x1, P5 ;  /* 0x0000001b001d7211 */ /* 0x000fc600028f0eff */
[----:B------:R-:W2:Y:S04]  /*b690*/  LDL.LU.64 R10, [R1+0x9f8] ;  /* 0x0009f800010a7983 */ /* 0x000ea80000300a00 */
[----:B------:R-:W2:Y:S04]  /*b6a0*/  LDL.LU.64 R14, [R1+0x8e0] ;  /* 0x0008e000010e7983 */ /* 0x000ea80000300a00 */
[----:B------:R-:W3:Y:S04]  /*b6b0*/  LDL.LU.64 R16, [R1+0x6d8] ;  /* 0x0006d80001107983 */ /* 0x000ee80000300a00 */
[----:B------:R-:W3:Y:S04]  /*b6c0*/  LDL.LU.64 R18, [R1+0x320] ;  /* 0x0003200001127983 */ /* 0x000ee80000300a00 */
[----:B------:R-:W3:Y:S04]  /*b6d0*/  LDL.LU.64 R20, [R1+0x9f0] ;  /* 0x0009f00001147983 */ /* 0x000ee80000300a00 */
[----:B------:R-:W3:Y:S04]  /*b6e0*/  LDL.LU.64 R22, [R1+0x8d0] ;  /* 0x0008d00001167983 */ /* 0x000ee80000300a00 */
[----:B------:R-:W3:Y:S04]  /*b6f0*/  LDL.LU.64 R24, [R1+0x6c0] ;  /* 0x0006c00001187983 */ /* 0x000ee80000300a00 */
[----:B------:R-:W3:Y:S04]  /*b700*/  LDL.LU.64 R12, [R1+0x300] ;  /* 0x00030000010c7983 */ /* 0x000ee80000300a00 */
[----:B------:R0:W-:Y:S04]  /*b710*/  STL [R1+0xee4], R29 ;  /* 0x000ee41d01007387 */ /* 0x0001e80000100800 */
[----:B------:R1:W3:Y:S04]  /*b720*/  LDG.E.U16 R0, [R26.64] ;  /* 0x000000041a007981 */ /* 0x0002e8000c1e1500 */
[----:B0-----:R-:W4:Y:S04]  /*b730*/  LDL.LU.64 R28, [R1+0x1ac0] ;  /* 0x001ac000011c7983 */ /* 0x001f280000300a00 */
[----:B-1----:R-:W4:Y:S04]  /*b740*/  LDL.LU.64 R26, [R1+0xa00] ;  /* 0x000a0000011a7983 */ /* 0x002f280000300a00 */
[----:B-----5:R2:W5:Y:S04]  /*b750*/  LDG.E.U16 R9, [R8.64] ;  /* 0x0000000408097981 */ /* 0x020568000c1e1500 */
[----:B--2---:R-:W2:Y:S04]  /*b760*/  LDG.E.U16 R8, [R10.64] ;  /* 0x000000040a087981 */ /* 0x004ea8000c1e1500 */
[----:B---3--:R4:W-:Y:S04]  /*b770*/  STL [R1+0xfb4], R0 ;  /* 0x000fb40001007387 */ /* 0x0089e80000100800 */
[----:B----4-:R0:W3:Y:S04]  /*b780*/  LDG.E.U16 R0, [R28.64] ;  /* 0x000000041c007981 */ /* 0x0100e8000c1e1500 */
[----:B0-----:R-:W4:Y:S04]  /*b790*/  LDL.LU.64 R28, [R1+0x1ab8] ;  /* 0x001ab800011c7983 */ /* 0x001f280000300a00 */
        /* <DEDUP_REMOVED lines=43> */
[----:B0-----:R0:W3:Y:S04]  /*ba50*/  LDG.E.U16 R0, [R26.64] ;  /* 0x000000041a007981 */ /* 0x0010e8000c1e1500 */
[----:B0-----:R0:W2:Y:S04]  /*ba60*/  LDG.E.U16 R27, [R4.64] ;  /* 0x00000004041b7981 */ /* 0x0010a8000c1e1500 */
[----:B----4-:R1:W4:Y:S04]  /*ba70*/  LDG.E.U16 R26, [R28.64] ;  /* 0x000000041c1a7981 */ /* 0x010328000c1e1500 */
[----:B0-----:R-:W5:Y:S04]  /*ba80*/  LDG.E.U16 R5, [R18.64] ;  /* 0x0000000412057981 */ /* 0x001f68000c1e1500 */
[----:B-1----:R0:W5:Y:S04]  /*ba90*/  LDG.E.U16 R29, [R2.64] ;  /* 0x00000004021d7981 */ /* 0x002168000c1e1500 */
[----:B------:R1:W5:Y:S04]  /*baa0*/  LDG.E.U16 R28, [R6.64] ;  /* 0x00000004061c7981 */ /* 0x000368000c1e1500 */
[----:B------:R-:W5:Y:S04]  /*bab0*/  LDG.E.U16 R4, [R20.64] ;  /* 0x0000000414047981 */ /* 0x000f68000c1e1500 */
[----:B0-----:R-:W5:Y:S04]  /*bac0*/  LDG.E.U16 R3, [R22.64] ;  /* 0x0000000416037981 */ /* 0x001f68000c1e1500 */
[----:B-1----:R-:W5:Y:S04]  /*bad0*/  LDG.E.U16 R7, [R14.64] ;  /* 0x000000040e077981 */ /* 0x002f68000c1e1500 */
[----:B------:R-:W5:Y:S04]  /*bae0*/  LDG.E.U16 R6, [R16.64] ;  /* 0x0000000410067981 */ /* 0x000f68000c1e1500 */
[----:B------:R-:W5:Y:S04]  /*baf0*/  LDG.E.U16 R2, [R24.64] ;  /* 0x0000000418027981 */ /* 0x000f68000c1e1500 */
[----:B---3--:R0:W-:Y:S04]  /*bb00*/  STL [R1+0xa0c], R0 ;  /* 0x000a0c0001007387 */ /* 0x0081e80000100800 */
[----:B--2---:R-:W-:Y:S04]  /*bb10*/  STL [R1+0xa90], R27 ;  /* 0x000a901b01007387 */ /* 0x004fe80000100800 */
[----:B----4-:R1:W-:Y:S04]  /*bb20*/  STL [R1+0xa94], R26 ;  /* 0x000a941a01007387 */ /* 0x0103e80000100800 */
[----:B0-----:R-:W2:Y:S04]  /*bb30*/  LDG.E.U16 R0, [R12.64] ;  /* 0x000000040c007981 */ /* 0x001ea8000c1e1500 */
[----:B-1----:R-:W3:Y:S04]  /*bb40*/  LDL.LU.64 R26, [R1+0x898] ;  /* 0x00089800011a7983 */ /* 0x002ee80000300a00 */
[----:B---3--:R0:W-:Y:S04]  /*bb50*/  STL.64 [R1+0x19c0], R26 ;  /* 0x0019c01a01007387 */ /* 0x0081e80000100a00 */
[----:B0-----:R-:W3:Y:S04]  /*bb60*/  LDL.LU.64 R26, [R1+0x9d0] ;  /* 0x0009d000011a7983 */ /* 0x001ee80000300a00 */
        /* <DEDUP_REMOVED lines=17> */
[----:B-----5:R-:W-:Y:S04]  /*bc80*/  STL [R1+0xa08], R29 ;  /* 0x000a081d01007387 */ /* 0x020fe80000100800 */
[----:B0-----:R-:W3:Y:S04]  /*bc90*/  LDL.LU.64 R26, [R1+0x688] ;  /* 0x00068800011a7983 */ /* 0x001ee80000300a00 */
[----:B------:R-:W-:Y:S04]  /*bca0*/  STL [R1+0xa04], R28 ;  /* 0x000a041c01007387 */ /* 0x000fe80000100800 */
[----:B---3--:R0:W-:Y:S04]  /*bcb0*/  STL.64 [R1+0x1a10], R26 ;  /* 0x001a101a01007387 */ /* 0x0081e80000100a00 */
[----:B------:R-:W-:Y:S04]  /*bcc0*/  STL [R1+0xa00], R9 ;  /* 0x000a000901007387 */ /* 0x000fe80000100800 */
        /* <DEDUP_REMOVED lines=15> */
[----:B--2---:R-:W-:Y:S04]  /*bdc0*/  STL [R1+0x8fc], R0 ;  /* 0x0008fc0001007387 */ /* 0x004fe80000100800 */
[----:B0-----:R-:W2:Y:S04]  /*bdd0*/  LDL.LU.64 R26, [R1+0x8c0] ;  /* 0x0008c000011a7983 */ /* 0x001ea80000300a00 */
[----:B--2---:R0:W-:Y:S04]  /*bde0*/  STL.64 [R1+0x1a38], R26 ;  /* 0x001a381a01007387 */ /* 0x0041e80000100a00 */
[----:B0-----:R-:W2:Y:S04]  /*bdf0*/  LDL.LU.64 R26, [R1+0x9e8] ;  /* 0x0009e800011a7983 */ /* 0x001ea80000300a00 */
[----:B--2---:R0:W-:Y:S04]  /*be00*/  STL.64 [R1+0x1a40], R26 ;  /* 0x001a401a01007387 */ /* 0x0041e80000100a00 */
[----:B0-----:R-:W2:Y:S04]  /*be10*/  LDL.LU.64 R26, [R1+0xa80] ;  /* 0x000a8000011a7983 */ /* 0x001ea80000300a00 */
[----:B------:R-:W3:Y:S04]  /*be20*/  LDL.LU.64 R28, [R1+0x650] ;  /* 0x00065000011c7983 */ /* 0x000ee80000300a00 */
[----:B------:R-:W4:Y:S04]  /*be30*/  LDL.LU.64 R4, [R1+0x280] ;  /* 0x0002800001047983 */ /* 0x000f280000300a00 */
[----:B------:R-:W5:Y:S04]  /*be40*/  LDL.LU.64 R2, [R1+0xa70] ;  /* 0x000a700001027983 */ /* 0x000f680000300a00 */
[----:B------:R-:W3:Y:S04]  /*be50*/  LDL.LU.64 R6, [R1+0x9c8] ;  /* 0x0009c80001067983 */ /* 0x000ee80000300a00 */
[----:B------:R-:W3:Y:S04]  /*be60*/  LDL.LU.64 R8, [R1+0x888] ;  /* 0x0008880001087983 */ /* 0x000ee80000300a00 */
[----:B------:R-:W4:Y:S04]  /*be70*/  LDL.LU.64 R10, [R1+0x630] ;  /* 0x00063000010a7983 */ /* 0x000f280000300a00 */
[----:B------:R-:W4:Y:S04]  /*be80*/  LDL.LU.64 R14, [R1+0x260] ;  /* 0x00026000010e7983 */ /* 0x000f280000300a00 */
[----:B------:R-:W5:Y:S04]  /*be90*/  LDL.LU.64 R16, [R1+0x9c0] ;  /* 0x0009c00001107983 */ /* 0x000f680000300a00 */
[----:B------:R-:W5:Y:S04]  /*bea0*/  LDL.LU.64 R18, [R1+0x880] ;  /* 0x0008800001127983 */ /* 0x000f680000300a00 */
[----:B------:R-:W5:Y:S04]  /*beb0*/  LDL.LU.64 R20, [R1+0x618] ;  /* 0x0006180001147983 */ /* 0x000f680000300a00 */
[----:B------:R-:W5:Y:S04]  /*bec0*/  LDL.LU.64 R22, [R1+0x248] ;  /* 0x0002480001167983 */ /* 0x000f680000300a00 */
[----:B------:R-:W5:Y:S04]  /*bed0*/  LDL.LU.64 R24, [R1+0xac0] ;  /* 0x000ac00001187983 */ /* 0x000f680000300a00 */
[----:B------:R-:W5:Y:S04]  /*bee0*/  LDL.LU.64 R12, [R1+0xa68] ;  /* 0x000a6800010c7983 */ /* 0x000f680000300a00 */
[----:B--2---:R0:W2:Y:S04]  /*bef0*/  LDG.E.U16 R0, [R26.64] ;  /* 0x000000041a007981 */ /* 0x0040a8000c1e1500 */
[----:B0-----:R-:W5:Y:S04]  /*bf00*/  LDL.LU.64 R26, [R1+0x1a40] ;  /* 0x001a4000011a7983 */ /* 0x001f680000300a00 */
[----:B---3--:R4:W3:Y:S04]  /*bf10*/  LDG.E.U16 R9, [R8.64] ;  /* 0x0000000408097981 */ /* 0x0088e8000c1e1500 */
[----:B----4-:R-:W4:Y:S04]  /*bf20*/  LDG.E.U16 R8, [R10.64] ;  /* 0x000000040a087981 */ /* 0x010f28000c1e1500 */
[----:B--2---:R5:W-:Y:S04]  /*bf30*/  STL [R1+0x8f8], R0 ;  /* 0x0008f80001007387 */ /* 0x004be80000100800 */
[----:B-----5:R0:W2:Y:S04]  /*bf40*/  LDG.E.U16 R0, [R26.64] ;  /* 0x000000041a007981 */ /* 0x0200a8000c1e1500 */
[----:B0-----:R-:W5:Y:S04]  /*bf50*/  LDL.LU.64 R26, [R1+0x1a38] ;  /* 0x001a3800011a7983 */ /* 0x001f680000300a00 */
        /* <DEDUP_REMOVED lines=47> */
[----:B0-----:R0:W5:Y:S04]  /*c250*/  LDG.E.U16 R27, [R4.64] ;  /* 0x00000004041b7981 */ /* 0x001168000c1e1500 */
[----:B------:R1:W3:Y:S04]  /*c260*/  LDG.E.U16 R26, [R28.64] ;  /* 0x000000041c1a7981 */ /* 0x0002e8000c1e1500 */
[----:B0-----:R-:W4:Y:S04]  /*c270*/  LDG.E.U16 R5, [R18.64] ;  /* 0x0000000412057981 */ /* 0x001f28000c1e1500 */
[----:B-1----:R0:W4:Y:S04]  /*c280*/  LDG.E.U16 R29, [R2.64] ;  /* 0x00000004021d7981 */ /* 0x002128000c1e1500 */
[----:B------:R1:W4:Y:S04]  /*c290*/  LDG.E.U16 R28, [R6.64] ;  /* 0x00000004061c7981 */ /* 0x000328000c1e1500 */
[----:B------:R-:W4:Y:S04]  /*c2a0*/  LDG.E.U16 R4, [R20.64] ;  /* 0x0000000414047981 */ /* 0x000f28000c1e1500 */
[----:B0-----:R-:W4:Y:S04]  /*c2b0*/  LDG.E.U16 R3, [R22.64] ;  /* 0x0000000416037981 */ /* 0x001f28000c1e1500 */
[----:B-1----:R-:W4:Y:S04]  /*c2c0*/  LDG.E.U16 R7, [R14.64] ;  /* 0x000000040e077981 */ /* 0x002f28000c1e1500 */
[----:B------:R-:W4:Y:S04]  /*c2d0*/  LDG.E.U16 R6, [R16.64] ;  /* 0x0000000410067981 */ /* 0x000f28000c1e1500 */
[----:B------:R-:W4:Y:S04]  /*c2e0*/  LDG.E.U16 R2, [R24.64] ;  /* 0x0000000418027981 */ /* 0x000f28000c1e1500 */
[----:B--2---:R0:W-:Y:S04]  /*c2f0*/  STL [R1+0x8b8], R0 ;  /* 0x0008b80001007387 */ /* 0x0041e80000100800 */
[----:B-----5:R-:W-:Y:S04]  /*c300*/  STL [R1+0x8ac], R27 ;  /* 0x0008ac1b01007387 */ /* 0x020fe80000100800 */
[----:B---3--:R1:W-:Y:S04]  /*c310*/  STL [R1+0x9d4], R26 ;  /* 0x0009d41a01007387 */ /* 0x0083e80000100800 */
        /* <DEDUP_REMOVED lines=21> */
[----:B----4-:R-:W-:Y:S04]  /*c470*/  STL [R1+0x9d0], R29 ;  /* 0x0009d01d01007387 */ /* 0x010fe80000100800 */
        /* <DEDUP_REMOVED lines=221> */
[----:B0-----:R0:W3:Y:S04]  /*d250*/  LDG.E.U16 R29, [R2.64] ;  /* 0x00000004021d7981 */ /* 0x0010e8000c1e1500 */
[----:B------:R4:W3:Y:S04]  /*d260*/  LDG.E.U16 R28, [R6.64] ;  /* 0x00000004061c7981 */ /* 0x0008e8000c1e1500 */
[----:B-1----:R-:W3:Y:S04]  /*d270*/  LDG.E.U16 R5, [R16.64] ;  /* 0x0000000410057981 */ /* 0x002ee8000c1e1500 */
[----:B0-----:R0:W3:Y:S04]  /*d280*/  LDG.E.U16 R2, [R22.64] ;  /* 0x0000000416027981 */ /* 0x0010e8000c1e1500 */
[----:B----4-:R1:W4:Y:S04]  /*d290*/  LDG.E.U16 R6, [R24.64] ;  /* 0x0000000418067981 */ /* 0x010328000c1e1500 */
[----:B------:R-:W3:Y:S04]  /*d2a0*/  LDG.E.U16 R7, [R14.64] ;  /* 0x000000040e077981 */ /* 0x000ee8000c1e1500 */
[----:B------:R-:W3:Y:S04]  /*d2b0*/  LDG.E.U16 R4, [R18.64] ;  /* 0x0000000412047981 */ /* 0x000ee8000c1e1500 */
[----:B------:R-:W3:Y:S04]  /*d2c0*/  LDG.E.U16 R3, [R20.64] ;  /* 0x0000000414037981 */ /* 0x000ee8000c1e1500 */
[----:B--2---:R2:W-:Y:S04]  /*d2d0*/  STL [R1+0x5f8], R0 ;  /* 0x0005f80001007387 */ /* 0x0045e80000100800 */
[----:B0-----:R-:W3:Y:S04]  /*d2e0*/  LDL.LU.64 R22, [R1+0xb0] ;  /* 0x0000b00001167983 */ /* 0x001ee80000300a00 */
[----:B--2---:R0:W2:Y:S04]  /*d2f0*/  LDG.E.U16 R0, [R12.64] ;  /* 0x000000040c007981 */ /* 0x0040a8000c1e1500 */
[----:B---3--:R3:W-:Y:S04]  /*d300*/  STL.64 [R1+0x18a8], R22 ;  /* 0x0018a81601007387 */ /* 0x0087e80000100a00 */
[----:B---3--:R-:W3:Y:S04]  /*d310*/  LDL.LU.64 R22, [R1+0x438] ;  /* 0x0004380001167983 */ /* 0x008ee80000300a00 */
[----:B0-----:R-:W2:Y:S04]  /*d320*/  LDL.LU.64 R12, [R1+0x778] ;  /* 0x00077800010c7983 */ /* 0x001ea80000300a00 */
[----:B-1----:R-:W2:Y:S04]  /*d330*/  LDL.LU.64 R24, [R1+0x400] ;  /* 0x0004000001187983 */ /* 0x002ea80000300a00 */
[----:B------:R-:W-:Y:S04]  /*d340*/  STL [R1+0x5e0], R27 ;  /* 0x0005e01b01007387 */ /* 0x000fe80000100800 */
[----:B-----5:R0:W-:Y:S04]  /*d350*/  STL [R1+0x5e4], R26 ;  /* 0x0005e41a01007387 */ /* 0x0201e80000100800 */
[----:B0-----:R-:W5:Y:S04]  /*d360*/  LDL.LU.64 R26, [R1+0x210] ;  /* 0x00021000011a7983 */ /* 0x001f680000300a00 */
[----:B-----5:R0:W-:Y:S04]  /*d370*/  STL.64 [R1+0x1840], R26 ;  /* 0x0018401a01007387 */ /* 0x0201e80000100a00 */
        /* <DEDUP_REMOVED lines=13> */
[----:B------:R-:W-:Y:S04]  /*d450*/  STL [R1+0x5c4], R29 ;  /* 0x0005c41d01007387 */ /* 0x000fe80000100800 */
[----:B-----5:R0:W-:Y:S04]  /*d460*/  STL.64 [R1+0x1878], R26 ;  /* 0x0018781a01007387 */ /* 0x0201e80000100a00 */
[----:B------:R-:W-:Y:S04]  /*d470*/  STL [R1+0x5c0], R28 ;  /* 0x0005c01c01007387 */ /* 0x000fe80000100800 */
        /* <DEDUP_REMOVED lines=9> */
[----:B------:R0:W-:Y:S04]  /*d510*/  STL [R1+0x574], R4 ;  /* 0x0005740401007387 */ /* 0x0001e80000100800 */
[----:B------:R-:W5:Y:S04]  /*d520*/  LDL.LU.64 R28, [R1+0x1f8] ;  /* 0x0001f800011c7983 */ /* 0x000f680000300a00 */
[----:B------:R-:W-:Y:S04]  /*d530*/  STL [R1+0x570], R3 ;  /* 0x0005700301007387 */ /* 0x000fe80000100800 */
[----:B0-----:R-:W5:Y:S04]  /*d540*/  LDL.LU.64 R4, [R1+0x1e0] ;  /* 0x0001e00001047983 */ /* 0x001f680000300a00 */
[----:B------:R0:W-:Y:S04]  /*d550*/  STL [R1+0x554], R2 ;  /* 0x0005540201007387 */ /* 0x0001e80000100800 */
[----:B0-----:R-:W5:Y:S04]  /*d560*/  LDL.LU.64 R2, [R1+0x1c8] ;  /* 0x0001c80001027983 */ /* 0x001f680000300a00 */
[----:B----4-:R0:W-:Y:S04]  /*d570*/  STL [R1+0x550], R6 ;  /* 0x0005500601007387 */ /* 0x0101e80000100800 */
[----:B0-----:R-:W4:Y:S04]  /*d580*/  LDL.LU.64 R6, [R1+0x1b0] ;  /* 0x0001b00001067983 */ /* 0x001f280000300a00 */
[----:B--2---:R3:W-:Y:S04]  /*d590*/  STL [R1+0x53c], R0 ;  /* 0x00053c0001007387 */ /* 0x0047e80000100800 */
[----:B------:R-:W2:Y:S04]  /*d5a0*/  LDL.LU.64 R8, [R1+0x198] ;  /* 0x0001980001087983 */ /* 0x000ea80000300a00 */
[----:B------:R-:W2:Y:S04]  /*d5b0*/  LDL.LU.64 R10, [R1+0x180] ;  /* 0x00018000010a7983 */ /* 0x000ea80000300a00 */
[----:B------:R-:W2:Y:S04]  /*d5c0*/  LDL.LU.64 R14, [R1+0x168] ;  /* 0x00016800010e7983 */ /* 0x000ea80000300a00 */
[----:B------:R-:W2:Y:S04]  /*d5d0*/  LDL.LU.64 R16, [R1+0x150] ;  /* 0x0001500001107983 */ /* 0x000ea80000300a00 */
[----:B------:R-:W2:Y:S04]  /*d5e0*/  LDL.LU.64 R18, [R1+0x138] ;  /* 0x0001380001127983 */ /* 0x000ea80000300a00 */
[----:B------:R-:W5:Y:S04]  /*d5f0*/  LDL.LU.64 R20, [R1+0x120] ;  /* 0x0001200001147983 */ /* 0x000f680000300a00 */
[----:B---3--:R0:W3:Y:S04]  /*d600*/  LDG.E.U16 R0, [R22.64] ;  /* 0x0000000416007981 */ /* 0x0080e8000c1e1500 */
[----:B0-----:R-:W5:Y:S04]  /*d610*/  LDL.LU.64 R22, [R1+0x18a8] ;  /* 0x0018a80001167983 */ /* 0x001f680000300a00 */
[----:B----4-:R2:W4:Y:S04]  /*d620*/  LDG.E.U16 R7, [R6.64] ;  /* 0x0000000406077981 */ /* 0x010528000c1e1500 */
[----:B--2---:R0:W2:Y:S04]  /*d630*/  LDG.E.U16 R6, [R18.64] ;  /* 0x0000000412067981 */ /* 0x0040a8000c1e1500 */
[----:B---3--:R5:W-:Y:S04]  /*d640*/  STL [R1+0x538], R0 ;  /* 0x0005380001007387 */ /* 0x008be80000100800 */
[----:B-----5:R1:W3:Y:S04]  /*d650*/  LDG.E.U16 R0, [R22.64] ;  /* 0x0000000416007981 */ /* 0x0202e8000c1e1500 */
[----:B-1----:R-:W5:Y:S04]  /*d660*/  LDL.LU.64 R22, [R1+0x18a0] ;  /* 0x0018a00001167983 */ /* 0x002f680000300a00 */
[----:B---3--:R1:W-:Y:S04]  /*d670*/  STL [R1+0x51c], R0 ;  /* 0x00051c0001007387 */ /* 0x0083e80000100800 */
[----:B-1----:R1:W3:Y:S04]  /*d680*/  LDG.E.U16 R0, [R12.64] ;  /* 0x000000040c007981 */ /* 0x0022e8000c1e1500 */
[----:B-1----:R-:W2:Y:S04]  /*d690*/  LDL.LU.64 R12, [R1+0x1898] ;  /* 0x00189800010c7983 */ /* 0x002ea80000300a00 */
[----:B---3--:R2:W-:Y:S04]  /*d6a0*/  STL [R1+0x518], R0 ;  /* 0x0005180001007387 */ /* 0x0085e80000100800 */
[----:B--2---:R1:W2:Y:S04]  /*d6b0*/  LDG.E.U16 R0, [R12.64] ;  /* 0x000000040c007981 */ /* 0x0042a8000c1e1500 */
[----:B-1----:R-:W3:Y:S04]  /*d6c0*/  LDL.LU.64 R12, [R1+0x228] ;  /* 0x00022800010c7983 */ /* 0x002ee80000300a00 */
[----:B--2---:R1:W-:Y:S04]  /*d6d0*/  STL [R1+0x340], R0 ;  /* 0x0003400001007387 */ /* 0x0043e80000100800 */
[----:B-1----:R1:W2:Y:S04]  /*d6e0*/  LDG.E.U16 R0, [R24.64] ;  /* 0x0000000418007981 */ /* 0x0022a8000c1e1500 */
[----:B-1----:R-:W3:Y:S04]  /*d6f0*/  LDL.LU.64 R24, [R1+0x1890] ;  /* 0x0018900001187983 */ /* 0x002ee80000300a00 */
[----:B--2---:R3:W-:Y:S04]  /*d700*/  STL [R1+0x324], R0 ;  /* 0x0003240001007387 */ /* 0x0047e80000100800 */
[----:B---3--:R1:W2:Y:S04]  /*d710*/  LDG.E.U16 R0, [R24.64] ;  /* 0x0000000418007981 */ /* 0x0082a8000c1e1500 */
[----:B-1----:R-:W3:Y:S04]  /*d720*/  LDL.LU.64 R24, [R1+0x240] ;  /* 0x0002400001187983 */ /* 0x002ee80000300a00 */
[----:B--2---:R5:W-:Y:S04]  /*d730*/  STL [R1+0x320], R0 ;  /* 0x0003200001007387 */ /* 0x004be80000100800 */
[----:B-----5:R1:W2:Y:S04]  /*d740*/  LDG.E.U16 R0, [R22.64] ;  /* 0x0000000416007981 */ /* 0x0202a8000c1e1500 */
[----:B-1----:R-:W5:Y:S04]  /*d750*/  LDL.LU.64 R22, [R1+0x258] ;  /* 0x0002580001167983 */ /* 0x002f680000300a00 */
[----:B--2---:R1:W-:Y:S04]  /*d760*/  STL [R1+0x304], R0 ;  /* 0x0003040001007387 */ /* 0x0043e80000100800 */
[----:B-1----:R1:W2:Y:S04]  /*d770*/  LDG.E.U16 R0, [R26.64] ;  /* 0x000000041a007981 */ /* 0x0022a8000c1e1500 */
[----:B-1----:R-:W3:Y:S04]  /*d780*/  LDL.LU.64 R26, [R1+0x1888] ;  /* 0x00188800011a7983 */ /* 0x002ee80000300a00 */
[----:B--2---:R3:W-:Y:S04]  /*d790*/  STL [R1+0x300], R0 ;  /* 0x0003000001007387 */ /* 0x0047e80000100800 */
[----:B---3--:R1:W2:Y:S04]  /*d7a0*/  LDG.E.U16 R0, [R26.64] ;  /* 0x000000041a007981 */ /* 0x0082a8000c1e1500 */
        /* <DEDUP_REMOVED lines=26> */
[----:B-----5:R1:W2:Y:S04]  /*d950*/  LDG.E.U16 R0, [R22.64] ;  /* 0x0000000416007981 */ /* 0x0202a8000c1e1500 */
[----:B-1----:R1:W5:Y:S04]  /*d960*/  LDG.E.U16 R23, [R12.64] ;  /* 0x000000040c177981 */ /* 0x002368000c1e1500 */
[----:B------:R3:W4:Y:S04]  /*d970*/  LDG.E.U16 R22, [R24.64] ;  /* 0x0000000418167981 */ /* 0x000728000c1e1500 */
[----:B-1----:R1:W4:Y:S04]  /*d980*/  LDG.E.U16 R12, [R2.64] ;  /* 0x00000004020c7981 */ /* 0x002328000c1e1500 */
[----:B---3--:R-:W3:Y:S04]  /*d990*/  LDG.E.U16 R25, [R26.64] ;  /* 0x000000041a197981 */ /* 0x008ee8000c1e1500 */
[----:B------:R-:W3:Y:S04]  /*d9a0*/  LDG.E.U16 R24, [R28.64] ;  /* 0x000000041c187981 */ /* 0x000ee8000c1e1500 */
[----:B-1----:R1:W3:Y:S04]  /*d9b0*/  LDG.E.U16 R3, [R14.64] ;  /* 0x000000040e037981 */ /* 0x0022e8000c1e1500 */
[----:B------:R0:W3:Y:S04]  /*d9c0*/  LDG.E.U16 R2, [R16.64] ;  /* 0x0000000410027981 */ /* 0x0000e8000c1e1500 */
[----:B------:R0:W3:Y:S04]  /*d9d0*/  LDG.E.U16 R13, [R4.64] ;  /* 0x00000004040d7981 */ /* 0x0000e8000c1e1500 */
[----:B0-----:R-:W3:Y:S04]  /*d9e0*/  LDG.E.U16 R5, [R8.64] ;  /* 0x0000000408057981 */ /* 0x001ee8000c1e1500 */
[----:B------:R-:W3:Y:S04]  /*d9f0*/  LDG.E.U16 R4, [R10.64] ;  /* 0x000000040a047981 */ /* 0x000ee8000c1e1500 */
[----:B--2---:R0:W-:Y:S04]  /*da00*/  STL [R1+0x260], R0 ;  /* 0x0002600001007387 */ /* 0x0041e80000100800 */
[----:B-1----:R-:W2:Y:S04]  /*da10*/  LDL.LU.64 R14, [R1+0x108] ;  /* 0x00010800010e7983 */ /* 0x002ea80000300a00 */
[----:B------:R-:W2:Y:S04]  /*da20*/  LDL.LU.64 R16, [R1+0xf0] ;  /* 0x0000f00001107983 */ /* 0x000ea80000300a00 */
[----:B0-----:R0:W2:Y:S04]  /*da30*/  LDG.E.U16 R0, [R20.64] ;  /* 0x0000000414007981 */ /* 0x0010a8000c1e1500 */
[----:B------:R-:W2:Y:S04]  /*da40*/  LDL.LU.64 R18, [R1+0xd8] ;  /* 0x0000d80001127983 */ /* 0x000ea80000300a00 */
[----:B0-----:R-:W2:Y:S04]  /*da50*/  LDL.LU.64 R20, [R1+0xc0] ;  /* 0x0000c00001147983 */ /* 0x001ea80000300a00 */
[----:B-----5:R-:W-:Y:S04]  /*da60*/  STL [R1+0x258], R23 ;  /* 0x0002581701007387 */ /* 0x020fe80000100800 */
[----:B----4-:R0:W-:Y:S04]  /*da70*/  STL [R1+0x25c], R22 ;  /* 0x00025c1601007387 */ /* 0x0101e80000100800 */
[----:B0-----:R-:W4:Y:S04]  /*da80*/  LDL.LU.64 R22, [R1+0x628] ;  /* 0x0006280001167983 */ /* 0x001f280000300a00 */
[----:B----4-:R0:W-:Y:S04]  /*da90*/  STL.64 [R1+0x17d8], R22 ;  /* 0x0017d81601007387 */ /* 0x0101e80000100a00 */
        /* <DEDUP_REMOVED lines=14> */
[----:B---3--:R-:W-:Y:S04]  /*db80*/  STL [R1+0x24c], R25 ;  /* 0x00024c1901007387 */ /* 0x008fe80000100800 */
[----:B0-----:R-:W3:Y:S04]  /*db90*/  LDL.LU.64 R22, [R1+0x8d8] ;  /* 0x0008d80001167983 */ /* 0x001ee80000300a00 */
[----:B------:R-:W-:Y:S04]  /*dba0*/  STL [R1+0x248], R24 ;  /* 0x0002481801007387 */ /* 0x000fe80000100800 */
[----:B---3--:R0:W-:Y:S04]  /*dbb0*/  STL.64 [R1+0x1818], R22 ;  /* 0x0018181601007387 */ /* 0x0081e80000100a00 */
[----:B------:R-:W-:Y:S04]  /*dbc0*/  STL [R1+0x244], R13 ;  /* 0x0002440d01007387 */ /* 0x000fe80000100800 */
[----:B0-----:R-:W3:Y:S04]  /*dbd0*/  LDL.LU.64 R22, [R1+0x910] ;  /* 0x0009100001167983 */ /* 0x001ee80000300a00 */
[----:B------:R0:W-:Y:S04]  /*dbe0*/  STL [R1+0x240], R12 ;  /* 0x0002400c01007387 */ /* 0x0001e80000100800 */
[----:B------:R-:W4:Y:S04]  /*dbf0*/  LDL.LU.64 R24, [R1+0x5f0] ;  /* 0x0005f00001187983 */ /* 0x000f280000300a00 */
[----:B------:R-:W-:Y:S04]  /*dc00*/  STL [R1+0x234], R7 ;  /* 0x0002340701007387 */ /* 0x000fe80000100800 */
[----:B0-----:R-:W5:Y:S04]  /*dc10*/  LDL.LU.64 R12, [R1+0x5b8] ;  /* 0x0005b800010c7983 */ /* 0x001f680000300a00 */
[----:B------:R-:W-:Y:S04]  /*dc20*/  STL [R1+0x230], R5 ;  /* 0x0002300501007387 */ /* 0x000fe80000100800 */
[----:B------:R-:W3:Y:S04]  /*dc30*/  LDL.LU.64 R26, [R1+0x580] ;  /* 0x00058000011a7983 */ /* 0x000ee80000300a00 */
[----:B------:R0:W-:Y:S04]  /*dc40*/  STL [R1+0x22c], R4 ;  /* 0x00022c0401007387 */ /* 0x0001e80000100800 */
[----:B------:R-:W3:Y:S04]  /*dc50*/  LDL.LU.64 R28, [R1+0x548] ;  /* 0x00054800011c7983 */ /* 0x000ee80000300a00 */
[----:B------:R-:W-:Y:S04]  /*dc60*/  STL [R1+0x228], R3 ;  /* 0x0002280301007387 */ /* 0x000fe80000100800 */
[----:B0-----:R-:W3:Y:S04]  /*dc70*/  LDL.LU.64 R4, [R1+0x510] ;  /* 0x0005100001047983 */ /* 0x001ee80000300a00 */
[----:B------:R0:W-:Y:S04]  /*dc80*/  STL [R1+0x21c], R2 ;  /* 0x00021c0201007387 */ /* 0x0001e80000100800 */
[----:B0-----:R-:W4:Y:S04]  /*dc90*/  LDL.LU.64 R2, [R1+0x4d8] ;  /* 0x0004d80001027983 */ /* 0x001f280000300a00 */
[----:B------:R0:W-:Y:S04]  /*dca0*/  STL [R1+0x218], R6 ;  /* 0x0002180601007387 */ /* 0x0001e80000100800 */
[----:B0-----:R-:W5:Y:S04]  /*dcb0*/  LDL.LU.64 R6, [R1+0x4a0] ;  /* 0x0004a00001067983 */ /* 0x001f680000300a00 */
[----:B--2---:R0:W-:Y:S04]  /*dcc0*/  STL [R1+0x214], R0 ;  /* 0x0002140001007387 */ /* 0x0041e80000100800 */
[----:B------:R-:W2:Y:S04]  /*dcd0*/  LDL.LU.64 R8, [R1+0x468] ;  /* 0x0004680001087983 */ /* 0x000ea80000300a00 */
[----:B------:R-:W2:Y:S04]  /*dce0*/  LDL.LU.64 R10, [R1+0x430] ;  /* 0x00043000010a7983 */ /* 0x000ea80000300a00 */
[----:B0-----:R0:W2:Y:S04]  /*dcf0*/  LDG.E.U16 R0, [R14.64] ;  /* 0x000000040e007981 */ /* 0x0010a8000c1e1500 */
[----:B0-----:R-:W2:Y:S04]  /*dd00*/  LDL.LU.64 R14, [R1+0x1838] ;  /* 0x00183800010e7983 */ /* 0x001ea80000300a00 */
[----:B---3--:R4:W3:Y:S04]  /*dd10*/  LDG.E.U16 R5, [R4.64] ;  /* 0x0000000404057981 */ /* 0x0088e8000c1e1500 */
[----:B----4-:R5:W4:Y:S04]  /*dd20*/  LDG.E.U16 R4, [R2.64] ;  /* 0x0000000402047981 */ /* 0x010b28000c1e1500 */
[----:B-----5:R-:W5:Y:S04]  /*dd30*/  LDG.E.U16 R3, [R6.64] ;  /* 0x0000000406037981 */ /* 0x020f68000c1e1500 */
[----:B--2---:R-:W2:Y:S04]  /*dd40*/  LDG.E.U16 R2, [R8.64] ;  /* 0x0000000408027981 */ /* 0x004ea8000c1e1500 */
[----:B------:R0:W-:Y:S04]  /*dd50*/  STL [R1+0x210], R0 ;  /* 0x0002100001007387 */ /* 0x0001e80000100800 */
[----:B0-----:R0:W2:Y:S04]  /*dd60*/  LDG.E.U16 R0, [R16.64] ;  /* 0x0000000410007981 */ /* 0x0010a8000c1e1500 */
[----:B0-----:R-:W3:Y:S04]  /*dd70*/  LDL.LU.64 R16, [R1+0x1830] ;  /* 0x0018300001107983 */ /* 0x001ee80000300a00 */
[----:B--2---:R0:W-:Y:S04]  /*dd80*/  STL [R1+0x204], R0 ;  /* 0x0002040001007387 */ /* 0x0041e80000100800 */
[----:B0-----:R0:W2:Y:S04]  /*dd90*/  LDG.E.U16 R0, [R18.64] ;  /* 0x0000000412007981 */ /* 0x0010a8000c1e1500 */
[----:B0-----:R-:W3:Y:S04]  /*dda0*/  LDL.LU.64 R18, [R1+0x1828] ;  /* 0x0018280001127983 */ /* 0x001ee80000300a00 */
[----:B--2---:R0:W-:Y:S04]  /*ddb0*/  STL [R1+0x200], R0 ;  /* 0x0002000001007387 */ /* 0x0041e80000100800 */
[----:B0-----:R0:W2:Y:S04]  /*ddc0*/  LDG.E.U16 R0, [R20.64] ;  /* 0x0000000414007981 */ /* 0x0010a8000c1e1500 */
[----:B0-----:R-:W3:Y:S04]  /*ddd0*/  LDL.LU.64 R20, [R1+0x1820] ;  /* 0x0018200001147983 */ /* 0x001ee80000300a00 */
[----:B--2---:R3:W-:Y:S04]  /*dde0*/  STL [R1+0x1fc], R0 ;  /* 0x0001fc0001007387 */ /* 0x0047e80000100800 */
[----:B---3--:R0:W2:Y:S04]  /*ddf0*/  LDG.E.U16 R0, [R20.64] ;  /* 0x0000000414007981 */ /* 0x0080a8000c1e1500 */
        /* <DEDUP_REMOVED lines=12> */
[----:B---3--:R1:W3:Y:S04]  /*dec0*/  LDG.E.U16 R15, [R14.64] ;  /* 0x000000040e0f7981 */ /* 0x0082e8000c1e1500 */
[----:B0-----:R-:W3:Y:S04]  /*ded0*/  LDL.LU.64 R22, [R1+0x1818] ;  /* 0x0018180001167983 */ /* 0x001ee80000300a00 */
[----:B-1----:R0:W4:Y:S04]  /*dee0*/  LDG.E.U16 R14, [R16.64] ;  /* 0x00000004100e7981 */ /* 0x002128000c1e1500 */
[----:B0-----:R0:W4:Y:S04]  /*def0*/  LDG.E.U16 R17, [R24.64] ;  /* 0x0000000418117981 */ /* 0x001128000c1e1500 */
[----:B------:R1:W4:Y:S04]  /*df00*/  LDG.E.U16 R16, [R12.64] ;  /* 0x000000040c107981 */ /* 0x000328000c1e1500 */
[----:B--2---:R3:W-:Y:S04]  /*df10*/  STL [R1+0x1e0], R0 ;  /* 0x0001e00001007387 */ /* 0x0047e80000100800 */
[----:B---3--:R2:W3:Y:S04]  /*df20*/  LDG.E.U16 R0, [R22.64] ;  /* 0x0000000416007981 */ /* 0x0084e8000c1e1500 */
[----:B--2---:R-:W2:Y:S04]  /*df30*/  LDL.LU.64 R22, [R1+0x1810] ;  /* 0x0018100001167983 */ /* 0x004ea80000300a00 */
[----:B---3--:R2:W-:Y:S04]  /*df40*/  STL [R1+0x1d4], R0 ;  /* 0x0001d40001007387 */ /* 0x0085e80000100800 */
[----:B--2---:R2:W3:Y:S04]  /*df50*/  LDG.E.U16 R0, [R22.64] ;  /* 0x0000000416007981 */ /* 0x0044e8000c1e1500 */
        /* <DEDUP_REMOVED lines=20> */
[----:B---3--:R3:W5:Y:S04]  /*e0a0*/  LDG.E.U16 R0, [R18.64] ;  /* 0x0000000412007981 */ /* 0x008768000c1e1500 */
[----:B------:R0:W-:Y:S04]  /*e0b0*/  STL [R1+0x1a4], R15 ;  /* 0x0001a40f01007387 */ /* 0x0001e80000100800 */
[----:B----4-:R4:W-:Y:S04]  /*e0c0*/  STL [R1+0x1a0], R14 ;  /* 0x0001a00e01007387 */ /* 0x0109e80000100800 */
[----:B---3--:R-:W3:Y:S04]  /*e0d0*/  LDG.E.U16 R19, [R20.64] ;  /* 0x0000000414137981 */ /* 0x008ee8000c1e1500 */
[----:B0-----:R0:W3:Y:S04]  /*e0e0*/  LDG.E.U16 R15, [R26.64] ;  /* 0x000000041a0f7981 */ /* 0x0010e8000c1e1500 */
[----:B----4-:R4:W3:Y:S04]  /*e0f0*/  LDG.E.U16 R14, [R28.64] ;  /* 0x000000041c0e7981 */ /* 0x0108e8000c1e1500 */
[----:B--2---:R2:W2:Y:S04]  /*e100*/  LDG.E.U16 R18, [R22.64] ;  /* 0x0000000416127981 */ /* 0x0044a8000c1e1500 */
[----:B-----5:R5:W-:Y:S04]  /*e110*/  STL [R1+0x19c], R0 ;  /* 0x00019c0001007387 */ /* 0x020be80000100800 */
[----:B-----5:R5:W2:Y:S04]  /*e120*/  LDG.E.U16 R0, [R10.64] ;  /* 0x000000040a007981 */ /* 0x020aa8000c1e1500 */
[----:B-----5:R-:W2:Y:S04]  /*e130*/  LDL.LU.64 R10, [R1+0x3f8] ;  /* 0x0003f800010a7983 */ /* 0x020ea80000300a00 */
[----:B0-----:R-:W5:Y:S04]  /*e140*/  LDL.LU.64 R26, [R1+0xb10] ;  /* 0x000b1000011a7983 */ /* 0x001f680000300a00 */
[----:B------:R-:W3:Y:S04]  /*e150*/  LDL.LU.64 R24, [R1+0x3c0] ;  /* 0x0003c00001187983 */ /* 0x000ee80000300a00 */
[----:B--2---:R0:W2:Y:S04]  /*e160*/  LDG.E.U16 R23, [R10.64] ;  /* 0x000000040a177981 */ /* 0x0040a8000c1e1500 */
[----:B---3--:R3:W-:Y:S04]  /*e170*/  STL.64 [R1+0x17d0], R24 ;  /* 0x0017d01801007387 */ /* 0x0087e80000100a00 */
[----:B---3--:R-:W3:Y:S04]  /*e180*/  LDL.LU.64 R24, [R1+0xb08] ;  /* 0x000b080001187983 */ /* 0x008ee80000300a00 */
[----:B-1----:R-:W2:Y:S04]  /*e190*/  LDL.LU.64 R12, [R1+0x350] ;  /* 0x00035000010c7983 */ /* 0x002ea80000300a00 */
[----:B--2---:R1:W-:Y:S04]  /*e1a0*/  STL.64 [R1+0x17c8], R12 ;  /* 0x0017c80c01007387 */ /* 0x0043e80000100a00 */
[----:B-1----:R-:W2:Y:S04]  /*e1b0*/  LDL.LU.64 R12, [R1+0x378] ;  /* 0x00037800010c7983 */ /* 0x002ea80000300a00 */
[----:B----4-:R-:W4:Y:S04]  /*e1c0*/  LDL.LU.64 R28, [R1+0x1f0] ;  /* 0x0001f000011c7983 */ /* 0x010f280000300a00 */
[----:B----4-:R1:W-:Y:S04]  /*e1d0*/  STL.64 [R1+0x1770], R28 ;  /* 0x0017701c01007387 */ /* 0x0103e80000100a00 */
[----:B-1----:R-:W4:Y:S04]  /*e1e0*/  LDL.LU.64 R28, [R1+0x208] ;  /* 0x00020800011c7983 */ /* 0x002f280000300a00 */
        /* <DEDUP_REMOVED lines=9> */
[----:B------:R-:W-:Y:S04]  /*e280*/  STL [R1+0x198], R19 ;  /* 0x0001981301007387 */ /* 0x000fe80000100800 */
[----:B-1----:R-:W4:Y:S04]  /*e290*/  LDL.LU.64 R28, [R1+0x290] ;  /* 0x00029000011c7983 */ /* 0x002f280000300a00 */
[----:B------:R-:W-:Y:S04]  /*e2a0*/  STL [R1+0x18c], R18 ;  /* 0x00018c1201007387 */ /* 0x000fe80000100800 */
        /* <DEDUP_REMOVED lines=17> */
[----:B------:R5:W-:Y:S04]  /*e3c0*/  STL [R1+0x158], R0 ;  /* 0x0001580001007387 */ /* 0x000be80000100800 */
[----:B-1----:R-:W4:Y:S04]  /*e3d0*/  LDL.LU.64 R28, [R1+0x330] ;  /* 0x00033000011c7983 */ /* 0x002f280000300a00 */
[----:B-----5:R1:W5:Y:S04]  /*e3e0*/  LDG.E.U16 R0, [R26.64] ;  /* 0x000000041a007981 */ /* 0x020368000c1e1500 */
[----:B------:R-:W2:Y:S04]  /*e3f0*/  LDL.LU.64 R4, [R1+0x1d8] ;  /* 0x0001d80001047983 */ /* 0x000ea80000300a00 */
[----:B------:R-:W2:Y:S04]  /*e400*/  LDL.LU.64 R2, [R1+0x1c0] ;  /* 0x0001c00001027983 */ /* 0x000ea80000300a00 */
[----:B------:R-:W2:Y:S04]  /*e410*/  LDL.LU.64 R6, [R1+0x1a8] ;  /* 0x0001a80001067983 */ /* 0x000ea80000300a00 */
[----:B------:R-:W2:Y:S04]  /*e420*/  LDL.LU.64 R8, [R1+0x190] ;  /* 0x0001900001087983 */ /* 0x000ea80000300a00 */
[----:B------:R-:W2:Y:S04]  /*e430*/  LDL.LU.64 R18, [R1+0x178] ;  /* 0x0001780001127983 */ /* 0x000ea80000300a00 */
[----:B0-----:R-:W2:Y:S04]  /*e440*/  LDL.LU.64 R10, [R1+0x160] ;  /* 0x00016000010a7983 */ /* 0x001ea80000300a00 */
[----:B------:R-:W2:Y:S04]  /*e450*/  LDL.LU.64 R14, [R1+0x148] ;  /* 0x00014800010e7983 */ /* 0x000ea80000300a00 */
[----:B------:R-:W4:Y:S04]  /*e460*/  LDL.LU.64 R16, [R1+0x130] ;  /* 0x0001300001107983 */ /* 0x000f280000300a00 */
[----:B------:R-:W4:Y:S04]  /*e470*/  LDL.LU.64 R20, [R1+0x118] ;  /* 0x0001180001147983 */ /* 0x000f280000300a00 */
[----:B------:R0:W-:Y:S04]  /*e480*/  STL [R1+0x154], R23 ;  /* 0x0001541701007387 */ /* 0x0001e80000100800 */
[----:B0-----:R-:W4:Y:S04]  /*e490*/  LDL.LU.64 R22, [R1+0x100] ;  /* 0x0001000001167983 */ /* 0x001f280000300a00 */
[----:B-1----:R-:W4:Y:S04]  /*e4a0*/  LDL.LU.64 R26, [R1+0xe8] ;  /* 0x0000e800011a7983 */ /* 0x002f280000300a00 */
[----:B-----5:R3:W-:Y:S04]  /*e4b0*/  STL [R1+0x150], R0 ;  /* 0x0001500001007387 */ /* 0x0207e80000100800 */
[----:B---3--:R0:W3:Y:S04]  /*e4c0*/  LDG.E.U16 R0, [R24.64] ;  /* 0x0000000418007981 */ /* 0x0080e8000c1e1500 */
[----:B0-----:R-:W5:Y:S04]  /*e4d0*/  LDL.LU.64 R24, [R1+0x17d0] ;  /* 0x0017d00001187983 */ /* 0x001f680000300a00 */
[----:B--2---:R0:W2:Y:S04]  /*e4e0*/  LDG.E.U16 R14, [R14.64] ;  /* 0x000000040e0e7981 */ /* 0x0040a8000c1e1500 */
[----:B----4-:R1:W4:Y:S04]  /*e4f0*/  LDG.E.U16 R20, [R20.64] ;  /* 0x0000000414147981 */ /* 0x010328000c1e1500 */
[----:B0-----:R0:W2:Y:S04]  /*e500*/  LDG.E.U16 R15, [R16.64] ;  /* 0x00000004100f7981 */ /* 0x0010a8000c1e1500 */
[----:B------:R0:W2:Y:S04]  /*e510*/  LDG.E.U16 R27, [R26.64] ;  /* 0x000000041a1b7981 */ /* 0x0000a8000c1e1500 */
[----:B---3--:R5:W-:Y:S04]  /*e520*/  STL [R1+0x144], R0 ;  /* 0x0001440001007387 */ /* 0x008be80000100800 */
[----:B-----5:R3:W5:Y:S04]  /*e530*/  LDG.E.U16 R0, [R24.64] ;  /* 0x0000000418007981 */ /* 0x020768000c1e1500 */
[----:B---3--:R-:W0:Y:S04]  /*e540*/  LDL.LU.64 R24, [R1+0xd0] ;  /* 0x0000d00001187983 */ /* 0x008e280000300a00 */
[----:B-----5:R3:W-:Y:S04]  /*e550*/  STL [R1+0x140], R0 ;  /* 0x0001400001007387 */ /* 0x0207e80000100800 */
[----:B---3--:R3:W5:Y:S04]  /*e560*/  LDG.E.U16 R0, [R12.64] ;  /* 0x000000040c007981 */ /* 0x008768000c1e1500 */
[----:B0-----:R0:W2:Y:S04]  /*e570*/  LDG.E.U16 R26, [R24.64] ;  /* 0x00000004181a7981 */ /* 0x0010a8000c1e1500 */
[----:B---3--:R-:W3:Y:S04]  /*e580*/  LDL.LU.64 R12, [R1+0x17c8] ;  /* 0x0017c800010c7983 */ /* 0x008ee80000300a00 */
[----:B-----5:R3:W-:Y:S04]  /*e590*/  STL [R1+0x13c], R0 ;  /* 0x00013c0001007387 */ /* 0x0207e80000100800 */
[----:B---3--:R3:W5:Y:S04]  /*e5a0*/  LDG.E.U16 R0, [R12.64] ;  /* 0x000000040c007981 */ /* 0x008768000c1e1500 */
[----:B---3--:R-:W0:Y:S04]  /*e5b0*/  LDL.LU.64 R12, [R1+0xb8] ;  /* 0x0000b800010c7983 */ /* 0x008e280000300a00 */
[----:B-----5:R3:W-:Y:S04]  /*e5c0*/  STL [R1+0x138], R0 ;  /* 0x0001380001007387 */ /* 0x0207e80000100800 */
[----:B---3--:R3:W5:Y:S04]  /*e5d0*/  LDG.E.U16 R0, [R28.64] ;  /* 0x000000041c007981 */ /* 0x008768000c1e1500 */
[----:B0-----:R0:W2:Y:S04]  /*e5e0*/  LDG.E.U16 R25, [R12.64] ;  /* 0x000000040c197981 */ /* 0x0010a8000c1e1500 */
[----:B---3--:R-:W3:Y:S04]  /*e5f0*/  LDL.LU.64 R28, [R1+0x17c0] ;  /* 0x0017c000011c7983 */ /* 0x008ee80000300a00 */
[----:B-----5:R3:W-:Y:S04]  /*e600*/  STL [R1+0x12c], R0 ;  /* 0x00012c0001007387 */ /* 0x0207e80000100800 */
[----:B---3--:R3:W5:Y:S04]  /*e610*/  LDG.E.U16 R0, [R28.64] ;  /* 0x000000041c007981 */ /* 0x008768000c1e1500 */
        /* <DEDUP_REMOVED lines=32> */
[----:B-----5:R5:W2:Y:S04]  /*e820*/  LDG.E.U16 R0, [R4.64] ;  /* 0x0000000404007981 */ /* 0x020aa8000c1e1500 */
[----:B-----5:R-:W5:Y:S04]  /*e830*/  LDL.LU.64 R4, [R1+0x1760] ;  /* 0x0017600001047983 */ /* 0x020f680000300a00 */
[----:B--2---:R2:W-:Y:S04]  /*e840*/  STL [R1+0xe4], R0 ;  /* 0x0000e40001007387 */ /* 0x0045e80000100800 */
[----:B--2---:R2:W3:Y:S04]  /*e850*/  LDG.E.U16 R0, [R2.64] ;  /* 0x0000000402007981 */ /* 0x0044e8000c1e1500 */
[----:B--2---:R-:W1:Y:S04]  /*e860*/  LDL.LU.64 R2, [R1+0x1758] ;  /* 0x0017580001027983 */ /* 0x004e680000300a00 */
[----:B---3--:R2:W-:Y:S04]  /*e870*/  STL [R1+0xe0], R0 ;  /* 0x0000e00001007387 */ /* 0x0085e80000100800 */
[----:B--2---:R2:W3:Y:S04]  /*e880*/  LDG.E.U16 R0, [R6.64] ;  /* 0x0000000406007981 */ /* 0x0044e8000c1e1500 */
[----:B-1----:R1:W4:Y:S04]  /*e890*/  LDG.E.U16 R21, [R2.64] ;  /* 0x0000000402157981 */ /* 0x002328000c1e1500 */
[----:B--2---:R-:W2:Y:S04]  /*e8a0*/  LDL.LU.64 R6, [R1+0x1750] ;  /* 0x0017500001067983 */ /* 0x004ea80000300a00 */
[----:B---3--:R3:W-:Y:S04]  /*e8b0*/  STL [R1+0xdc], R0 ;  /* 0x0000dc0001007387 */ /* 0x0087e80000100800 */
[----:B---3--:R3:W2:Y:S04]  /*e8c0*/  LDG.E.U16 R0, [R8.64] ;  /* 0x0000000408007981 */ /* 0x0086a8000c1e1500 */
[----:B---3--:R-:W3:Y:S04]  /*e8d0*/  LDL.LU.64 R8, [R1+0x1748] ;  /* 0x0017480001087983 */ /* 0x008ee80000300a00 */
[----:B--2---:R2:W-:Y:S04]  /*e8e0*/  STL [R1+0xd8], R0 ;  /* 0x0000d80001007387 */ /* 0x0045e80000100800 */
[----:B--2---:R2:W3:Y:S04]  /*e8f0*/  LDG.E.U16 R0, [R18.64] ;  /* 0x0000000412007981 */ /* 0x0044e8000c1e1500 */
[----:B--2---:R-:W2:Y:S04]  /*e900*/  LDL.LU.64 R18, [R1+0x70] ;  /* 0x0000700001127983 */ /* 0x004ea80000300a00 */
[----:B---3--:R3:W-:Y:S04]  /*e910*/  STL [R1+0xcc], R0 ;  /* 0x0000cc0001007387 */ /* 0x0087e80000100800 */
[----:B---3--:R3:W4:Y:S04]  /*e920*/  LDG.E.U16 R0, [R10.64] ;  /* 0x000000040a007981 */ /* 0x008728000c1e1500 */
[----:B--2---:R2:W2:Y:S04]  /*e930*/  LDG.E.U16 R19, [R18.64] ;  /* 0x0000000412137981 */ /* 0x0044a8000c1e1500 */
[----:B---3--:R-:W3:Y:S04]  /*e940*/  LDL.LU.64 R10, [R1+0x1740] ;  /* 0x00174000010a7983 */ /* 0x008ee80000300a00 */
[----:B------:R-:W2:Y:S04]  /*e950*/  LDL.LU.64 R16, [R1+0x60] ;  /* 0x0000600001107983 */ /* 0x000ea80000300a00 */
[----:B---3--:R3:W5:Y:S04]  /*e960*/  LDG.E.U16 R24, [R10.64] ;  /* 0x000000040a187981 */ /* 0x008768000c1e1500 */
[----:B----4-:R4:W-:Y:S04]  /*e970*/  STL [R1+0xc8], R0 ;  /* 0x0000c80001007387 */ /* 0x0109e80000100800 */
[----:B------:R-:W-:Y:S04]  /*e980*/  STL [R1+0xc0], R15 ;  /* 0x0000c00f01007387 */ /* 0x000fe80000100800 */
[----:B------:R0:W-:Y:S04]  /*e990*/  STL [R1+0xc4], R14 ;  /* 0x0000c40e01007387 */ /* 0x0001e80000100800 */
[----:B----4-:R4:W5:Y:S04]  /*e9a0*/  LDG.E.U16 R0, [R22.64] ;  /* 0x0000000416007981 */ /* 0x010968000c1e1500 */
[----:B--2---:R2:W2:Y:S04]  /*e9b0*/  LDG.E.U16 R17, [R16.64] ;  /* 0x0000000410117981 */ /* 0x0044a8000c1e1500 */
[----:B0-----:R-:W2:Y:S04]  /*e9c0*/  LDL.LU.64 R14, [R1+0x50] ;  /* 0x00005000010e7983 */ /* 0x001ea80000300a00 */
[----:B------:R-:W-:Y:S04]  /*e9d0*/  STL [R1+0x1660], R27 ;  /* 0x0016601b01007387 */ /* 0x000fe80000100800 */
[----:B------:R0:W-:Y:S04]  /*e9e0*/  STL [R1+0x1664], R26 ;  /* 0x0016641a01007387 */ /* 0x0001e80000100800 */
[----:B----4-:R4:W2:Y:S04]  /*e9f0*/  LDG.E.U16 R23, [R8.64] ;  /* 0x0000000408177981 */ /* 0x0108a8000c1e1500 */
[----:B------:R-:W2:Y:S04]  /*ea00*/  LDG.E.U16 R22, [R6.64] ;  /* 0x0000000406167981 */ /* 0x000ea8000c1e1500 */
[----:B0-----:R-:W2:Y:S04]  /*ea10*/  LDL.LU.64 R26, [R1+0x48] ;  /* 0x00004800011a7983 */ /* 0x001ea80000300a00 */
[----:B------:R-:W2:Y:S04]  /*ea20*/  LDL.LU.64 R12, [R1+0x40] ;  /* 0x00004000010c7983 */ /* 0x000ea80000300a00 */
[----:B------:R-:W-:Y:S04]  /*ea30*/  STL [R1+0x1668], R25 ;  /* 0x0016681901007387 */ /* 0x000fe80000100800 */
[----:B---3--:R-:W3:Y:S04]  /*ea40*/  LDL.LU.64 R10, [R1+0x30] ;  /* 0x00003000010a7983 */ /* 0x008ee80000300a00 */
[----:B-----5:R0:W-:Y:S04]  /*ea50*/  STL [R1+0x166c], R24 ;  /* 0x00166c1801007387 */ /* 0x0201e80000100800 */
[----:B0-----:R-:W5:Y:S04]  /*ea60*/  LDL.LU.64 R24, [R1+0x58] ;  /* 0x0000580001187983 */ /* 0x001f680000300a00 */
[----:B----4-:R-:W4:Y:S04]  /*ea70*/  LDL.LU.64 R8, [R1+0x78] ;  /* 0x0000780001087983 */ /* 0x010f280000300a00 */
[----:B--2---:R0:W2:Y:S04]  /*ea80*/  LDG.E.U16 R15, [R14.64] ;  /* 0x000000040e0f7981 */ /* 0x0040a8000c1e1500 */
[----:B------:R-:W-:Y:S04]  /*ea90*/  STL [R1+0x1670], R23 ;  /* 0x0016701701007387 */ /* 0x000fe80000100800 */
[----:B------:R-:W-:Y:S04]  /*eaa0*/  STL [R1+0x1674], R22 ;  /* 0x0016741601007387 */ /* 0x000fe80000100800 */
[----:B-1----:R-:W2:Y:S04]  /*eab0*/  LDL.LU.64 R2, [R1+0x28] ;  /* 0x0000280001027983 */ /* 0x002ea80000300a00 */
[----:B------:R-:W-:Y:S04]  /*eac0*/  STL [R1+0x1678], R21 ;  /* 0x0016781501007387 */ /* 0x000fe80000100800 */
[----:B------:R4:W-:Y:S04]  /*ead0*/  STL [R1+0xb4], R20 ;  /* 0x0000b41401007387 */ /* 0x0009e80000100800 */
[----:B0-----:R0:W2:Y:S04]  /*eae0*/  LDG.E.U16 R14, [R26.64] ;  /* 0x000000041a0e7981 */ /* 0x0010a8000c1e1500 */
[----:B------:R-:W2:Y:S04]  /*eaf0*/  LDG.E.U16 R13, [R12.64] ;  /* 0x000000040c0d7981 */ /* 0x000ea8000c1e1500 */
[----:B---3--:R2:W3:Y:S04]  /*eb00*/  LDG.E.U16 R11, [R10.64] ;  /* 0x000000040a0b7981 */ /* 0x0084e8000c1e1500 */
[----:B-----5:R-:W5:Y:S04]  /*eb10*/  LDG.E.U16 R16, [R24.64] ;  /* 0x0000000418107981 */ /* 0x020f68000c1e1500 */
[----:B----4-:R1:W4:Y:S04]  /*eb20*/  LDG.E.U16 R20, [R8.64] ;  /* 0x0000000408147981 */ /* 0x010328000c1e1500 */
[----:B-1----:R-:W3:Y:S04]  /*eb30*/  LDL.LU.64 R8, [R1+0x20] ;  /* 0x0000200001087983 */ /* 0x002ee80000300a00 */
[----:B--2---:R1:W2:Y:S04]  /*eb40*/  LDG.E.U16 R10, [R2.64] ;  /* 0x00000004020a7981 */ /* 0x0042a8000c1e1500 */
[----:B-1----:R1:W2:Y:S04]  /*eb50*/  LDG.E.U16 R3, [R28.64] ;  /* 0x000000041c037981 */ /* 0x0022a8000c1e1500 */
[----:B----4-:R4:W-:Y:S04]  /*eb60*/  STL [R1+0x167c], R20 ;  /* 0x00167c1401007387 */ /* 0x0109e80000100800 */
[----:B----4-:R-:W4:Y:S04]  /*eb70*/  LDL.LU.64 R20, [R1+0x68] ;  /* 0x0000680001147983 */ /* 0x010f280000300a00 */
[----:B------:R-:W2:Y:S04]  /*eb80*/  LDL.LU.64 R22, [R1+0x18] ;  /* 0x0000180001167983 */ /* 0x000ea80000300a00 */
[----:B------:R-:W2:Y:S04]  /*eb90*/  LDL.LU.64 R6, [R1+0x10] ;  /* 0x0000100001067983 */ /* 0x000ea80000300a00 */
[----:B---3--:R2:W3:Y:S04]  /*eba0*/  LDG.E.U16 R9, [R8.64] ;  /* 0x0000000408097981 */ /* 0x0084e8000c1e1500 */
[----:B----4-:R-:W4:Y:S04]  /*ebb0*/  LDG.E.U16 R18, [R20.64] ;  /* 0x0000000414127981 */ /* 0x010f28000c1e1500 */
[----:B------:R-:W-:Y:S04]  /*ebc0*/  STL [R1+0x1680], R19 ;  /* 0x0016801301007387 */ /* 0x000fe80000100800 */
[----:B------:R-:W-:Y:S04]  /*ebd0*/  STL [R1+0xb0], R0 ;  /* 0x0000b00001007387 */ /* 0x000fe80000100800 */
[----:B--2---:R-:W2:Y:S04]  /*ebe0*/  LDG.E.U16 R8, [R22.64] ;  /* 0x0000000416087981 */ /* 0x004ea8000c1e1500 */
[----:B------:R0:W2:Y:S04]  /*ebf0*/  LDG.E.U16 R7, [R6.64] ;  /* 0x0000000406077981 */ /* 0x0000a8000c1e1500 */
[----:B0-----:R0:W2:Y:S04]  /*ec00*/  LDG.E.U16 R6, [R4.64] ;  /* 0x0000000404067981 */ /* 0x0010a8000c1e1500 */
[----:B----4-:R-:W-:Y:S04]  /*ec10*/  STL [R1+0x1684], R18 ;  /* 0x0016841201007387 */ /* 0x010fe80000100800 */
[----:B------:R-:W-:Y:S04]  /*ec20*/  STL [R1+0x1688], R17 ;  /* 0x0016881101007387 */ /* 0x000fe80000100800 */
[----:B-----5:R4:W-:Y:S04]  /*ec30*/  STL [R1+0x168c], R16 ;  /* 0x00168c1001007387 */ /* 0x0209e80000100800 */
[----:B----4-:R-:W4:Y:S04]  /*ec40*/  LDL.LU.64 R16, [R1+0x940] ;  /* 0x0009400001107983 */ /* 0x010f280000300a00 */
[----:B------:R-:W-:Y:S04]  /*ec50*/  STL [R1+0x1690], R15 ;  /* 0x0016900f01007387 */ /* 0x000fe80000100800 */
[----:B------:R-:W5:Y:S04]  /*ec60*/  LDL.LU.64 R18, [R1+0x7e0] ;  /* 0x0007e00001127983 */ /* 0x000f680000300a00 */
[----:B------:R-:W2:Y:S04]  /*ec70*/  LDL.LU.64 R20, [R1+0x960] ;  /* 0x0009600001147983 */ /* 0x000ea80000300a00 */
[----:B------:R-:W2:Y:S04]  /*ec80*/  LDL.LU.64 R24, [R1+0x7d8] ;  /* 0x0007d80001187983 */ /* 0x000ea80000300a00 */
[----:B------:R-:W2:Y:S04]  /*ec90*/  LDL.LU.64 R26, [R1+0x4c8] ;  /* 0x0004c800011a7983 */ /* 0x000ea80000300a00 */
[----:B------:R0:W-:Y:S04]  /*eca0*/  STL [R1+0x1694], R14 ;  /* 0x0016940e01007387 */ /* 0x0001e80000100800 */
[----:B0-----:R-:W2:Y:S04]  /*ecb0*/  LDL.LU.64 R14, [R1+0x968] ;  /* 0x00096800010e7983 */ /* 0x001ea80000300a00 */
[----:B------:R0:W-:Y:S04]  /*ecc0*/  STL [R1+0x1698], R13 ;  /* 0x0016980d01007387 */ /* 0x0001e80000100800 */
[----:B0-----:R-:W2:Y:S04]  /*ecd0*/  LDL.LU.64 R12, [R1+0x38] ;  /* 0x00003800010c7983 */ /* 0x001ea80000300a00 */
[----:B----4-:R-:W4:Y:S04]  /*ece0*/  LDG.E.U16 R0, [R16.64] ;  /* 0x0000000410007981 */ /* 0x010f28000c1e1500 */
[----:B--2---:R-:W2:Y:S04]  /*ecf0*/  LDG.E.U16 R12, [R12.64] ;  /* 0x000000040c0c7981 */ /* 0x004ea8000c1e1500 */
[----:B--2---:R0:W-:Y:S04]  /*ed00*/  STL [R1+0x169c], R12 ;  /* 0x00169c0c01007387 */ /* 0x0041e80000100800 */
[----:B0-----:R-:W2:Y:S04]  /*ed10*/  LDL.LU.64 R12, [R1+0xa40] ;  /* 0x000a4000010c7983 */ /* 0x001ea80000300a00 */
[----:B------:R-:W-:Y:S04]  /*ed20*/  STL [R1+0x16a0], R11 ;  /* 0x0016a00b01007387 */ /* 0x000fe80000100800 */
[----:B------:R0:W-:Y:S04]  /*ed30*/  STL [R1+0x16a4], R10 ;  /* 0x0016a40a01007387 */ /* 0x0001e80000100800 */
[----:B0-----:R-:W4:Y:S04]  /*ed40*/  LDL.LU.64 R10, [R1+0x500] ;  /* 0x00050000010a7983 */ /* 0x001f280000300a00 */
[----:B--2---:R-:W2:Y:S04]  /*ed50*/  LDG.E.U16 R2, [R12.64] ;  /* 0x000000040c027981 */ /* 0x004ea8000c1e1500 */
[----:B---3--:R0:W-:Y:S04]  /*ed60*/  STL [R1+0x16a8], R9 ;  /* 0x0016a80901007387 */ /* 0x0081e80000100800 */
[----:B------:R-:W-:Y:S04]  /*ed70*/  STL [R1+0x16ac], R8 ;  /* 0x0016ac0801007387 */ /* 0x000fe80000100800 */
[----:B------:R-:W-:Y:S04]  /*ed80*/  STL [R1+0x16b0], R7 ;  /* 0x0016b00701007387 */ /* 0x000fe80000100800 */
[----:B------:R-:W3:Y:S04]  /*ed90*/  LDL.LU.64 R4, [R1+0x1738] ;  /* 0x0017380001047983 */ /* 0x000ee80000300a00 */
[----:B------:R-:W-:Y:S04]  /*eda0*/  STL [R1+0x16b4], R6 ;  /* 0x0016b40601007387 */ /* 0x000fe80000100800 */
[----:B------:R-:W3:Y:S04]  /*edb0*/  LDL.LU.64 R22, [R1+0xae0] ;  /* 0x000ae00001167983 */ /* 0x000ee80000300a00 */
[----:B-1----:R-:W3:Y:S04]  /*edc0*/  LDL.LU.64 R28, [R1+0xaa8] ;  /* 0x000aa800011c7983 */ /* 0x002ee80000300a00 */
[----:B------:R1:W-:Y:S04]  /*edd0*/  STL [R1+0x16b8], R3 ;  /* 0x0016b80301007387 */ /* 0x0003e80000100800 */
[----:B0-----:R0:W3:Y:S04]  /*ede0*/  LDG.E.U16 R9, [R14.64] ;  /* 0x000000040e097981 */ /* 0x0010e8000c1e1500 */
[----:B----4-:R-:W4:Y:S04]  /*edf0*/  LDG.E.U16 R10, [R10.64] ;  /* 0x000000040a0a7981 */ /* 0x010f28000c1e1500 */
[----:B-1----:R1:W4:Y:S04]  /*ee00*/  LDG.E.U16 R3, [R26.64] ;  /* 0x000000041a037981 */ /* 0x002328000c1e1500 */
[----:B------:R0:W4:Y:S04]  /*ee10*/  LDG.E.U16 R6, [R24.64] ;  /* 0x0000000418067981 */ /* 0x000128000c1e1500 */
[----:B-----5:R5:W4:Y:S04]  /*ee20*/  LDG.E.U16 R8, [R18.64] ;  /* 0x0000000412087981 */ /* 0x020b28000c1e1500 */
[----:B------:R0:W4:Y:S04]  /*ee30*/  LDG.E.U16 R7, [R20.64] ;  /* 0x0000000414077981 */ /* 0x000128000c1e1500 */
[----:B--2---:R3:W-:Y:S04]  /*ee40*/  STL [R1+0x1650], R2 ;  /* 0x0016500201007387 */ /* 0x0047e80000100800 */
[----:B------:R2:W-:Y:S04]  /*ee50*/  STL [R1+0x1654], R0 ;  /* 0x0016540001007387 */ /* 0x0005e80000100800 */
[----:B0-----:R-:W4:Y:S04]  /*ee60*/  LDL.LU.64 R14, [R1+0xa38] ;  /* 0x000a3800010e7983 */ /* 0x001f280000300a00 */
[----:B-1----:R-:W4:Y:S04]  /*ee70*/  LDL.LU.64 R26, [R1+0xa28] ;  /* 0x000a2800011a7983 */ /* 0x002f280000300a00 */
[----:B---3--:R0:W3:Y:S04]  /*ee80*/  LDG.E.U16 R2, [R4.64] ;  /* 0x0000000404027981 */ /* 0x0080e8000c1e1500 */
[----:B------:R1:W3:Y:S04]  /*ee90*/  LDG.E.U16 R13, [R22.64] ;  /* 0x00000004160d7981 */ /* 0x0002e8000c1e1500 */
[----:B--2---:R2:W2:Y:S04]  /*eea0*/  LDG.E.U16 R0, [R28.64] ;  /* 0x000000041c007981 */ /* 0x0044a8000c1e1500 */
[----:B----4-:R4:W-:Y:S04]  /*eeb0*/  STL.64 [R1+0x1708], R26 ;  /* 0x0017081a01007387 */ /* 0x0109e80000100a00 */
[----:B----4-:R-:W4:Y:S04]  /*eec0*/  LDL.LU.64 R26, [R1+0xaa0] ;  /* 0x000aa000011a7983 */ /* 0x010f280000300a00 */
        /* <DEDUP_REMOVED lines=10> */
[----:B------:R-:W2:Y:S04]  /*ef70*/  LDL.LU.64 R16, [R1+0x930] ;  /* 0x0009300001107983 */ /* 0x000ea80000300a00 */
[----:B--2---:R2:W-:Y:S04]  /*ef80*/  STL.64 [R1+0x1700], R16 ;  /* 0x0017001001007387 */ /* 0x0045e80000100a00 */
[----:B--2---:R-:W2:Y:S04]  /*ef90*/  LDL.LU.64 R16, [R1+0x938] ;  /* 0x0009380001107983 */ /* 0x004ea80000300a00 */
[----:B------:R-:W2:Y:S04]  /*efa0*/  LDL.LU.64 R24, [R1+0x420] ;  /* 0x0004200001187983 */ /* 0x000ea80000300a00 */
[----:B------:R-:W-:Y:S04]  /*efb0*/  STL [R1+0x500], R10 ;  /* 0x0005000a01007387 */ /* 0x000fe80000100800 */
[----:B-----5:R-:W5:Y:S04]  /*efc0*/  LDL.LU.64 R18, [R1+0xa20] ;  /* 0x000a200001127983 */ /* 0x020f680000300a00 */
[----:B------:R-:W2:Y:S04]  /*efd0*/  LDL.LU.64 R20, [R1+0x928] ;  /* 0x0009280001147983 */ /* 0x000ea80000300a00 */
[----:B-1----:R-:W2:Y:S04]  /*efe0*/  LDL.LU.64 R22, [R1+0x768] ;  /* 0x0007680001167983 */ /* 0x002ea80000300a00 */
[----:B------:R-:W-:Y:S04]  /*eff0*/  STL [R1+0x4e4], R9 ;  /* 0x0004e40901007387 */ /* 0x000fe80000100800 */
[----:B0-----:R-:W2:Y:S04]  /*f000*/  LDL.LU.64 R4, [R1+0x728] ;  /* 0x0007280001047983 */ /* 0x001ea80000300a00 */
[----:B--2---:R0:W-:Y:S04]  /*f010*/  STL.64 [R1+0x16e8], R4 ;  /* 0x0016e80401007387 */ /* 0x0041e80000100a00 */
[----:B0-----:R-:W2:Y:S04]  /*f020*/  LDL.LU.64 R4, [R1+0x3e8] ;  /* 0x0003e80001047983 */ /* 0x001ea80000300a00 */
[----:B------:R-:W-:Y:S04]  /*f030*/  STL [R1+0x4e0], R8 ;  /* 0x0004e00801007387 */ /* 0x000fe80000100800 */
[----:B--2---:R0:W-:Y:S04]  /*f040*/  STL.64 [R1+0x16f0], R4 ;  /* 0x0016f00401007387 */ /* 0x0041e80000100a00 */
[----:B------:R-:W-:Y:S04]  /*f050*/  STL [R1+0x4dc], R7 ;  /* 0x0004dc0701007387 */ /* 0x000fe80000100800 */
[----:B0-----:R-:W2:Y:S04]  /*f060*/  LDL.LU.64 R4, [R1+0x758] ;  /* 0x0007580001047983 */ /* 0x001ea80000300a00 */
[----:B------:R-:W-:Y:S04]  /*f070*/  STL [R1+0x4d8], R6 ;  /* 0x0004d80601007387 */ /* 0x000fe80000100800 */
[----:B--2---:R0:W-:Y:S04]  /*f080*/  STL.64 [R1+0x16f8], R4 ;  /* 0x0016f80401007387 */ /* 0x0041e80000100a00 */
[----:B------:R-:W-:Y:S04]  /*f090*/  STL [R1+0x4cc], R3 ;  /* 0x0004cc0301007387 */ /* 0x000fe80000100800 */
[----:B0-----:R-:W2:Y:S04]  /*f0a0*/  LDL.LU.64 R4, [R1+0x920] ;  /* 0x0009200001047983 */ /* 0x001ea80000300a00 */
[----:B---3--:R0:W-:Y:S04]  /*f0b0*/  STL [R1+0x4c8], R2 ;  /* 0x0004c80201007387 */ /* 0x0081e80000100800 */
[----:B0-----:R-:W3:Y:S04]  /*f0c0*/  LDL.LU.64 R2, [R1+0x6f0] ;  /* 0x0006f00001027983 */ /* 0x001ee80000300a00 */
[----:B------:R-:W2:Y:S04]  /*f0d0*/  LDL.LU.64 R6, [R1+0x6b8] ;  /* 0x0006b80001067983 */ /* 0x000ea80000300a00 */
[----:B------:R-:W4:Y:S04]  /*f0e0*/  LDL.LU.64 R8, [R1+0x680] ;  /* 0x0006800001087983 */ /* 0x000f280000300a00 */
[----:B------:R-:W5:Y:S04]  /*f0f0*/  LDL.LU.64 R10, [R1+0x648] ;  /* 0x00064800010a7983 */ /* 0x000f680000300a00 */
[----:B------:R0:W-:Y:S04]  /*f100*/  STL [R1+0x4ac], R13 ;  /* 0x0004ac0d01007387 */ /* 0x0001e80000100800 */
[----:B0-----:R-:W5:Y:S04]  /*f110*/  LDL.LU.64 R12, [R1+0x610] ;  /* 0x00061000010c7983 */ /* 0x001f680000300a00 */
[----:B------:R-:W5:Y:S04]  /*f120*/  LDL.LU.64 R28, [R1+0x5d8] ;  /* 0x0005d800011c7983 */ /* 0x000f680000300a00 */
[----:B------:R0:W-:Y:S04]  /*f130*/  STL [R1+0x4a8], R0 ;  /* 0x0004a80001007387 */ /* 0x0001e80000100800 */
[----:B0-----:R0:W5:Y:S04]  /*f140*/  LDG.E.U16 R0, [R14.64] ;  /* 0x000000040e007981 */ /* 0x001168000c1e1500 */
[----:B0-----:R-:W5:Y:S04]  /*f150*/  LDL.LU.64 R14, [R1+0x5a0] ;  /* 0x0005a000010e7983 */ /* 0x001f680000300a00 */
[----:B---3--:R-:W3:Y:S04]  /*f160*/  LDG.E.U16 R3, [R2.64] ;  /* 0x0000000402037981 */ /* 0x008ee8000c1e1500 */
[----:B--2---:R-:W2:Y:S04]  /*f170*/  LDG.E.U16 R7, [R6.64] ;  /* 0x0000000406077981 */ /* 0x004ea8000c1e1500 */
[----:B----4-:R-:W4:Y:S04]  /*f180*/  LDG.E.U16 R9, [R8.64] ;  /* 0x0000000408097981 */ /* 0x010f28000c1e1500 */
[----:B-----5:R0:W5:Y:S04]  /*f190*/  LDG.E.U16 R12, [R12.64] ;  /* 0x000000040c0c7981 */ /* 0x020168000c1e1500 */
[----:B0-----:R0:W2:Y:S04]  /*f1a0*/  LDG.E.U16 R13, [R28.64] ;  /* 0x000000041c0d7981 */ /* 0x0010a8000c1e1500 */
[----:B------:R1:W-:Y:S04]  /*f1b0*/  STL [R1+0x4a4], R0 ;  /* 0x0004a40001007387 */ /* 0x0003e80000100800 */
[----:B-1----:R1:W2:Y:S04]  /*f1c0*/  LDG.E.U16 R0, [R26.64] ;  /* 0x000000041a007981 */ /* 0x0022a8000c1e1500 */
[----:B------:R0:W3:Y:S04]  /*f1d0*/  LDG.E.U16 R14, [R14.64] ;  /* 0x000000040e0e7981 */ /* 0x0000e8000c1e1500 */
        /* <DEDUP_REMOVED lines=18> */
[----:B-1----:R-:W0:Y:S04]  /*f300*/  LDL.LU.64 R26, [R1+0x568] ;  /* 0x00056800011a7983 */ /* 0x002e280000300a00 */
[----:B--2---:R1:W-:Y:S04]  /*f310*/  STL [R1+0x468], R0 ;  /* 0x0004680001007387 */ /* 0x0043e80000100800 */
[----:B-1----:R1:W2:Y:S04]  /*f320*/  LDG.E.U16 R0, [R16.64] ;  /* 0x0000000410007981 */ /* 0x0022a8000c1e1500 */
[----:B0-----:R0:W3:Y:S04]  /*f330*/  LDG.E.U16 R15, [R26.64] ;  /* 0x000000041a0f7981 */ /* 0x0010e8000c1e1500 */
[----:B-1----:R-:W3:Y:S04]  /*f340*/  LDL.LU.64 R16, [R1+0x1700] ;  /* 0x0017000001107983 */ /* 0x002ee80000300a00 */
[----:B--2---:R1:W-:Y:S04]  /*f350*/  STL [R1+0x45c], R0 ;  /* 0x00045c0001007387 */ /* 0x0043e80000100800 */
[----:B---3--:R-:W2:Y:S04]  /*f360*/  LDG.E.U16 R17, [R16.64] ;  /* 0x0000000410117981 */ /* 0x008ea8000c1e1500 */
[----:B-1----:R1:W3:Y:S04]  /*f370*/  LDG.E.U16 R0, [R24.64] ;  /* 0x0000000418007981 */ /* 0x0022e8000c1e1500 */
[----:B--2---:R2:W-:Y:S04]  /*f380*/  STL [R1+0x458], R17 ;  /* 0x0004581101007387 */ /* 0x0045e80000100800 */
[----:B--2---:R-:W2:Y:S04]  /*f390*/  LDL.LU.64 R16, [R1+0x530] ;  /* 0x0005300001107983 */ /* 0x004ea80000300a00 */
[----:B-1----:R-:W4:Y:S04]  /*f3a0*/  LDL.LU.64 R24, [R1+0x4f8] ;  /* 0x0004f80001187983 */ /* 0x002f280000300a00 */
[----:B---3--:R1:W-:Y:S04]  /*f3b0*/  STL [R1+0x43c], R0 ;  /* 0x00043c0001007387 */ /* 0x0083e80000100800 */
[----:B-1----:R1:W3:Y:S04]  /*f3c0*/  LDG.E.U16 R0, [R18.64] ;  /* 0x0000000412007981 */ /* 0x0022e8000c1e1500 */
[----:B-1----:R-:W0:Y:S04]  /*f3d0*/  LDL.LU.64 R18, [R1+0x4c0] ;  /* 0x0004c00001127983 */ /* 0x002e280000300a00 */
[----:B--2---:R4:W2:Y:S04]  /*f3e0*/  LDG.E.U16 R16, [R16.64] ;  /* 0x0000000410107981 */ /* 0x0048a8000c1e1500 */
[----:B----4-:R1:W4:Y:S04]  /*f3f0*/  LDG.E.U16 R17, [R24.64] ;  /* 0x0000000418117981 */ /* 0x010328000c1e1500 */
[----:B---3--:R3:W-:Y:S04]  /*f400*/  STL [R1+0x438], R0 ;  /* 0x0004380001007387 */ /* 0x0087e80000100800 */
[----:B---3--:R3:W2:Y:S04]  /*f410*/  LDG.E.U16 R0, [R20.64] ;  /* 0x0000000414007981 */ /* 0x0086a8000c1e1500 */
[----:B0-----:R0:W4:Y:S04]  /*f420*/  LDG.E.U16 R26, [R18.64] ;  /* 0x00000004121a7981 */ /* 0x001128000c1e1500 */
        /* <DEDUP_REMOVED lines=8> */
[----:B----4-:R3:W-:Y:S04]  /*f4b0*/  STL [R1+0x424], R0 ;  /* 0x0004240001007387 */ /* 0x0107e80000100800 */
[----:B---3--:R3:W4:Y:S04]  /*f4c0*/  LDG.E.U16 R0, [R4.64] ;  /* 0x0000000404007981 */ /* 0x008728000c1e1500 */
[----:B---3--:R-:W3:Y:S04]  /*f4d0*/  LDL.LU.64 R4, [R1+0x16f0] ;  /* 0x0016f00001047983 */ /* 0x008ee80000300a00 */
[----:B----4-:R3:W-:Y:S04]  /*f4e0*/  STL [R1+0x420], R0 ;  /* 0x0004200001007387 */ /* 0x0107e80000100800 */
[----:B---3--:R3:W4:Y:S04]  /*f4f0*/  LDG.E.U16 R0, [R4.64] ;  /* 0x0000000404007981 */ /* 0x008728000c1e1500 */
[----:B---3--:R-:W3:Y:S04]  /*f500*/  LDL.LU.64 R4, [R1+0x16e8] ;  /* 0x0016e80001047983 */ /* 0x008ee80000300a00 */
[----:B---3--:R-:W3:Y:S04]  /*f510*/  LDG.E.U16 R5, [R4.64] ;  /* 0x0000000404057981 */ /* 0x008ee8000c1e1500 */
[----:B----4-:R4:W-:Y:S04]  /*f520*/  STL [R1+0x404], R0 ;  /* 0x0004040001007387 */ /* 0x0109e80000100800 */
[----:B------:R-:W2:Y:S04]  /*f530*/  LDL.LU.64 R28, [R1+0x418] ;  /* 0x00041800011c7983 */ /* 0x000ea80000300a00 */
[----:B----4-:R4:W2:Y:S04]  /*f540*/  LDG.E.U16 R0, [R10.64] ;  /* 0x000000040a007981 */ /* 0x0108a8000c1e1500 */
[----:B---3--:R3:W-:Y:S04]  /*f550*/  STL [R1+0x400], R5 ;  /* 0x0004000501007387 */ /* 0x0087e80000100800 */
[----:B---3--:R-:W3:Y:S04]  /*f560*/  LDL.LU.64 R4, [R1+0x90] ;  /* 0x0000900001047983 */ /* 0x008ee80000300a00 */
[----:B---3--:R3:W-:Y:S04]  /*f570*/  STL.64 [R1+0x16d0], R4 ;  /* 0x0016d00401007387 */ /* 0x0087e80000100a00 */
[----:B---3--:R-:W3:Y:S04]  /*f580*/  LDL.LU.64 R4, [R1+0xa0] ;  /* 0x0000a00001047983 */ /* 0x008ee80000300a00 */
[----:B---3--:R3:W-:Y:S04]  /*f590*/  STL.64 [R1+0x16d8], R4 ;  /* 0x0016d80401007387 */ /* 0x0087e80000100a00 */
[----:B---3--:R-:W3:Y:S04]  /*f5a0*/  LDL.LU.64 R4, [R1+0xa8] ;  /* 0x0000a80001047983 */ /* 0x008ee80000300a00 */
[----:B------:R0:W-:Y:S04]  /*f5b0*/  STL [R1+0x3fc], R3 ;  /* 0x0003fc0301007387 */ /* 0x0001e80000100800 */
[----:B0-----:R-:W3:Y:S04]  /*f5c0*/  LDL.LU.64 R2, [R1+0x88] ;  /* 0x0000880001027983 */ /* 0x001ee80000300a00 */
[----:B------:R0:W-:Y:S04]  /*f5d0*/  STL [R1+0x3f8], R7 ;  /* 0x0003f80701007387 */ /* 0x0001e80000100800 */
[----:B0-----:R-:W3:Y:S04]  /*f5e0*/  LDL.LU.64 R6, [R1+0x80] ;  /* 0x0000800001067983 */ /* 0x001ee80000300a00 */
[----:B------:R0:W-:Y:S04]  /*f5f0*/  STL [R1+0x3ec], R9 ;  /* 0x0003ec0901007387 */ /* 0x0001e80000100800 */
[----:B0-----:R-:W3:Y:S04]  /*f600*/  LDL.LU.64 R8, [R1+0x7a0] ;  /* 0x0007a00001087983 */ /* 0x001ee80000300a00 */
[----:B----4-:R-:W4:Y:S04]  /*f610*/  LDL.LU.64 R10, [R1+0x760] ;  /* 0x00076000010a7983 */ /* 0x010f280000300a00 */
[----:B------:R-:W4:Y:S04]  /*f620*/  LDL.LU R27, [R1+0xfb4] ;  /* 0x000fb400011b7983 */ /* 0x000f280000300800 */
[----:B-1----:R-:W4:Y:S04]  /*f630*/  LDL.LU R24, [R1+0xfb0] ;  /* 0x000fb00001187983 */ /* 0x002f280000300800 */
[----:B------:R-:W4:Y:S04]  /*f640*/  LDL.LU R25, [R1+0xfac] ;  /* 0x000fac0001197983 */ /* 0x000f280000300800 */
[----:B--2---:R0:W-:Y:S04]  /*f650*/  STL [R1+0x3e8], R0 ;  /* 0x0003e80001007387 */ /* 0x0041e80000100800 */
[----:B0-----:R0:W2:Y:S04]  /*f660*/  LDG.E.U16 R0, [R20.64] ;  /* 0x0000000414007981 */ /* 0x0010a8000c1e1500 */
[----:B0-----:R-:W4:Y:S04]  /*f670*/  LDL.LU R21, [R1+0xfa8] ;  /* 0x000fa80001157983 */ /* 0x001f280000300800 */
[----:B-----5:R0:W-:Y:S04]  /*f680*/  STL [R1+0x3d4], R12 ;  /* 0x0003d40c01007387 */ /* 0x0201e80000100800 */
[----:B------:R1:W5:Y:S04]  /*f690*/  LDG.E.U16 R20, [R28.64] ;  /* 0x000000041c147981 */ /* 0x000368000c1e1500 */
[----:B0-----:R-:W4:Y:S04]  /*f6a0*/  LDL.LU R12, [R1+0xcac] ;  /* 0x000cac00010c7983 */ /* 0x001f280000300800 */
[----:B------:R0:W-:Y:S04]  /*f6b0*/  STL [R1+0x3d0], R13 ;  /* 0x0003d00d01007387 */ /* 0x0001e80000100800 */
        /* <DEDUP_REMOVED lines=9> */
[----:B------:R-:W4:Y:S04]  /*f750*/  LDL.LU R18, [R1+0xa08] ;  /* 0x000a080001127983 */ /* 0x000f280000300800 */
[----:B------:R-:W4:Y:S04]  /*f760*/  LDL.LU R19, [R1+0x91c] ;  /* 0x00091c0001137983 */ /* 0x000f280000300800 */
[----:B------:R-:W4:Y:S04]  /*f770*/  LDL.LU R22, [R1+0x918] ;  /* 0x0009180001167983 */ /* 0x000f280000300800 */
[----:B------:R0:W-:Y:S04]  /*f780*/  STL [R1+0x38c], R26 ;  /* 0x00038c1a01007387 */ /* 0x0001e80000100800 */
[----:B0-----:R-:W4:Y:S04]  /*f790*/  LDL.LU R26, [R1+0x90c] ;  /* 0x00090c00011a7983 */ /* 0x001f280000300800 */
[----:B-1----:R-:W4:Y:S04]  /*f7a0*/  LDL.LU.64 R28, [R1+0x16e0] ;  /* 0x0016e000011c7983 */ /* 0x002f280000300a00 */
[----:B---3--:R0:W3:Y:S04]  /*f7b0*/  LDG.E.U16 R3, [R2.64] ;  /* 0x0000000402037981 */ /* 0x0080e8000c1e1500 */
[----:B--2---:R4:W-:Y:S04]  /*f7c0*/  STL [R1+0x388], R0 ;  /* 0x0003880001007387 */ /* 0x0049e80000100800 */
[----:B----4-:R1:W2:Y:S04]  /*f7d0*/  LDG.E.U16 R0, [R28.64] ;  /* 0x000000041c007981 */ /* 0x0102a8000c1e1500 */
[----:B-1----:R-:W4:Y:S04]  /*f7e0*/  LDL.LU.64 R28, [R1+0x98] ;  /* 0x00009800011c7983 */ /* 0x002f280000300a00 */
[----:B------:R-:W-:Y:S04]  /*f7f0*/  STL [R1+0x384], R23 ;  /* 0x0003841701007387 */ /* 0x000fe80000100800 */
[----:B-----5:R1:W-:Y:S04]  /*f800*/  STL [R1+0x380], R20 ;  /* 0x0003801401007387 */ /* 0x0203e80000100800 */
[----:B-1----:R1:W5:Y:S04]  /*f810*/  LDG.E.U16 R20, [R4.64] ;  /* 0x0000000404147981 */ /* 0x002368000c1e1500 */
[----:B-1----:R-:W3:Y:S04]  /*f820*/  LDL.LU.64 R4, [R1+0x16d8] ;  /* 0x0016d80001047983 */ /* 0x002ee80000300a00 */
[----:B--2---:R3:W-:Y:S04]  /*f830*/  STL [R1+0x37c], R0 ;  /* 0x00037c0001007387 */ /* 0x0047e80000100800 */
[----:B---3--:R1:W2:Y:S04]  /*f840*/  LDG.E.U16 R0, [R4.64] ;  /* 0x0000000404007981 */ /* 0x0082a8000c1e1500 */
[----:B-1----:R-:W3:Y:S04]  /*f850*/  LDL.LU.64 R4, [R1+0x16d0] ;  /* 0x0016d00001047983 */ /* 0x002ee80000300a00 */
[----:B-----5:R4:W-:Y:S04]  /*f860*/  STL [R1+0x378], R20 ;  /* 0x0003781401007387 */ /* 0x0209e80000100800 */
[----:B----4-:R1:W4:Y:S04]  /*f870*/  LDG.E.U16 R20, [R28.64] ;  /* 0x000000041c147981 */ /* 0x010328000c1e1500 */
[----:B------:R-:W5:Y:S04]  /*f880*/  S2R R23, SR_TID.X ;  /* 0x0000000000177919 */ /* 0x000f680000002100 */
[----:B-1----:R1:W4:Y:S04]  /*f890*/  LDG.E.U16 R29, [R6.64] ;  /* 0x00000004061d7981 */ /* 0x002328000c1e1500 */
[----:B------:R0:W4:Y:S01]  /*f8a0*/  LDG.E.U16 R28, [R8.64] ;  /* 0x00000004081c7981 */ /* 0x000122000c1e1500 */
[----:B-----5:R-:W-:-:S04]  /*f8b0*/  LOP3.LUT R23, R23, 0xff, RZ, 0xc0, !PT ;  /* 0x000000ff17177812 */ /* 0x020fc800078ec0ff */
[----:B0-----:R-:W-:-:S05]  /*f8c0*/  SHF.L.U32 R2, R23, 0x1, RZ ;  /* 0x0000000117027819 */ /* 0x001fca00000006ff */
[----:B------:R-:W-:Y:S04]  /*f8d0*/  STS.U16 [R2], R27 ;  /* 0x0000001b02007388 */ /* 0x000fe80000000400 */
[----:B--2---:R3:W-:Y:S04]  /*f8e0*/  STL [R1+0x364], R0 ;  /* 0x0003640001007387 */ /* 0x0047e80000100800 */
[----:B------:R-:W2:Y:S04]  /*f8f0*/  LDL.LU R23, [R1+0x8fc] ;  /* 0x0008fc0001177983 */ /* 0x000ea80000300800 */
[----:B---3--:R0:W3:Y:S04]  /*f900*/  LDG.E.U16 R0, [R4.64] ;  /* 0x0000000404007981 */ /* 0x0080e8000c1e1500 */
[----:B0-----:R0:W5:Y:S04]  /*f910*/  LDG.E.U16 R4, [R10.64] ;  /* 0x000000040a047981 */ /* 0x001168000c1e1500 */
[----:B----4-:R4:W-:Y:S04]  /*f920*/  STL [R1+0x360], R20 ;  /* 0x0003601401007387 */ /* 0x0109e80000100800 */
[----:B----4-:R-:W4:Y:S04]  /*f930*/  LDL.LU R20, [R1+0x8f4] ;  /* 0x0008f40001147983 */ /* 0x010f280000300800 */
[----:B------:R-:W2:Y:S04]  /*f940*/  LDL.LU R27, [R1+0x8f0] ;  /* 0x0008f000011b7983 */ /* 0x000ea80000300800 */
[----:B------:R0:W-:Y:S04]  /*f950*/  STS.U16 [R2+0x1000], R24 ;  /* 0x0010001802007388 */ /* 0x0001e80000000400 */
[----:B------:R1:W-:Y:S04]  /*f960*/  STS.U16 [R2+0x2000], R25 ;  /* 0x0020001902007388 */ /* 0x0003e80000000400 */
[----:B------:R1:W-:Y:S04]  /*f970*/  STS.U16 [R2+0x4000], R21 ;  /* 0x0040001502007388 */ /* 0x0003e80000000400 */
[----:B0-----:R-:W2:Y:S04]  /*f980*/  LDL.LU R24, [R1+0x8e4] ;  /* 0x0008e40001187983 */ /* 0x001ea80000300800 */
[----:B-1----:R-:W2:Y:S04]  /*f990*/  LDL.LU R25, [R1+0x8d4] ;  /* 0x0008d40001197983 */ /* 0x002ea80000300800 */
[----:B------:R-:W2:Y:S04]  /*f9a0*/  LDL.LU R21, [R1+0x8d0] ;  /* 0x0008d00001157983 */ /* 0x000ea80000300800 */
[----:B------:R-:W2:Y:S04]  /*f9b0*/  LDL.LU R5, [R1+0x8c4] ;  /* 0x0008c40001057983 */ /* 0x000ea80000300800 */
[----:B------:R-:W-:Y:S04]  /*f9c0*/  STS.U16 [R2+0x8000], R12 ;  /* 0x0080000c02007388 */ /* 0x000fe80000000400 */
        /* <DEDUP_REMOVED lines=9> */
[----:B---3--:R0:W-:Y:S04]  /*fa60*/  STL [R1+0x35c], R0 ;  /* 0x00035c0001007387 */ /* 0x0081e80000100800 */
[----:B0-----:R-:W3:Y:S04]  /*fa70*/  LDL.LU R0, [R1+0x8c0] ;  /* 0x0008c00001007983 */ /* 0x001ee80000300800 */
[----:B------:R0:W-:Y:S04]  /*fa80*/  STL [R1+0x358], R3 ;  /* 0x0003580301007387 */ /* 0x0001e80000100800 */
[----:B0-----:R-:W3:Y:S04]  /*fa90*/  LDL.LU R3, [R1+0x8ac] ;  /* 0x0008ac0001037983 */ /* 0x001ee80000300800 */
[----:B------:R-:W3:Y:S04]  /*faa0*/  LDL.LU R6, [R1+0x89c] ;  /* 0x00089c0001067983 */ /* 0x000ee80000300800 */
[----:B------:R-:W3:Y:S04]  /*fab0*/  LDL.LU R7, [R1+0x898] ;  /* 0x0008980001077983 */ /* 0x000ee80000300800 */
[----:B------:R-:W3:Y:S04]  /*fac0*/  LDL.LU R8, [R1+0x888] ;  /* 0x0008880001087983 */ /* 0x000ee80000300800 */
[----:B------:R-:W3:Y:S04]  /*fad0*/  LDL.LU R9, [R1+0x880] ;  /* 0x0008800001097983 */ /* 0x000ee80000300800 */
[----:B------:R-:W-:Y:S04]  /*fae0*/  STL [R1+0x354], R29 ;  /* 0x0003541d01007387 */ /* 0x000fe80000100800 */
[----:B------:R-:W3:Y:S04]  /*faf0*/  LDL.LU R10, [R1+0x874] ;  /* 0x00087400010a7983 */ /* 0x000ee80000300800 */
[----:B------:R-:W3:Y:S04]  /*fb00*/  LDL.LU R26, [R1+0x870] ;  /* 0x00087000011a7983 */ /* 0x000ee80000300800 */
[----:B------:R-:W-:Y:S04]  /*fb10*/  STL [R1+0x350], R28 ;  /* 0x0003501c01007387 */ /* 0x000fe80000100800 */
[----:B------:R-:W3:Y:S04]  /*fb20*/  LDL.LU R11, [R1+0x860] ;  /* 0x00086000010b7983 */ /* 0x000ee80000300800 */
[----:B--2---:R0:W-:Y:S04]  /*fb30*/  STS.U16 [R2+0x25000], R23 ;  /* 0x0250001702007388 */ /* 0x0041e80000000400 */
[----:B-----5:R-:W-:Y:S04]  /*fb40*/  STL [R1+0x344], R4 ;  /* 0x0003440401007387 */ /* 0x020fe80000100800 */
[----:B------:R-:W2:Y:S04]  /*fb50*/  LDL.LU R22, [R1+0x74c] ;  /* 0x00074c0001167983 */ /* 0x000ea80000300800 */
[----:B----4-:R-:W-:Y:S04]  /*fb60*/  STS.U16 [R2+0x13000], R20 ;  /* 0x0130001402007388 */ /* 0x010fe80000000400 */
[----:B0-----:R-:W4:Y:S04]  /*fb70*/  LDL.LU R23, [R1+0x748] ;  /* 0x0007480001177983 */ /* 0x001f280000300800 */
[----:B------:R0:W-:Y:S04]  /*fb80*/  STS.U16 [R2+0x26000], R27 ;  /* 0x0260001b02007388 */ /* 0x0001e80000000400 */
[----:B0-----:R-:W5:Y:S04]  /*fb90*/  LDL.LU R27, [R1+0x734] ;  /* 0x00073400011b7983 */ /* 0x001f680000300800 */
[----:B------:R0:W-:Y:S04]  /*fba0*/  STS.U16 [R2+0x27000], R24 ;  /* 0x0270001802007388 */ /* 0x0001e80000000400 */
[----:B------:R1:W-:Y:S04]  /*fbb0*/  STS.U16 [R2+0x5000], R25 ;  /* 0x0050001902007388 */ /* 0x0003e80000000400 */
[----:B0-----:R-:W5:Y:S04]  /*fbc0*/  LDL.LU R24, [R1+0x714] ;  /* 0x0007140001187983 */ /* 0x001f680000300800 */
[----:B-1----:R-:W5:Y:S04]  /*fbd0*/  LDL.LU R25, [R1+0x710] ;  /* 0x0007100001197983 */ /* 0x002f680000300800 */
[----:B------:R0:W-:Y:S04]  /*fbe0*/  STS.U16 [R2+0xa000], R21 ;  /* 0x00a0001502007388 */ /* 0x0001e80000000400 */
[----:B------:R-:W5:Y:S04]  /*fbf0*/  LDL.LU R12, [R1+0x6fc] ;  /* 0x0006fc00010c7983 */ /* 0x000f680000300800 */
[----:B------:R-:W-:Y:S04]  /*fc00*/  STS.U16 [R2+0x14000], R5 ;  /* 0x0140000502007388 */ /* 0x000fe80000000400 */
[----:B------:R-:W5:Y:S04]  /*fc10*/  LDL.LU R13, [R1+0x6f8] ;  /* 0x0006f800010d7983 */ /* 0x000f680000300800 */
[----:B------:R-:W5:Y:S04]  /*fc20*/  LDL.LU R14, [R1+0x6dc] ;  /* 0x0006dc00010e7983 */ /* 0x000f680000300800 */
[----:B------:R-:W5:Y:S04]  /*fc30*/  LDL.LU R15, [R1+0x6c0] ;  /* 0x0006c000010f7983 */ /* 0x000f680000300800 */
[----:B------:R-:W5:Y:S04]  /*fc40*/  LDL.LU R16, [R1+0x68c] ;  /* 0x00068c0001107983 */ /* 0x000f680000300800 */
[----:B------:R-:W5:Y:S04]  /*fc50*/  LDL.LU R17, [R1+0x688] ;  /* 0x0006880001117983 */ /* 0x000f680000300800 */
[----:B------:R-:W5:Y:S04]  /*fc60*/  LDL.LU R18, [R1+0x668] ;  /* 0x0006680001127983 */ /* 0x000f680000300800 */
[----:B------:R-:W5:Y:S04]  /*fc70*/  LDL.LU R19, [R1+0x650] ;  /* 0x0006500001137983 */ /* 0x000f680000300800 */
[----:B------:R-:W5:Y:S04]  /*fc80*/  LDL.LU R20, [R1+0x634] ;  /* 0x0006340001147983 */ /* 0x000f680000300800 */
[----:B0-----:R-:W5:Y:S04]  /*fc90*/  LDL.LU R21, [R1+0x630] ;  /* 0x0006300001157983 */ /* 0x001f680000300800 */
[----:B---3--:R-:W-:Y:S04]  /*fca0*/  STS.U16 [R2+0x28000], R0 ;  /* 0x0280000002007388 */ /* 0x008fe80000000400 */
[----:B------:R-:W-:Y:S04]  /*fcb0*/  STS.U16 [R2+0x29000], R3 ;  /* 0x0290000302007388 */ /* 0x000fe80000000400 */
[----:B------:R-:W-:Y:S04]  /*fcc0*/  STS.U16 [R2+0x15000], R6 ;  /* 0x0150000602007388 */ /* 0x000fe80000000400 */
[----:B------:R-:W-:Y:S04]  /*fcd0*/  STS.U16 [R2+0x2a000], R7 ;  /* 0x02a0000702007388 */ /* 0x000fe80000000400 */
[----:B------:R-:W-:Y:S04]  /*fce0*/  STS.U16 [R2+0x2b000], R8 ;  /* 0x02b0000802007388 */ /* 0x000fe80000000400 */
[----:B------:R-:W-:Y:S04]  /*fcf0*/  STS.U16 [R2+0xb000], R9 ;  /* 0x00b0000902007388 */ /* 0x000fe80000000400 */
[----:B------:R-:W-:Y:S04]  /*fd00*/  STS.U16 [R2+0x16000], R10 ;  /* 0x0160000a02007388 */ /* 0x000fe80000000400 */
[----:B------:R0:W-:Y:S04]  /*fd10*/  STS.U16 [R2+0x2c000], R26 ;  /* 0x02c0001a02007388 */ /* 0x0001e80000000400 */
[----:B------:R-:W-:Y:S04]  /*fd20*/  STS.U16 [R2+0x2d000], R11 ;  /* 0x02d0000b02007388 */ /* 0x000fe80000000400 */
[----:B0-----:R-:W3:Y:S04]  /*fd30*/  LDL.LU R26, [R1+0x618] ;  /* 0x00061800011a7983 */ /* 0x001ee80000300800 */
[----:B--2---:R0:W-:Y:S04]  /*fd40*/  STS.U16 [R2+0x17000], R22 ;  /* 0x0170001602007388 */ /* 0x0041e80000000400 */
[----:B----4-:R1:W-:Y:S04]  /*fd50*/  STS.U16 [R2+0x2e000], R23 ;  /* 0x02e0001702007388 */ /* 0x0103e80000000400 */
[----:B0-----:R-:W2:Y:S04]  /*fd60*/  LDL.LU R22, [R1+0x5fc] ;  /* 0x0005fc0001167983 */ /* 0x001ea80000300800 */
[----:B-1----:R-:W4:Y:S04]  /*fd70*/  LDL.LU R23, [R1+0x5f8] ;  /* 0x0005f80001177983 */ /* 0x002f280000300800 */
[----:B-----5:R0:W-:Y:S04]  /*fd80*/  STS.U16 [R2+0x2f000], R27 ;  /* 0x02f0001b02007388 */ /* 0x0201e80000000400 */
[----:B0-----:R-:W5:Y:S04]  /*fd90*/  LDL.LU R27, [R1+0x5e4] ;  /* 0x0005e400011b7983 */ /* 0x001f680000300800 */
[----:B------:R0:W-:Y:S04]  /*fda0*/  STS.U16 [R2+0x3000], R24 ;  /* 0x0030001802007388 */ /* 0x0001e80000000400 */
[----:B------:R1:W-:Y:S04]  /*fdb0*/  STS.U16 [R2+0x6000], R25 ;  /* 0x0060001902007388 */ /* 0x0003e80000000400 */
[----:B0-----:R-:W5:Y:S04]  /*fdc0*/  LDL.LU R24, [R1+0x5e0] ;  /* 0x0005e00001187983 */ /* 0x001f680000300800 */
[----:B-1----:R-:W5:Y:S04]  /*fdd0*/  LDL.LU R25, [R1+0x5c4] ;  /* 0x0005c40001197983 */ /* 0x002f680000300800 */
[----:B------:R0:W-:Y:S04]  /*fde0*/  STS.U16 [R2+0xc000], R12 ;  /* 0x00c0000c02007388 */ /* 0x0001e80000000400 */
[----:B------:R1:W-:Y:S04]  /*fdf0*/  STS.U16 [R2+0x18000], R13 ;  /* 0x0180000d02007388 */ /* 0x0003e80000000400 */
[----:B------:R-:W5:Y:S04]  /*fe00*/  LDL.LU R5, [R1+0x5c0] ;  /* 0x0005c00001057983 */ /* 0x000f680000300800 */
[----:B------:R-:W-:Y:S04]  /*fe10*/  STS.U16 [R2+0x30000], R14 ;  /* 0x0300000e02007388 */ /* 0x000fe80000000400 */
        /* <DEDUP_REMOVED lines=15> */
[----:B0-----:R-:W5:Y:S04]  /*ff10*/  LDL.LU R12, [R1+0x340] ;  /* 0x00034000010c7983 */ /* 0x001f680000300800 */
[----:B-1----:R-:W5:Y:S04]  /*ff20*/  LDL.LU R13, [R1+0x324] ;  /* 0x00032400010d7983 */ /* 0x002f680000300800 */
[----:B---3--:R0:W-:Y:S04]  /*ff30*/  STS.U16 [R2+0x35000], R26 ;  /* 0x0350001a02007388 */ /* 0x0081e80000000400 */
[----:B0-----:R-:W3:Y:S04]  /*ff40*/  LDL.LU R26, [R1+0x320] ;  /* 0x00032000011a7983 */ /* 0x001ee80000300800 */
[----:B------:R-:W3:Y:S04]  /*ff50*/  LDL.LU R14, [R1+0x304] ;  /* 0x00030400010e7983 */ /* 0x000ee80000300800 */
[----:B--2---:R-:W-:Y:S04]  /*ff60*/  STS.U16 [R2+0x1b000], R22 ;  /* 0x01b0001602007388 */ /* 0x004fe80000000400 */
[----:B----4-:R-:W-:Y:S04]  /*ff70*/  STS.U16 [R2+0x36000], R23 ;  /* 0x0360001702007388 */ /* 0x010fe80000000400 */
[----:B-----5:R0:W-:Y:S04]  /*ff80*/  STS.U16 [R2+0x37000], R27 ;  /* 0x0370001b02007388 */ /* 0x0201e80000000400 */
[----:B0-----:R-:W2:Y:S04]  /*ff90*/  LDL.LU R27, [R1+0xa04] ;  /* 0x000a0400011b7983 */ /* 0x001ea80000300800 */
[----:B------:R0:W-:Y:S04]  /*ffa0*/  STS.U16 [R2+0x7000], R24 ;  /* 0x0070001802007388 */ /* 0x0001e80000000400 */
[----:B------:R-:W-:Y:S04]  /*ffb0*/  STS.U16 [R2+0xe000], R25 ;  /* 0x00e0001902007388 */ /* 0x000fe80000000400 */
[----:B0-----:R-:W4:Y:S04]  /*ffc0*/  LDL.LU R24, [R1+0xa1c] ;  /* 0x000a1c0001187983 */ /* 0x001f280000300800 */
[----:B------:R-:W5:Y:S04]  /*ffd0*/  LDL.LU R15, [R1+0x6a4] ;  /* 0x0006a400010f7983 */ /* 0x000f680000300800 */
[----:B------:R-:W-:Y:S04]  /*ffe0*/  STS.U16 [R2+0x1c000], R5 ;  /* 0x01c0000502007388 */ /* 0x000fe80000000400 */
[----:B------:R-:W5:Y:S04]  /*fff0*/  LDL.LU R16, [R1+0xad8] ;  /* 0x000ad80001107983 */ /* 0x000f680000300800 */
[----:B------:R0:W-:Y:S04]  /*10000*/  STS.U16 [R2+0x38000], R0 ;  /* 0x0380000002007388 */ /* 0x0001e80000000400 */
[----:B------:R-:W5:Y:S04]  /*10010*/  LDL.LU R17, [R1+0x8bc] ;  /* 0x0008bc0001117983 */ /* 0x000f680000300800 */
[----:B------:R-:W-:Y:S04]  /*10020*/  STS.U16 [R2+0x39000], R3 ;  /* 0x0390000302007388 */ /* 0x000fe80000000400 */
[----:B------:R-:W5:Y:S04]  /*10030*/  LDL.LU R18, [R1+0x6d8] ;  /* 0x0006d80001127983 */ /* 0x000f680000300800 */
[----:B------:R-:W-:Y:S01]  /*10040*/  STS.U16 [R2+0x1d000], R6 ;  /* 0x01d0000602007388 */ /* 0x000fe20000000400 */
[----:B0-----:R-:W-:-:S03]  /*10050*/  LOP3.LUT R0, R2, 0x10, RZ, 0x3c, !PT ;  /* 0x0000001002007812 */ /* 0x001fc600078e3cff */
        /* <DEDUP_REMOVED lines=10> */
[----:B------:R-:W-:Y:S04]  /*10100*/  STS.U16 [R2+0x3d000], R12 ;  /* 0x03d0000c02007388 */ /* 0x000fe80000000400 */
[----:B------:R-:W5:Y:S04]  /*10110*/  LDL.LU R25, [R1+0x2c0] ;  /* 0x0002c00001197983 */ /* 0x000f680000300800 */
[----:B------:R-:W-:Y:S04]  /*10120*/  STS.U16 [R2+0x1f000], R13 ;  /* 0x01f0000d02007388 */ /* 0x000fe80000000400 */
[----:B---3--:R0:W-:Y:S04]  /*10130*/  STS.U16 [R2+0x3e000], R26 ;  /* 0x03e0001a02007388 */ /* 0x0081e80000000400 */
[----:B------:R-:W-:Y:S04]  /*10140*/  STS.U16 [R2+0x3f000], R14 ;  /* 0x03f0000e02007388 */ /* 0x000fe80000000400 */
[----:B0-----:R-:W3:Y:S04]  /*10150*/  LDL.LU R26, [R1+0x2a4] ;  /* 0x0002a400011a7983 */ /* 0x001ee80000300800 */
[----:B------:R-:W-:Y:S04]  /*10160*/  STL [R1+0x16cc], R2 ;  /* 0x0016cc0201007387 */ /* 0x000fe80000100800 */
[----:B--2---:R0:W-:Y:S04]  /*10170*/  STS.U16 [R0+0x1200], R27 ;  /* 0x0012001b00007388 */ /* 0x0041e80000000400 */
[----:B0-----:R-:W2:Y:S04]  /*10180*/  LDL.LU R27, [R1+0x2a0] ;  /* 0x0002a000011b7983 */ /* 0x001ea80000300800 */
[----:B----4-:R0:W-:Y:S04]  /*10190*/  STS.U16 [R0+0x2200], R24 ;  /* 0x0022001800007388 */ /* 0x0101e80000000400 */
[----:B-----5:R-:W-:Y:S04]  /*101a0*/  STS.U16 [R0+0x3200], R15 ;  /* 0x0032000f00007388 */ /* 0x020fe80000000400 */
[----:B0-----:R-:W4:Y:S04]  /*101b0*/  LDL.LU R24, [R1+0x284] ;  /* 0x0002840001187983 */ /* 0x001f280000300800 */
[----:B------:R-:W5:Y:S04]  /*101c0*/  LDL.LU R2, [R1+0x280] ;  /* 0x0002800001027983 */ /* 0x000f680000300800 */
[----:B------:R-:W5:Y:S04]  /*101d0*/  LDL.LU R28, [R1+0x264] ;  /* 0x00026400011c7983 */ /* 0x000f680000300800 */
[----:B------:R-:W5:Y:S04]  /*101e0*/  LDL.LU R29, [R1+0x260] ;  /* 0x00026000011d7983 */ /* 0x000f680000300800 */
        /* <DEDUP_REMOVED lines=17> */
[----:B------:R0:W-:Y:S04]  /*10300*/  STS.U16 [R0+0x24200], R25 ;  /* 0x0242001900007388 */ /* 0x0001e80000000400 */
[----:B------:R-:W5:Y:S04]  /*10310*/  LDL.LU R12, [R1+0x228] ;  /* 0x00022800010c7983 */ /* 0x000f680000300800 */
[----:B0-----:R-:W5:Y:S04]  /*10320*/  LDL.LU R25, [R1+0x21c] ;  /* 0x00021c0001197983 */ /* 0x001f680000300800 */
[----:B------:R-:W5:Y:S04]  /*10330*/  LDL.LU R13, [R1+0x218] ;  /* 0x00021800010d7983 */ /* 0x000f680000300800 */
[----:B------:R-:W5:Y:S04]  /*10340*/  LDL.LU R14, [R1+0x214] ;  /* 0x00021400010e7983 */ /* 0x000f680000300800 */
[----:B---3--:R0:W-:Y:S04]  /*10350*/  STS.U16 [R0+0x25200], R26 ;  /* 0x0252001a00007388 */ /* 0x0081e80000000400 */
[----:B0-----:R-:W3:Y:S04]  /*10360*/  LDL.LU R26, [R1+0x210] ;  /* 0x00021000011a7983 */ /* 0x001ee80000300800 */
[----:B--2---:R0:W-:Y:S04]  /*10370*/  STS.U16 [R0+0x26200], R27 ;  /* 0x0262001b00007388 */ /* 0x0041e80000000400 */
[----:B0-----:R-:W2:Y:S04]  /*10380*/  LDL.LU R27, [R1+0x204] ;  /* 0x00020400011b7983 */ /* 0x001ea80000300800 */
[----:B----4-:R0:W-:Y:S04]  /*10390*/  STS.U16 [R0+0x27200], R24 ;  /* 0x0272001800007388 */ /* 0x0101e80000000400 */
[----:B-----5:R-:W-:Y:S04]  /*103a0*/  STS.U16 [R0+0x28200], R2 ;  /* 0x0282000200007388 */ /* 0x020fe80000000400 */
[----:B------:R-:W-:Y:S04]  /*103b0*/  STS.U16 [R0+0x29200], R28 ;  /* 0x0292001c00007388 */ /* 0x000fe80000000400 */
[----:B------:R-:W-:Y:S04]  /*103c0*/  STS.U16 [R0+0x2a200], R29 ;  /* 0x02a2001d00007388 */ /* 0x000fe80000000400 */
[----:B------:R-:W-:Y:S04]  /*103d0*/  STS.U16 [R0+0x2b200], R4 ;  /* 0x02b2000400007388 */ /* 0x000fe80000000400 */
[----:B------:R-:W4:Y:S04]  /*103e0*/  LDL.LU R15, [R1+0x200] ;  /* 0x00020000010f7983 */ /* 0x000f280000300800 */
[----:B------:R-:W-:Y:S04]  /*103f0*/  STS.U16 [R0+0x2c200], R5 ;  /* 0x02c2000500007388 */ /* 0x000fe80000000400 */
[----:B------:R-:W5:Y:S04]  /*10400*/  LDL.LU R16, [R1+0x1fc] ;  /* 0x0001fc0001107983 */ /* 0x000f680000300800 */
[----:B------:R-:W-:Y:S04]  /*10410*/  STS.U16 [R0+0x2d200], R3 ;  /* 0x02d2000300007388 */ /* 0x000fe80000000400 */
[----:B------:R-:W4:Y:S04]  /*10420*/  LDL.LU R17, [R1+0x1f8] ;  /* 0x0001f80001117983 */ /* 0x000f280000300800 */
[----:B------:R-:W-:Y:S04]  /*10430*/  STS.U16 [R0+0x2e200], R6 ;  /* 0x02e2000600007388 */ /* 0x000fe80000000400 */
[----:B------:R-:W4:Y:S04]  /*10440*/  LDL.LU R18, [R1+0x1ec] ;  /* 0x0001ec0001127983 */ /* 0x000f280000300800 */
[----:B------:R-:W-:Y:S04]  /*10450*/  STS.U16 [R0+0x2f200], R7 ;  /* 0x02f2000700007388 */ /* 0x000fe80000000400 */
[----:B------:R-:W4:Y:S04]  /*10460*/  LDL.LU R19, [R1+0x1e8] ;  /* 0x0001e80001137983 */ /* 0x000f280000300800 */
[----:B------:R-:W-:Y:S04]  /*10470*/  STS.U16 [R0+0x30200], R8 ;  /* 0x0302000800007388 */ /* 0x000fe80000000400 */
[----:B------:R-:W4:Y:S04]  /*10480*/  LDL.LU R20, [R1+0x1e4] ;  /* 0x0001e40001147983 */ /* 0x000f280000300800 */
[----:B------:R-:W-:Y:S04]  /*10490*/  STS.U16 [R0+0x31200], R9 ;  /* 0x0312000900007388 */ /* 0x000fe80000000400 */
[----:B------:R-:W5:Y:S04]  /*104a0*/  LDL.LU R21, [R1+0x1e0] ;  /* 0x0001e00001157983 */ /* 0x000f680000300800 */
[----:B------:R-:W-:Y:S04]  /*104b0*/  STS.U16 [R0+0x32200], R10 ;  /* 0x0322000a00007388 */ /* 0x000fe80000000400 */
[----:B------:R-:W5:Y:S04]  /*104c0*/  LDL.LU R22, [R1+0x1d4] ;  /* 0x0001d40001167983 */ /* 0x000f680000300800 */
[----:B------:R-:W-:Y:S04]  /*104d0*/  STS.U16 [R0+0x33200], R11 ;  /* 0x0332000b00007388 */ /* 0x000fe80000000400 */
[----:B------:R-:W5:Y:S04]  /*104e0*/  LDL.LU R23, [R1+0x1d0] ;  /* 0x0001d00001177983 */ /* 0x000f680000300800 */
[----:B------:R-:W-:Y:S04]  /*104f0*/  STS.U16 [R0+0x34200], R12 ;  /* 0x0342000c00007388 */ /* 0x000fe80000000400 */
[----:B0-----:R-:W5:Y:S04]  /*10500*/  LDL.LU R24, [R1+0x1cc] ;  /* 0x0001cc0001187983 */ /* 0x001f680000300800 */
[----:B------:R0:W-:Y:S04]  /*10510*/  STS.U16 [R0+0x35200], R25 ;  /* 0x0352001900007388 */ /* 0x0001e80000000400 */
[----:B------:R-:W-:Y:S04]  /*10520*/  STS.U16 [R0+0x36200], R13 ;  /* 0x0362000d00007388 */ /* 0x000fe80000000400 */
[----:B------:R-:W-:Y:S04]  /*10530*/  STS.U16 [R0+0x37200], R14 ;  /* 0x0372000e00007388 */ /* 0x000fe80000000400 */
[----:B0-----:R-:W5:Y:S04]  /*10540*/  LDL.LU R25, [R1+0x1c8] ;  /* 0x0001c80001197983 */ /* 0x001f680000300800 */
[----:B---3--:R0:W-:Y:S04]  /*10550*/  STS.U16 [R0+0x38200], R26 ;  /* 0x0382001a00007388 */ /* 0x0081e80000000400 */
[----:B0-----:R-:W3:Y:S04]  /*10560*/  LDL.LU R26, [R1+0x1bc] ;  /* 0x0001bc00011a7983 */ /* 0x001ee80000300800 */
[----:B--2---:R0:W-:Y:S04]  /*10570*/  STS.U16 [R0+0x39200], R27 ;  /* 0x0392001b00007388 */ /* 0x0041e80000000400 */
[----:B0-----:R-:W2:Y:S04]  /*10580*/  LDL.LU R27, [R1+0x1b8] ;  /* 0x0001b800011b7983 */ /* 0x001ea80000300800 */
[----:B------:R-:W2:Y:S04]  /*10590*/  LDL.LU R2, [R1+0x1b4] ;  /* 0x0001b40001027983 */ /* 0x000ea80000300800 */
        /* <DEDUP_REMOVED lines=13> */
[----:B----4-:R0:W-:Y:S04]  /*10670*/  STS.U16 [R0+0x3a200], R15 ;  /* 0x03a2000f00007388 */ /* 0x0101e80000000400 */
[----:B------:R-:W4:Y:S04]  /*10680*/  LDL.LU R14, [R1+0x15c] ;  /* 0x00015c00010e7983 */ /* 0x000f280000300800 */
[----:B-----5:R1:W-:Y:S04]  /*10690*/  STS.U16 [R0+0x3b200], R16 ;  /* 0x03b2001000007388 */ /* 0x0203e80000000400 */
[----:B0-----:R-:W5:Y:S04]  /*106a0*/  LDL.LU R15, [R1+0x158] ;  /* 0x00015800010f7983 */ /* 0x001f680000300800 */
[----:B------:R0:W-:Y:S04]  /*106b0*/  STS.U16 [R0+0x3c200], R17 ;  /* 0x03c2001100007388 */ /* 0x0001e80000000400 */
[----:B-1----:R-:W4:Y:S04]  /*106c0*/  LDL.LU R16, [R1+0x154] ;  /* 0x0001540001107983 */ /* 0x002f280000300800 */
[----:B------:R1:W-:Y:S04]  /*106d0*/  STS.U16 [R0+0x3d200], R18 ;  /* 0x03d2001200007388 */ /* 0x0003e80000000400 */
[----:B0-----:R-:W4:Y:S04]  /*106e0*/  LDL.LU R17, [R1+0x150] ;  /* 0x0001500001117983 */ /* 0x001f280000300800 */
        /* <DEDUP_REMOVED lines=14> */
[----:B0-----:R-:W4:Y:S04]  /*107d0*/  LDL.LU R25, [R1+0xa9c] ;  /* 0x000a9c0001197983 */ /* 0x001f280000300800 */
[----:B---3--:R0:W-:Y:S04]  /*107e0*/  STS.U16 [R0+0xd200], R26 ;  /* 0x00d2001a00007388 */ /* 0x0081e80000000400 */
[----:B0-----:R-:W3:Y:S04]  /*107f0*/  LDL.LU R26, [R1+0x908] ;  /* 0x00090800011a7983 */ /* 0x001ee80000300800 */
[----:B--2---:R0:W-:Y:S04]  /*10800*/  STS.U16 [R0+0xe200], R27 ;  /* 0x00e2001b00007388 */ /* 0x0041e80000000400 */
[----:B------:R1:W-:Y:S04]  /*10810*/  STS.U16 [R0+0xf200], R2 ;  /* 0x00f2000200007388 */ /* 0x0003e80000000400 */
[----:B0-----:R-:W2:Y:S04]  /*10820*/  LDL.LU R27, [R1+0x8b8] ;  /* 0x0008b800011b7983 */ /* 0x001ea80000300800 */
[----:B-1----:R-:W2:Y:S04]  /*10830*/  LDL.LU R2, [R1+0x16cc] ;  /* 0x0016cc0001027983 */ /* 0x002ea80000300800 */
[----:B------:R-:W-:Y:S04]  /*10840*/  STS.U16 [R0+0x10200], R28 ;  /* 0x0102001c00007388 */ /* 0x000fe80000000400 */
[----:B------:R-:W-:Y:S04]  /*10850*/  STS.U16 [R0+0x11200], R29 ;  /* 0x0112001d00007388 */ /* 0x000fe80000000400 */
[----:B------:R2:W-:Y:S02]  /*10860*/  STS.U16 [R0+0x12200], R4 ;  /* 0x0122000400007388 */ /* 0x0005e40000000400 */
[----:B--2---:R-:W-:-:S02]  /*10870*/  LOP3.LUT R4, R2, 0x20, RZ, 0x3c, !PT ;  /* 0x0000002002047812 */ /* 0x004fc400078e3cff */
[----:B------:R0:W-:Y:S04]  /*10880*/  STL [R1+0x16bc], R2 ;  /* 0x0016bc0201007387 */ /* 0x0001e80000100800 */
[----:B0-----:R-:W2:Y:S04]  /*10890*/  LDL.LU R2, [R1+0x58c] ;  /* 0x00058c0001027983 */ /* 0x001ea80000300800 */
[----:B--2---:R0:W-:Y:S04]  /*108a0*/  STL [R1+0x16c0], R2 ;  /* 0x0016c00201007387 */ /* 0x0041e80000100800 */
[----:B0-----:R-:W2:Y:S04]  /*108b0*/  LDL.LU R2, [R1+0x61c] ;  /* 0x00061c0001027983 */ /* 0x001ea80000300800 */
[----:B--2---:R0:W-:Y:S04]  /*108c0*/  STL [R1+0x16c4], R2 ;  /* 0x0016c40201007387 */ /* 0x0041e80000100800 */
[----:B0-----:R-:W2:Y:S04]  /*108d0*/  LDL.LU R2, [R1+0x6c4] ;  /* 0x0006c40001027983 */ /* 0x001ea80000300800 */
[----:B------:R-:W-:Y:S04]  /*108e0*/  STS.U16 [R0+0x13200], R5 ;  /* 0x0132000500007388 */ /* 0x000fe80000000400 */
[----:B------:R-:W-:Y:S04]  /*108f0*/  STS.U16 [R0+0x14200], R3 ;  /* 0x0142000300007388 */ /* 0x000fe80000000400 */
[----:B------:R-:W-:Y:S04]  /*10900*/  STS.U16 [R0+0x15200], R6 ;  /* 0x0152000600007388 */ /* 0x000fe80000000400 */
[----:B------:R-:W-:Y:S04]  /*10910*/  STS.U16 [R0+0x16200], R7 ;  /* 0x0162000700007388 */ /* 0x000fe80000000400 */
[----:B------:R-:W-:Y:S04]  /*10920*/  STS.U16 [R0+0x17200], R8 ;  /* 0x0172000800007388 */ /* 0x000fe80000000400 */
[----:B--2---:R0:W-:Y:S04]  /*10930*/  STL [R1+0x16c8], R2 ;  /* 0x0016c80201007387 */ /* 0x0041e80000100800 */
[----:B0-----:R-:W2:Y:S04]  /*10940*/  LDL.LU R2, [R1+0x864] ;  /* 0x0008640001027983 */ /* 0x001ea80000300800 */
[----:B------:R-:W2:Y:S04]  /*10950*/  LDL.LU R3, [R1+0x518] ;  /* 0x0005180001037983 */ /* 0x000ea80000300800 */
[----:B------:R-:W2:Y:S04]  /*10960*/  LDL.LU R6, [R1+0x144] ;  /* 0x0001440001067983 */ /* 0x000ea80000300800 */
[----:B------:R-:W2:Y:S04]  /*10970*/  LDL.LU R7, [R1+0x140] ;  /* 0x0001400001077983 */ /* 0x000ea80000300800 */
[----:B------:R0:W-:Y:S04]  /*10980*/  STS.U16 [R0+0x18200], R9 ;  /* 0x0182000900007388 */ /* 0x0001e80000000400 */
[----:B------:R-:W2:Y:S04]  /*10990*/  LDL.LU R8, [R1+0x13c] ;  /* 0x00013c0001087983 */ /* 0x000ea80000300800 */
[----:B------:R1:W-:Y:S04]  /*109a0*/  STS.U16 [R0+0x19200], R10 ;  /* 0x0192000a00007388 */ /* 0x0003e80000000400 */
[----:B0-----:R-:W2:Y:S04]  /*109b0*/  LDL.LU R9, [R1+0x138] ;  /* 0x0001380001097983 */ /* 0x001ea80000300800 */
[----:B------:R0:W-:Y:S04]  /*109c0*/  STS.U16 [R0+0x1a200], R11 ;  /* 0x01a2000b00007388 */ /* 0x0001e80000000400 */
[----:B-1----:R-:W2:Y:S04]  /*109d0*/  LDL.LU R10, [R1+0x12c] ;  /* 0x00012c00010a7983 */ /* 0x002ea80000300800 */
[----:B------:R1:W-:Y:S04]  /*109e0*/  STS.U16 [R0+0x1b200], R12 ;  /* 0x01b2000c00007388 */ /* 0x0003e80000000400 */
[----:B0-----:R-:W2:Y:S04]  /*109f0*/  LDL.LU R11, [R1+0x128] ;  /* 0x00012800010b7983 */ /* 0x001ea80000300800 */
[----:B------:R0:W-:Y:S04]  /*10a00*/  STS.U16 [R0+0x1c200], R13 ;  /* 0x01c2000d00007388 */ /* 0x0001e80000000400 */
[----:B-1----:R-:W2:Y:S04]  /*10a10*/  LDL.LU R12, [R1+0x124] ;  /* 0x00012400010c7983 */ /* 0x002ea80000300800 */
[----:B----4-:R1:W-:Y:S04]  /*10a20*/  STS.U16 [R0+0x1d200], R14 ;  /* 0x01d2000e00007388 */ /* 0x0103e80000000400 */
[----:B0-----:R-:W4:Y:S04]  /*10a30*/  LDL.LU R13, [R1+0x120] ;  /* 0x00012000010d7983 */ /* 0x001f280000300800 */
[----:B-----5:R0:W-:Y:S04]  /*10a40*/  STS.U16 [R0+0x1e200], R15 ;  /* 0x01e2000f00007388 */ /* 0x0201e80000000400 */
[----:B-1----:R-:W5:Y:S04]  /*10a50*/  LDL.LU R14, [R1+0x114] ;  /* 0x00011400010e7983 */ /* 0x002f680000300800 */
        /* <DEDUP_REMOVED lines=20> */
[----:B---3--:R1:W-:Y:S04]  /*10ba0*/  STS.U16 [R4+0x9400], R26 ;  /* 0x0094001a04007388 */ /* 0x0083e80000000400 */
[----:B0-----:R-:W2:Y:S04]  /*10bb0*/  LDL.LU R25, [R1+0xd8] ;  /* 0x0000d80001197983 */ /* 0x001ea80000300800 */
[----:B------:R0:W-:Y:S04]  /*10bc0*/  STS.U16 [R4+0xa400], R27 ;  /* 0x00a4001b04007388 */ /* 0x0001e80000000400 */
[----:B-1----:R-:W2:Y:S04]  /*10bd0*/  LDL.LU R26, [R1+0xcc] ;  /* 0x0000cc00011a7983 */ /* 0x002ea80000300800 */
[----:B0-----:R-:W2:Y:S04]  /*10be0*/  LDL.LU R27, [R1+0xc8] ;  /* 0x0000c800011b7983 */ /* 0x001ea80000300800 */
[----:B------:R-:W2:Y:S04]  /*10bf0*/  LDL.LU R28, [R1+0xc4] ;  /* 0x0000c400011c7983 */ /* 0x000ea80000300800 */
[----:B------:R-:W2:Y:S04]  /*10c00*/  LDL.LU R29, [R1+0xc0] ;  /* 0x0000c000011d7983 */ /* 0x000ea80000300800 */
[----:B------:R-:W2:Y:S04]  /*10c10*/  LDL.LU R5, [R1+0xb4] ;  /* 0x0000b40001057983 */ /* 0x000ea80000300800 */
[----:B------:R-:W2:Y:S04]  /*10c20*/  LDL.LU R0, [R1+0xb0] ;  /* 0x0000b00001007983 */ /* 0x000ea80000300800 */
[----:B--2---:R0:W-:Y:S04]  /*10c30*/  STS.U16 [R4+0xb400], R2 ;  /* 0x00b4000204007388 */ /* 0x0041e80000000400 */
[----:B0-----:R-:W2:Y:S04]  /*10c40*/  LDL.LU R2, [R1+0x16c8] ;  /* 0x0016c80001027983 */ /* 0x001ea80000300800 */
[----:B--2---:R0:W-:Y:S04]  /*10c50*/  STS.U16 [R4+0xc400], R2 ;  /* 0x00c4000204007388 */ /* 0x0041e80000000400 */
[----:B0-----:R-:W2:Y:S04]  /*10c60*/  LDL.LU R2, [R1+0x16c4] ;  /* 0x0016c40001027983 */ /* 0x001ea80000300800 */
[----:B--2---:R0:W-:Y:S04]  /*10c70*/  STS.U16 [R4+0xd400], R2 ;  /* 0x00d4000204007388 */ /* 0x0041e80000000400 */
[----:B0-----:R-:W2:Y:S04]  /*10c80*/  LDL.LU R2, [R1+0x16c0] ;  /* 0x0016c00001027983 */ /* 0x001ea80000300800 */
[----:B--2---:R0:W-:Y:S04]  /*10c90*/  STS.U16 [R4+0xe400], R2 ;  /* 0x00e4000204007388 */ /* 0x0041e80000000400 */
[----:B------:R1:W-:Y:S04]  /*10ca0*/  STS.U16 [R4+0xf400], R3 ;  /* 0x00f4000304007388 */ /* 0x0003e80000000400 */
[----:B------:R2:W-:Y:S04]  /*10cb0*/  STS.U16 [R4+0x400], R6 ;  /* 0x0004000604007388 */ /* 0x0005e80000000400 */
[----:B------:R1:W-:Y:S04]  /*10cc0*/  STS.U16 [R4+0x20400], R7 ;  /* 0x0204000704007388 */ /* 0x0003e80000000400 */
[----:B0-----:R-:W3:Y:S04]  /*10cd0*/  LDL.LU R2, [R1+0x16bc] ;  /* 0x0016bc0001027983 */ /* 0x001ee80000300800 */
[----:B------:R0:W-:Y:S04]  /*10ce0*/  STS.U16 [R4+0x21400], R8 ;  /* 0x0214000804007388 */ /* 0x0001e80000000400 */
[----:B-1----:R-:W3:Y:S04]  /*10cf0*/  LDL.LU R3, [R1+0x16b8] ;  /* 0x0016b80001037983 */ /* 0x002ee80000300800 */
[----:B------:R1:W-:Y:S04]  /*10d00*/  STS.U16 [R4+0x22400], R9 ;  /* 0x0224000904007388 */ /* 0x0003e80000000400 */
[----:B--2---:R-:W2:Y:S04]  /*10d10*/  LDL.LU R6, [R1+0x16b4] ;  /* 0x0016b40001067983 */ /* 0x004ea80000300800 */
[----:B------:R0:W-:Y:S04]  /*10d20*/  STS.U16 [R4+0x23400], R10 ;  /* 0x0234000a04007388 */ /* 0x0001e80000000400 */
[----:B------:R-:W2:Y:S04]  /*10d30*/  LDL.LU R7, [R1+0x16b0] ;  /* 0x0016b00001077983 */ /* 0x000ea80000300800 */
[----:B------:R1:W-:Y:S04]  /*10d40*/  STS.U16 [R4+0x24400], R11 ;  /* 0x0244000b04007388 */ /* 0x0003e80000000400 */
[----:B0-----:R-:W2:Y:S04]  /*10d50*/  LDL.LU R8, [R1+0x16ac] ;  /* 0x0016ac0001087983 */ /* 0x001ea80000300800 */
[----:B------:R0:W-:Y:S04]  /*10d60*/  STS.U16 [R4+0x25400], R12 ;  /* 0x0254000c04007388 */ /* 0x0001e80000000400 */
[----:B-1----:R-:W2:Y:S04]  /*10d70*/  LDL.LU R9, [R1+0x16a8] ;  /* 0x0016a80001097983 */ /* 0x002ea80000300800 */
[----:B----4-:R1:W-:Y:S04]  /*10d80*/  STS.U16 [R4+0x26400], R13 ;  /* 0x0264000d04007388 */ /* 0x0103e80000000400 */
[----:B------:R-:W4:Y:S04]  /*10d90*/  LDL.LU R10, [R1+0x16a4] ;  /* 0x0016a400010a7983 */ /* 0x000f280000300800 */
[----:B-----5:R5:W-:Y:S04]  /*10da0*/  STS.U16 [R4+0x27400], R14 ;  /* 0x0274000e04007388 */ /* 0x020be80000000400 */
[----:B------:R-:W2:Y:S04]  /*10db0*/  LDL.LU R11, [R1+0x16a0] ;  /* 0x0016a000010b7983 */ /* 0x000ea80000300800 */
[----:B------:R1:W-:Y:S04]  /*10dc0*/  STS.U16 [R4+0x28400], R15 ;  /* 0x0284000f04007388 */ /* 0x0003e80000000400 */
[----:B0-----:R-:W2:Y:S04]  /*10dd0*/  LDL.LU R12, [R1+0x169c] ;  /* 0x00169c00010c7983 */ /* 0x001ea80000300800 */
[----:B------:R0:W-:Y:S04]  /*10de0*/  STS.U16 [R4+0x29400], R16 ;  /* 0x0294001004007388 */ /* 0x0001e80000000400 */
[----:B-1----:R-:W2:Y:S04]  /*10df0*/  LDL.LU R13, [R1+0x1698] ;  /* 0x00169800010d7983 */ /* 0x002ea80000300800 */
[----:B------:R1:W-:Y:S04]  /*10e00*/  STS.U16 [R4+0x2a400], R17 ;  /* 0x02a4001104007388 */ /* 0x0003e80000000400 */
[----:B-----5:R-:W5:Y:S04]  /*10e10*/  LDL.LU R14, [R1+0x1694] ;  /* 0x00169400010e7983 */ /* 0x020f680000300800 */
[----:B------:R0:W-:Y:S04]  /*10e20*/  STS.U16 [R4+0x2b400], R18 ;  /* 0x02b4001204007388 */ /* 0x0001e80000000400 */
[----:B------:R-:W2:Y:S04]  /*10e30*/  LDL.LU R15, [R1+0x1690] ;  /* 0x00169000010f7983 */ /* 0x000ea80000300800 */
[----:B------:R1:W-:Y:S04]  /*10e40*/  STS.U16 [R4+0x2c400], R19 ;  /* 0x02c4001304007388 */ /* 0x0003e80000000400 */
[----:B0-----:R-:W2:Y:S04]  /*10e50*/  LDL.LU R16, [R1+0x168c] ;  /* 0x00168c0001107983 */ /* 0x001ea80000300800 */
[----:B------:R0:W-:Y:S04]  /*10e60*/  STS.U16 [R4+0x2d400], R20 ;  /* 0x02d4001404007388 */ /* 0x0001e80000000400 */
[----:B-1----:R-:W2:Y:S04]  /*10e70*/  LDL.LU R17, [R1+0x1688] ;  /* 0x0016880001117983 */ /* 0x002ea80000300800 */
[----:B------:R1:W-:Y:S04]  /*10e80*/  STS.U16 [R4+0x2e400], R21 ;  /* 0x02e4001504007388 */ /* 0x0003e80000000400 */
        /* <DEDUP_REMOVED lines=13> */
[----:B------:R-:W-:Y:S04]  /*10f60*/  STS.U16 [R4+0x35400], R28 ;  /* 0x0354001c04007388 */ /* 0x000fe80000000400 */
[----:B-1----:R-:W2:Y:S04]  /*10f70*/  LDL.LU R25, [R1+0x1668] ;  /* 0x0016680001197983 */ /* 0x002ea80000300800 */
[----:B------:R-:W-:Y:S04]  /*10f80*/  STS.U16 [R4+0x36400], R29 ;  /* 0x0364001d04007388 */ /* 0x000fe80000000400 */
[----:B------:R-:W2:Y:S04]  /*10f90*/  LDL.LU R26, [R1+0x1664] ;  /* 0x00166400011a7983 */ /* 0x000ea80000300800 */
[----:B------:R-:W-:Y:S04]  /*10fa0*/  STS.U16 [R4+0x37400], R5 ;  /* 0x0374000504007388 */ /* 0x000fe80000000400 */
[----:B------:R-:W2:Y:S04]  /*10fb0*/  LDL.LU R27, [R1+0x1660] ;  /* 0x00166000011b7983 */ /* 0x000ea80000300800 */
[----:B------:R0:W-:Y:S04]  /*10fc0*/  STS.U16 [R4+0x38400], R0 ;  /* 0x0384000004007388 */ /* 0x0001e80000000400 */
[----:B0-----:R-:W2:Y:S04]  /*10fd0*/  LDL.LU R0, [R1+0x884] ;  /* 0x0008840001007983 */ /* 0x001ea80000300800 */
[----:B--2---:R0:W-:Y:S04]  /*10fe0*/  STL [R1+0x1658], R0 ;  /* 0x0016580001007387 */ /* 0x0041e80000100800 */
[----:B0-----:R-:W2:Y:S04]  /*10ff0*/  LDL.LU R0, [R1+0x730] ;  /* 0x0007300001007983 */ /* 0x001ea80000300800 */
[----:B--2---:R3:W-:Y:S02]  /*11000*/  STL [R1+0x165c], R0 ;  /* 0x00165c0001007387 */ /* 0x0047e40000100800 */
[----:B---3--:R-:W-:-:S02]  /*11010*/  LOP3.LUT R0, R2, 0x20, RZ, 0x3c, !PT ;  /* 0x0000002002007812 */ /* 0x008fc400078e3cff */
[----:B------:R-:W2:Y:S04]  /*11020*/  LDL.LU R2, [R1+0x8f8] ;  /* 0x0008f80001027983 */ /* 0x000ea80000300800 */
[----:B------:R-:W-:Y:S04]  /*11030*/  STS.U16 [R0+0x39400], R27 ;  /* 0x0394001b00007388 */ /* 0x000fe80000000400 */
[----:B------:R-:W-:Y:S04]  /*11040*/  STS.U16 [R0+0x3a400], R26 ;  /* 0x03a4001a00007388 */ /* 0x000fe80000000400 */
[----:B------:R-:W-:Y:S04]  /*11050*/  STS.U16 [R0+0x3b400], R25 ;  /* 0x03b4001900007388 */ /* 0x000fe80000000400 */
[----:B------:R0:W-:Y:S04]  /*11060*/  STS.U16 [R0+0x3c400], R24 ;  /* 0x03c4001800007388 */ /* 0x0001e80000000400 */
[----:B------:R-:W-:Y:S04]  /*11070*/  STS.U16 [R0+0x3d400], R23 ;  /* 0x03d4001700007388 */ /* 0x000fe80000000400 */
[----:B------:R1:W-:Y:S04]  /*11080*/  STS.U16 [R0+0x3e400], R22 ;  /* 0x03e4001600007388 */ /* 0x0003e80000000400 */
[----:B------:R-:W-:Y:S04]  /*11090*/  STS.U16 [R0+0x3f400], R21 ;  /* 0x03f4001500007388 */ /* 0x000fe80000000400 */
[----:B------:R3:W-:Y:S04]  /*110a0*/  STS.U16 [R0+0x10400], R20 ;  /* 0x0104001400007388 */ /* 0x0007e80000000400 */
[----:B------:R-:W-:Y:S04]  /*110b0*/  STS.U16 [R0+0x11400], R19 ;  /* 0x0114001300007388 */ /* 0x000fe80000000400 */
[----:B------:R0:W-:Y:S04]  /*110c0*/  STS.U16 [R0+0x12400], R18 ;  /* 0x0124001200007388 */ /* 0x0001e80000000400 */
[----:B------:R-:W2:Y:S04]  /*110d0*/  LDL.LU.64 R28, [R1+0x820] ;  /* 0x00082000011c7983 */ /* 0x000ea80000300a00 */
[----:B------:R-:W-:Y:S04]  /*110e0*/  STS.U16 [R0+0x13400], R17 ;  /* 0x0134001100007388 */ /* 0x000fe80000000400 */
[----:B------:R-:W2:Y:S04]  /*110f0*/  LDL.LU.64 R4, [R1+0x808] ;  /* 0x0008080001047983 */ /* 0x000ea80000300a00 */
[----:B------:R1:W-:Y:S04]  /*11100*/  STS.U16 [R0+0x14400], R16 ;  /* 0x0144001000007388 */ /* 0x0003e80000000400 */
[----:B0-----:R-:W2:Y:S04]  /*11110*/  LDL.LU.64 R24, [R1+0x840] ;  /* 0x0008400001187983 */ /* 0x001ea80000300a00 */
[----:B------:R-:W-:Y:S04]  /*11120*/  STS.U16 [R0+0x15400], R15 ;  /* 0x0154000f00007388 */ /* 0x000fe80000000400 */
[----:B-1----:R-:W2:Y:S04]  /*11130*/  LDL.LU.64 R22, [R1+0x858] ;  /* 0x0008580001167983 */ /* 0x002ea80000300a00 */
[----:B-----5:R0:W-:Y:S04]  /*11140*/  STS.U16 [R0+0x16400], R14 ;  /* 0x0164000e00007388 */ /* 0x0201e80000000400 */
[----:B---3--:R-:W3:Y:S04]  /*11150*/  LDL.LU.64 R20, [R1+0x878] ;  /* 0x0008780001147983 */ /* 0x008ee80000300a00 */
[----:B------:R-:W-:Y:S04]  /*11160*/  STS.U16 [R0+0x17400], R13 ;  /* 0x0174000d00007388 */ /* 0x000fe80000000400 */
[----:B------:R-:W5:Y:S04]  /*11170*/  LDL.LU.64 R18, [R1+0x890] ;  /* 0x0008900001127983 */ /* 0x000f680000300a00 */
[----:B------:R1:W-:Y:S04]  /*11180*/  STS.U16 [R0+0x18400], R12 ;  /* 0x0184000c00007388 */ /* 0x0003e80000000400 */
[----:B------:R-:W2:Y:S04]  /*11190*/  LDL.LU.64 R16, [R1+0x8b0] ;  /* 0x0008b00001107983 */ /* 0x000ea80000300a00 */
[----:B------:R-:W-:Y:S04]  /*111a0*/  STS.U16 [R0+0x19400], R11 ;  /* 0x0194000b00007388 */ /* 0x000fe80000000400 */
[----:B0-----:R-:W2:Y:S04]  /*111b0*/  LDL.LU.64 R14, [R1+0x8c8] ;  /* 0x0008c800010e7983 */ /* 0x001ea80000300a00 */
[----:B----4-:R0:W-:Y:S04]  /*111c0*/  STS.U16 [R0+0x1a400], R10 ;  /* 0x01a4000a00007388 */ /* 0x0101e80000000400 */
[----:B-1----:R-:W4:Y:S04]  /*111d0*/  LDL.LU.64 R12, [R1+0x8e8] ;  /* 0x0008e800010c7983 */ /* 0x002f280000300a00 */
[----:B------:R-:W-:Y:S04]  /*111e0*/  STS.U16 [R0+0x1b400], R9 ;  /* 0x01b4000900007388 */ /* 0x000fe80000000400 */
[----:B0-----:R-:W2:Y:S04]  /*111f0*/  LDL.LU.64 R10, [R1+0x900] ;  /* 0x00090000010a7983 */ /* 0x001ea80000300a00 */
[----:B------:R0:W-:Y:S04]  /*11200*/  STS.U16 [R0+0x1c400], R8 ;  /* 0x01c4000800007388 */ /* 0x0001e80000000400 */
[----:B------:R1:W-:Y:S04]  /*11210*/  STS.U16 [R0+0x1d400], R7 ;  /* 0x01d4000700007388 */ /* 0x0003e80000000400 */
[----:B------:R1:W-:Y:S04]  /*11220*/  STS.U16 [R0+0x1e400], R6 ;  /* 0x01e4000600007388 */ /* 0x0003e80000000400 */
[----:B0-----:R-:W2:Y:S04]  /*11230*/  LDL.LU.64 R8, [R1+0xaf8] ;  /* 0x000af80001087983 */ /* 0x001ea80000300a00 */
[----:B-1----:R-:W2:Y:S04]  /*11240*/  LDL.LU R7, [R1+0x66c] ;  /* 0x00066c0001077983 */ /* 0x002ea80000300800 */
[----:B------:R-:W2:Y:S04]  /*11250*/  LDL.LU R6, [R1+0x88c] ;  /* 0x00088c0001067983 */ /* 0x000ea80000300800 */
[----:B------:R0:W-:Y:S04]  /*11260*/  STS.U16 [R0+0x1f400], R3 ;  /* 0x01f4000300007388 */ /* 0x0001e80000000400 */
[----:B0-----:R-:W2:Y:S04]  /*11270*/  LDL.LU R0, [R1+0x165c] ;  /* 0x00165c0001007983 */ /* 0x001ea80000300800 */
[----:B------:R-:W0:Y:S04]  /*11280*/  S2R R27, SR_TID.X ;  /* 0x00000000001b7919 */ /* 0x000e280000002100 */
[----:B------:R-:W3:Y:S01]  /*11290*/  LDL.LU R3, [R1+0xa0c] ;  /* 0x000a0c0001037983 */ /* 0x000ee20000300800 */
[----:B0-----:R-:W-:-:S05]  /*112a0*/  LOP3.LUT R27, R27, 0xff, RZ, 0xc0, !PT ;  /* 0x000000ff1b1b7812 */ /* 0x001fca00078ec0ff */
[----:B------:R-:W-:-:S05]  /*112b0*/  IMAD.SHL.U32 R27, R27, 0x2, RZ ;  /* 0x000000021b1b7824 */ /* 0x000fca00078e00ff */
[----:B------:R-:W-:-:S05]  /*112c0*/  LOP3.LUT R26, R27, 0x30, RZ, 0x3c, !PT ;  /* 0x000000301b1a7812 */ /* 0x000fca00078e3cff */
[----:B--2---:R0:W-:Y:S04]  /*112d0*/  STS.U16 [R26+0x600], R0 ;  /* 0x000600001a007388 */ /* 0x0041e80000000400 */
[----:B0-----:R-:W2:Y:S04]  /*112e0*/  LDL.LU R0, [R1+0x1658] ;  /* 0x0016580001007983 */ /* 0x001ea80000300800 */
[----:B--2---:R0:W-:Y:S01]  /*112f0*/  STS.U16 [R26+0x1600], R0 ;  /* 0x001600001a007388 */ /* 0x0041e20000000400 */
[----:B------:R1:W-:Y:S03]  /*11300*/  STS.U16 [R26+0x2600], R2 ;  /* 0x002600021a007388 */ /* 0x0003e60000000400 */
[----:B0-----:R-:W2:Y:S01]  /*11310*/  LDL.LU R0, [R1+0x1654] ;  /* 0x0016540001007983 */ /* 0x001ea20000300800 */
[----:B-1----:R-:W2:Y:S02]  /*11320*/  LDL.LU R2, [R1+0x1650] ;  /* 0x0016500001027983 */ /* 0x002ea40000300800 */
[----:B------:R0:W-:Y:S02]  /*11330*/  STL [R1+0x1394], R27 ;  /* 0x0013941b01007387 */ /* 0x0001e40000100800 */
[----:B0-----:R4:W5:Y:S04]  /*11340*/  LDG.E.U16 R27, [R10.64] ;  /* 0x000000040a1b7981 */ /* 0x001968000c1e1500 */
[----:B----4-:R-:W4:Y:S04]  /*11350*/  LDG.E.U16 R11, [R12.64] ;  /* 0x000000040c0b7981 */ /* 0x010f28000c1e1500 */
[----:B------:R-:W4:Y:S04]  /*11360*/  LDG.E.U16 R10, [R14.64] ;  /* 0x000000040e0a7981 */ /* 0x000f28000c1e1500 */
[----:B--2---:R0:W-:Y:S01]  /*11370*/  STS.U16 [R26+0x3600], R2 ;  /* 0x003600021a007388 */ /* 0x0041e20000000400 */
[----:B---3--:R-:W-:Y:S02]  /*11380*/  STS.U16 [R26+0x4600], R3 ;  /* 0x004600031a007388 */ /* 0x008fe40000000400 */
[----:B------:R-:W-:Y:S02]  /*11390*/  STS.U16 [R26+0x5600], R6 ;  /* 0x005600061a007388 */ /* 0x000fe40000000400 */
[----:B------:R-:W-:Y:S01]  /*113a0*/  STS.U16 [R26+0x6600], R7 ;  /* 0x006600071a007388 */ /* 0x000fe20000000400 */
[----:B------:R1:W-:Y:S04]  /*113b0*/  STS.U16 [R26+0x7600], R0 ;  /* 0x007600001a007388 */ /* 0x0003e80000000400 */
[----:B0-----:R-:W2:Y:S04]  /*113c0*/  LDG.E.U16 R2, [R28.64] ;  /* 0x000000041c027981 */ /* 0x001ea8000c1e1500 */
[----:B-----5:R-:W-:Y:S04]  /*113d0*/  STL [R1+0x33c], R27 ;  /* 0x00033c1b01007387 */ /* 0x020fe80000100800 */
[----:B-1----:R0:W3:Y:S04]  /*113e0*/  LDG.E.U16 R26, [R8.64] ;  /* 0x00000004081a7981 */ /* 0x0020e8000c1e1500 */
[----:B------:R-:W5:Y:S04]  /*113f0*/  LDG.E.U16 R7, [R20.64] ;  /* 0x0000000414077981 */ /* 0x000f68000c1e1500 */
[----:B------:R-:W2:Y:S04]  /*11400*/  LDG.E.U16 R6, [R22.64] ;  /* 0x0000000416067981 */ /* 0x000ea8000c1e1500 */
[----:B------:R-:W2:Y:S04]  /*11410*/  LDG.E.U16 R3, [R24.64] ;  /* 0x0000000418037981 */ /* 0x000ea8000c1e1500 */
[----:B------:R-:W2:Y:S04]  /*11420*/  LDG.E.U16 R0, [R4.64] ;  /* 0x0000000404007981 */ /* 0x000ea8000c1e1500 */
[----:B0-----:R-:W2:Y:S04]  /*11430*/  LDG.E.U16 R9, [R16.64] ;  /* 0x0000000410097981 */ /* 0x001ea8000c1e1500 */
[----:B------:R-:W2:Y:S04]  /*11440*/  LDG.E.U16 R8, [R18.64] ;  /* 0x0000000412087981 */ /* 0x000ea8000c1e1500 */
[----:B---3--:R0:W-:Y:S04]  /*11450*/  STL [R1+0x340], R26 ;  /* 0x0003401a01007387 */ /* 0x0081e80000100800 */
        /* <DEDUP_REMOVED lines=21> */
[----:B---3--:R0:W-:Y:S01]  /*115b0*/  STL.64 [R1+0x1618], R26 ;  /* 0x0016181a01007387 */ /* 0x0081e20000100a00 */
[----:B----4-:R-:W-:Y:S03]  /*115c0*/  STL [R1+0x338], R11 ;  /* 0x0003380b01007387 */ /* 0x010fe60000100800 */
[----:B0-----:R-:W3:Y:S01]  /*115d0*/  LDL.LU.64 R26, [R1+0x738] ;  /* 0x00073800011a7983 */ /* 0x001ee20000300a00 */
[----:B------:R-:W-:Y:S03]  /*115e0*/  STL [R1+0x334], R10 ;  /* 0x0003340a01007387 */ /* 0x000fe60000100800 */
[----:B---3--:R0:W-:Y:S01]  /*115f0*/  STL.64 [R1+0x1620], R26 ;  /* 0x0016201a01007387 */ /* 0x0081e20000100a00 */
[----:B--2---:R-:W-:Y:S03]  /*11600*/  STL [R1+0x330], R9 ;  /* 0x0003300901007387 */ /* 0x004fe60000100800 */
[----:B0-----:R-:W2:Y:S01]  /*11610*/  LDL.LU.64 R26, [R1+0x750] ;  /* 0x00075000011a7983 */ /* 0x001ea20000300a00 */
[----:B------:R-:W-:Y:S03]  /*11620*/  STL [R1+0x324], R8 ;  /* 0x0003240801007387 */ /* 0x000fe60000100800 */
[----:B--2---:R0:W-:Y:S01]  /*11630*/  STL.64 [R1+0x1628], R26 ;  /* 0x0016281a01007387 */ /* 0x0041e20000100a00 */
[----:B-----5:R-:W-:Y:S03]  /*11640*/  STL [R1+0x320], R7 ;  /* 0x0003200701007387 */ /* 0x020fe60000100800 */
[----:B0-----:R-:W2:Y:S01]  /*11650*/  LDL.LU.64 R26, [R1+0x770] ;  /* 0x00077000011a7983 */ /* 0x001ea20000300a00 */
[----:B------:R-:W-:Y:S03]  /*11660*/  STL [R1+0x31c], R6 ;  /* 0x00031c0601007387 */ /* 0x000fe60000100800 */
[----:B--2---:R0:W-:Y:S01]  /*11670*/  STL.64 [R1+0x1630], R26 ;  /* 0x0016301a01007387 */ /* 0x0041e20000100a00 */
[----:B------:R-:W-:Y:S03]  /*11680*/  STL [R1+0x318], R3 ;  /* 0x0003180301007387 */ /* 0x000fe60000100800 */
[----:B0-----:R-:W2:Y:S01]  /*11690*/  LDL.LU.64 R26, [R1+0x790] ;  /* 0x00079000011a7983 */ /* 0x001ea20000300a00 */
[----:B------:R-:W-:Y:S03]  /*116a0*/  STL [R1+0x314], R2 ;  /* 0x0003140201007387 */ /* 0x000fe60000100800 */
[----:B--2---:R0:W-:Y:S01]  /*116b0*/  STL.64 [R1+0x1638], R26 ;  /* 0x0016381a01007387 */ /* 0x0041e20000100a00 */
[----:B------:R-:W-:Y:S03]  /*116c0*/  STL [R1+0x310], R0 ;  /* 0x0003100001007387 */ /* 0x000fe60000100800 */
[----:B0-----:R-:W2:Y:S04]  /*116d0*/  LDL.LU.64 R26, [R1+0x7b0] ;  /* 0x0007b000011a7983 */ /* 0x001ea80000300a00 */
[----:B--2---:R0:W-:Y:S04]  /*116e0*/  STL.64 [R1+0x1640], R26 ;  /* 0x0016401a01007387 */ /* 0x0041e80000100a00 */
[----:B0-----:R-:W2:Y:S04]  /*116f0*/  LDL.LU.64 R26, [R1+0x7d0] ;  /* 0x0007d000011a7983 */ /* 0x001ea80000300a00 */
[----:B--2---:R0:W-:Y:S04]  /*11700*/  STL.64 [R1+0x1648], R26 ;  /* 0x0016481a01007387 */ /* 0x0041e80000100a00 */
[----:B0-----:R-:W2:Y:S01]  /*11710*/  LDL.LU.64 R26, [R1+0x7e8] ;  /* 0x0007e800011a7983 */ /* 0x001ea20000300a00 */
[----:B------:R-:W3:Y:S02]  /*11720*/  LDL.LU.64 R2, [R1+0x658] ;  /* 0x0006580001027983 */ /* 0x000ee40000300a00 */
[----:B------:R-:W4:Y:S02]  /*11730*/  LDL.LU.64 R6, [R1+0x640] ;  /* 0x0006400001067983 */ /* 0x000f240000300a00 */
[----:B------:R-:W5:Y:S01]  /*11740*/  LDL.LU.64 R8, [R1+0x638] ;  /* 0x0006380001087983 */ /* 0x000f620000300a00 */
[----:B------:R-:W4:Y:S01]  /*11750*/  LDL.LU.64 R10, [R1+0x620] ;  /* 0x00062000010a7983 */ /* 0x000f220000300a00 */
[----:B------:R-:W4:Y:S02]  /*11760*/  LDL.LU.64 R12, [R1+0x608] ;  /* 0x00060800010c7983 */ /* 0x000f240000300a00 */
[----:B------:R-:W4:Y:S02]  /*11770*/  LDL.LU.64 R14, [R1+0x600] ;  /* 0x00060000010e7983 */ /* 0x000f240000300a00 */
[----:B------:R-:W4:Y:S01]  /*11780*/  LDL.LU.64 R16, [R1+0x5e8] ;  /* 0x0005e80001107983 */ /* 0x000f220000300a00 */
[----:B------:R-:W4:Y:S01]  /*11790*/  LDL.LU.64 R18, [R1+0x5d0] ;  /* 0x0005d00001127983 */ /* 0x000f220000300a00 */
[----:B------:R-:W4:Y:S02]  /*117a0*/  LDL.LU.64 R20, [R1+0x5c8] ;  /* 0x0005c80001147983 */ /* 0x000f240000300a00 */
[----:B------:R-:W4:Y:S02]  /*117b0*/  LDL.LU.64 R22, [R1+0x5b0] ;  /* 0x0005b00001167983 */ /* 0x000f240000300a00 */
[----:B------:R-:W4:Y:S01]  /*117c0*/  LDL.LU.64 R24, [R1+0x598] ;  /* 0x0005980001187983 */ /* 0x000f220000300a00 */
[----:B------:R-:W5:Y:S01]  /*117d0*/  LDL.LU.64 R28, [R1+0x590] ;  /* 0x00059000011c7983 */ /* 0x000f620000300a00 */
[----:B------:R-:W5:Y:S03]  /*117e0*/  LDL.LU.64 R4, [R1+0x578] ;  /* 0x0005780001047983 */ /* 0x000f660000300a00 */
[----:B--2---:R0:W2:Y:S04]  /*117f0*/  LDG.E.U16 R0, [R26.64] ;  /* 0x000000041a007981 */ /* 0x0040a8000c1e1500 */
[----:B---3--:R4:W3:Y:S04]  /*11800*/  LDG.E.U16 R2, [R2.64] ;  /* 0x0000000402027981 */ /* 0x0088e8000c1e1500 */
[----:B0-----:R-:W3:Y:S04]  /*11810*/  LDL.LU.64 R26, [R1+0x1648] ;  /* 0x00164800011a7983 */ /* 0x001ee80000300a00 */
[----:B----4-:R-:W4:Y:S04]  /*11820*/  LDG.E.U16 R3, [R24.64] ;  /* 0x0000000418037981 */ /* 0x010f28000c1e1500 */
[----:B--2---:R3:W-:Y:S04]  /*11830*/  STL [R1+0x304], R0 ;  /* 0x0003040001007387 */ /* 0x0047e80000100800 */
[----:B---3--:R0:W2:Y:S04]  /*11840*/  LDG.E.U16 R0, [R26.64] ;  /* 0x000000041a007981 */ /* 0x0080a8000c1e1500 */
[----:B0-----:R-:W3:Y:S04]  /*11850*/  LDL.LU.64 R26, [R1+0x1640] ;  /* 0x00164000011a7983 */ /* 0x001ee80000300a00 */
        /* <DEDUP_REMOVED lines=45> */
[----:B---3--:R5:W3:Y:S04]  /*11b30*/  LDG.E.U16 R27, [R26.64] ;  /* 0x000000041a1b7981 */ /* 0x008ae8000c1e1500 */
[----:B--2---:R0:W-:Y:S04]  /*11b40*/  STL [R1+0x2b4], R0 ;  /* 0x0002b40001007387 */ /* 0x0041e80000100800 */
[----:B-----5:R1:W2:Y:S04]  /*11b50*/  LDG.E.U16 R26, [R8.64] ;  /* 0x00000004081a7981 */ /* 0x0202a8000c1e1500 */
[----:B0-----:R0:W5:Y:S04]  /*11b60*/  LDG.E.U16 R0, [R6.64] ;  /* 0x0000000406007981 */ /* 0x001168000c1e1500 */
[----:B-1----:R-:W2:Y:S04]  /*11b70*/  LDG.E.U16 R9, [R16.64] ;  /* 0x0000000410097981 */ /* 0x002ea8000c1e1500 */
[----:B------:R-:W2:Y:S04]  /*11b80*/  LDG.E.U16 R8, [R18.64] ;  /* 0x0000000412087981 */ /* 0x000ea8000c1e1500 */
[----:B0-----:R-:W2:Y:S04]  /*11b90*/  LDG.E.U16 R7, [R20.64] ;  /* 0x0000000414077981 */ /* 0x001ea8000c1e1500 */
[----:B------:R-:W2:Y:S04]  /*11ba0*/  LDG.E.U16 R6, [R22.64] ;  /* 0x0000000416067981 */ /* 0x000ea8000c1e1500 */
[----:B---3--:R0:W-:Y:S04]  /*11bb0*/  STL [R1+0x2b0], R27 ;  /* 0x0002b01b01007387 */ /* 0x0081e80000100800 */
[----:B0-----:R0:W3:Y:S01]  /*11bc0*/  LDG.E.U16 R27, [R10.64] ;  /* 0x000000040a1b7981 */ /* 0x0010e2000c1e1500 */
[----:B------:R1:W-:Y:S02]  /*11bd0*/  STL [R1+0x2a4], R2 ;  /* 0x0002a40201007387 */ /* 0x0003e40000100800 */
[----:B-----5:R5:W-:Y:S01]  /*11be0*/  STL [R1+0x2a0], R0 ;  /* 0x0002a00001007387 */ /* 0x020be20000100800 */
[----:B0-----:R-:W4:Y:S04]  /*11bf0*/  LDG.E.U16 R11, [R12.64] ;  /* 0x000000040c0b7981 */ /* 0x001f28000c1e1500 */
[----:B------:R-:W4:Y:S04]  /*11c00*/  LDG.E.U16 R10, [R14.64] ;  /* 0x000000040e0a7981 */ /* 0x000f28000c1e1500 */
[----:B-1----:R-:W4:Y:S04]  /*11c10*/  LDG.E.U16 R2, [R28.64] ;  /* 0x000000041c027981 */ /* 0x002f28000c1e1500 */
[----:B-----5:R-:W5:Y:S04]  /*11c20*/  LDG.E.U16 R0, [R4.64] ;  /* 0x0000000404007981 */ /* 0x020f68000c1e1500 */
[----:B---3--:R-:W-:Y:S01]  /*11c30*/  STL [R1+0x298], R27 ;  /* 0x0002981b01007387 */ /* 0x008fe20000100800 */
[----:B--2---:R0:W-:Y:S03]  /*11c40*/  STL [R1+0x29c], R26 ;  /* 0x00029c1a01007387 */ /* 0x0041e60000100800 */
        /* <DEDUP_REMOVED lines=21> */
[----:B--2---:R0:W-:Y:S01]  /*11da0*/  STL.64 [R1+0x1590], R26 ;  /* 0x0015901a01007387 */ /* 0x0041e20000100a00 */
[----:B----4-:R-:W-:Y:S03]  /*11db0*/  STL [R1+0x294], R11 ;  /* 0x0002940b01007387 */ /* 0x010fe60000100800 */
        /* <DEDUP_REMOVED lines=15> */
[----:B-----5:R-:W-:Y:S03]  /*11eb0*/  STL [R1+0x264], R0 ;  /* 0x0002640001007387 */ /* 0x020fe60000100800 */
        /* <DEDUP_REMOVED lines=21> */
[----:B----4-:R0:W4:Y:S04]  /*12010*/  LDG.E.U16 R3, [R24.64] ;  /* 0x0000000418037981 */ /* 0x010128000c1e1500 */
        /* <DEDUP_REMOVED lines=48> */
[----:B---3--:R5:W3:Y:S04]  /*12320*/  LDG.E.U16 R27, [R26.64] ;  /* 0x000000041a1b7981 */ /* 0x008ae8000c1e1500 */
[----:B--2---:R1:W-:Y:S04]  /*12330*/  STL [R1+0x220], R0 ;  /* 0x0002200001007387 */ /* 0x0043e80000100800 */
[----:B-----5:R2:W5:Y:S04]  /*12340*/  LDG.E.U16 R26, [R8.64] ;  /* 0x00000004081a7981 */ /* 0x020568000c1e1500 */
[----:B-1----:R1:W4:Y:S04]  /*12350*/  LDG.E.U16 R0, [R6.64] ;  /* 0x0000000406007981 */ /* 0x002328000c1e1500 */
[----:B--2---:R2:W2:Y:S04]  /*12360*/  LDG.E.U16 R9, [R16.64] ;  /* 0x0000000410097981 */ /* 0x0044a8000c1e1500 */
[----:B------:R0:W2:Y:S04]  /*12370*/  LDG.E.U16 R8, [R18.64] ;  /* 0x0000000412087981 */ /* 0x0000a8000c1e1500 */
[----:B-1----:R1:W2:Y:S04]  /*12380*/  LDG.E.U16 R7, [R20.64] ;  /* 0x0000000414077981 */ /* 0x0022a8000c1e1500 */
[----:B------:R0:W2:Y:S04]  /*12390*/  LDG.E.U16 R6, [R22.64] ;  /* 0x0000000416067981 */ /* 0x0000a8000c1e1500 */
[----:B---3--:R3:W-:Y:S04]  /*123a0*/  STL [R1+0x21c], R27 ;  /* 0x00021c1b01007387 */ /* 0x0087e80000100800 */
[----:B---3--:R3:W5:Y:S01]  /*123b0*/  LDG.E.U16 R27, [R10.64] ;  /* 0x000000040a1b7981 */ /* 0x008762000c1e1500 */
[----:B------:R-:W-:Y:S02]  /*123c0*/  STL [R1+0x218], R2 ;  /* 0x0002180201007387 */ /* 0x000fe40000100800 */
[----:B----4-:R4:W-:Y:S01]  /*123d0*/  STL [R1+0x214], R0 ;  /* 0x0002140001007387 */ /* 0x0109e20000100800 */
[----:B---3--:R-:W3:Y:S04]  /*123e0*/  LDG.E.U16 R11, [R12.64] ;  /* 0x000000040c0b7981 */ /* 0x008ee8000c1e1500 */
[----:B----4-:R4:W3:Y:S04]  /*123f0*/  LDG.E.U16 R0, [R4.64] ;  /* 0x0000000404007981 */ /* 0x0108e8000c1e1500 */
[----:B------:R0:W3:Y:S04]  /*12400*/  LDG.E.U16 R10, [R14.64] ;  /* 0x000000040e0a7981 */ /* 0x0000e8000c1e1500 */
[----:B------:R-:W3:Y:S04]  /*12410*/  LDG.E.U16 R2, [R28.64] ;  /* 0x000000041c027981 */ /* 0x000ee8000c1e1500 */
[----:B----4-:R-:W4:Y:S01]  /*12420*/  LDL.LU.64 R4, [R1+0x328] ;  /* 0x0003280001047983 */ /* 0x010f220000300a00 */
[----:B--2---:R-:W2:Y:S02]  /*12430*/  LDL.LU.64 R16, [R1+0x308] ;  /* 0x0003080001107983 */ /* 0x004ea40000300a00 */
[----:B0-----:R-:W2:Y:S02]  /*12440*/  LDL.LU.64 R18, [R1+0x2e8] ;  /* 0x0002e80001127983 */ /* 0x001ea40000300a00 */
[----:B-1----:R-:W3:Y:S01]  /*12450*/  LDL.LU.64 R20, [R1+0x2c8] ;  /* 0x0002c80001147983 */ /* 0x002ee20000300a00 */
[----:B------:R-:W2:Y:S01]  /*12460*/  LDL.LU.64 R22, [R1+0x2a8] ;  /* 0x0002a80001167983 */ /* 0x000ea20000300a00 */
[----:B------:R-:W3:Y:S03]  /*12470*/  LDL.LU.64 R24, [R1+0x288] ;  /* 0x0002880001187983 */ /* 0x000ee60000300a00 */
[----:B-----5:R-:W-:Y:S01]  /*12480*/  STL [R1+0x20c], R27 ;  /* 0x00020c1b01007387 */ /* 0x020fe20000100800 */
[----:B------:R0:W-:Y:S03]  /*12490*/  STL [R1+0x210], R26 ;  /* 0x0002101a01007387 */ /* 0x0001e60000100800 */
[----:B0-----:R-:W5:Y:S04]  /*124a0*/  LDL.LU.64 R26, [R1+0xb70] ;  /* 0x000b7000011a7983 */ /* 0x001f680000300a00 */
[----:B----4-:R0:W4:Y:S04]  /*124b0*/  LDG.E.U16 R15, [R4.64] ;  /* 0x00000004040f7981 */ /* 0x010128000c1e1500 */
[----:B--2---:R-:W2:Y:S04]  /*124c0*/  LDG.E.U16 R19, [R18.64] ;  /* 0x0000000412137981 */ /* 0x004ea8000c1e1500 */
[----:B------:R-:W2:Y:S04]  /*124d0*/  LDG.E.U16 R23, [R22.64] ;  /* 0x0000000416177981 */ /* 0x000ea8000c1e1500 */
[----:B-----5:R1:W-:Y:S04]  /*124e0*/  STL.64 [R1+0x14e8], R26 ;  /* 0x0014e81a01007387 */ /* 0x0203e80000100a00 */
[----:B-1----:R-:W5:Y:S04]  /*124f0*/  LDL.LU.64 R26, [R1+0xb68] ;  /* 0x000b6800011a7983 */ /* 0x002f680000300a00 */
        /* <DEDUP_REMOVED lines=12> */
[----:B-----5:R1:W-:Y:S01]  /*125c0*/  STL.64 [R1+0x1520], R26 ;  /* 0x0015201a01007387 */ /* 0x0203e20000100a00 */
[----:B---3--:R-:W-:Y:S03]  /*125d0*/  STL [R1+0x208], R11 ;  /* 0x0002080b01007387 */ /* 0x008fe60000100800 */
[----:B-1----:R-:W3:Y:S01]  /*125e0*/  LDL.LU.64 R26, [R1+0xb28] ;  /* 0x000b2800011a7983 */ /* 0x002ee20000300a00 */
[----:B------:R-:W-:Y:S03]  /*125f0*/  STL [R1+0x204], R10 ;  /* 0x0002040a01007387 */ /* 0x000fe60000100800 */
[----:B---3--:R1:W-:Y:S01]  /*12600*/  STL.64 [R1+0x1528], R26 ;  /* 0x0015281a01007387 */ /* 0x0083e20000100a00 */
[----:B------:R-:W-:Y:S03]  /*12610*/  STL [R1+0x200], R9 ;  /* 0x0002000901007387 */ /* 0x000fe60000100800 */
        /* <DEDUP_REMOVED lines=9> */
[----:B------:R1:W-:Y:S03]  /*126b0*/  STL [R1+0x1ec], R2 ;  /* 0x0001ec0201007387 */ /* 0x0003e60000100800 */
[----:B-1----:R-:W5:Y:S01]  /*126c0*/  LDL.LU.64 R2, [R1+0xb78] ;  /* 0x000b780001027983 */ /* 0x002f620000300a00 */
[----:B------:R1:W-:Y:S02]  /*126d0*/  STL [R1+0x1e8], R0 ;  /* 0x0001e80001007387 */ /* 0x0003e40000100800 */
[----:B------:R-:W2:Y:S02]  /*126e0*/  LDL.LU.64 R6, [R1+0xb80] ;  /* 0x000b800001067983 */ /* 0x000ea40000300a00 */
[----:B------:R-:W2:Y:S01]  /*126f0*/  LDL.LU.64 R8, [R1+0xb88] ;  /* 0x000b880001087983 */ /* 0x000ea20000300a00 */
[----:B------:R-:W3:Y:S01]  /*12700*/  LDL.LU.64 R10, [R1+0xb90] ;  /* 0x000b9000010a7983 */ /* 0x000ee20000300a00 */
[----:B------:R-:W3:Y:S02]  /*12710*/  LDL.LU.64 R12, [R1+0xb98] ;  /* 0x000b9800010c7983 */ /* 0x000ee40000300a00 */
[----:B------:R-:W3:Y:S02]  /*12720*/  LDL.LU.64 R28, [R1+0xba0] ;  /* 0x000ba000011c7983 */ /* 0x000ee40000300a00 */
[----:B0-----:R-:W3:Y:S01]  /*12730*/  LDL.LU.64 R4, [R1+0xba8] ;  /* 0x000ba80001047983 */ /* 0x001ee20000300a00 */
[----:B-1----:R0:W5:Y:S04]  /*12740*/  LDG.E.U16 R0, [R16.64] ;  /* 0x0000000410007981 */ /* 0x002168000c1e1500 */
[----:B----4-:R1:W-:Y:S04]  /*12750*/  STL [R1+0x1e4], R15 ;  /* 0x0001e40f01007387 */ /* 0x0103e80000100800 */
[----:B-1----:R-:W4:Y:S01]  /*12760*/  LDL.LU.64 R14, [R1+0xbb0] ;  /* 0x000bb000010e7983 */ /* 0x002f220000300a00 */
[----:B0-----:R-:W4:Y:S03]  /*12770*/  LDL.LU.64 R16, [R1+0xbb8] ;  /* 0x000bb80001107983 */ /* 0x001f260000300a00 */
[----:B--2---:R-:W2:Y:S04]  /*12780*/  LDG.E.U16 R8, [R8.64] ;  /* 0x0000000408087981 */ /* 0x004ea8000c1e1500 */
[----:B---3--:R-:W3:Y:S04]  /*12790*/  LDG.E.U16 R29, [R28.64] ;  /* 0x000000041c1d7981 */ /* 0x008ee8000c1e1500 */
[----:B------:R4:W2:Y:S04]  /*127a0*/  LDG.E.U16 R5, [R4.64] ;  /* 0x0000000404057981 */ /* 0x0008a8000c1e1500 */
[----:B-----5:R0:W-:Y:S04]  /*127b0*/  STL [R1+0x1e0], R0 ;  /* 0x0001e00001007387 */ /* 0x0201e80000100800 */
[----:B0-----:R0:W5:Y:S01]  /*127c0*/  LDG.E.U16 R0, [R20.64] ;  /* 0x0000000414007981 */ /* 0x001162000c1e1500 */
[----:B------:R1:W-:Y:S03]  /*127d0*/  STL [R1+0x1dc], R19 ;  /* 0x0001dc1301007387 */ /* 0x0003e60000100800 */
[----:B----4-:R-:W4:Y:S04]  /*127e0*/  LDG.E.U16 R4, [R16.64] ;  /* 0x0000000410047981 */ /* 0x010f28000c1e1500 */
[----:B-1----:R-:W2:Y:S01]  /*127f0*/  LDL.LU.64 R18, [R1+0xbc0] ;  /* 0x000bc00001127983 */ /* 0x002ea20000300a00 */
[----:B0-----:R-:W2:Y:S03]  /*12800*/  LDL.LU.64 R20, [R1+0xbc8] ;  /* 0x000bc80001147983 */ /* 0x001ea60000300a00 */
[----:B-----5:R0:W-:Y:S04]  /*12810*/  STL [R1+0x1d8], R0 ;  /* 0x0001d80001007387 */ /* 0x0201e80000100800 */
[----:B0-----:R0:W5:Y:S01]  /*12820*/  LDG.E.U16 R0, [R24.64] ;  /* 0x0000000418007981 */ /* 0x001162000c1e1500 */
[----:B------:R1:W-:Y:S03]  /*12830*/  STL [R1+0x1d4], R23 ;  /* 0x0001d41701007387 */ /* 0x0003e60000100800 */
[----:B-1----:R-:W2:Y:S01]  /*12840*/  LDL.LU.64 R22, [R1+0xbd0] ;  /* 0x000bd00001167983 */ /* 0x002ea20000300a00 */
[----:B0-----:R-:W2:Y:S03]  /*12850*/  LDL.LU.64 R24, [R1+0xbd8] ;  /* 0x000bd80001187983 */ /* 0x001ea60000300a00 */
[----:B-----5:R0:W-:Y:S04]  /*12860*/  STL [R1+0x1d0], R0 ;  /* 0x0001d00001007387 */ /* 0x0201e80000100800 */
[----:B0-----:R0:W5:Y:S04]  /*12870*/  LDG.E.U16 R0, [R26.64] ;  /* 0x000000041a007981 */ /* 0x001168000c1e1500 */
[----:B0-----:R-:W2:Y:S04]  /*12880*/  LDL.LU.64 R26, [R1+0x1538] ;  /* 0x00153800011a7983 */ /* 0x001ea80000300a00 */
[----:B-----5:R2:W-:Y:S04]  /*12890*/  STL [R1+0x150], R0 ;  /* 0x0001500001007387 */ /* 0x0205e80000100800 */
[----:B--2---:R0:W2:Y:S04]  /*128a0*/  LDG.E.U16 R0, [R26.64] ;  /* 0x000000041a007981 */ /* 0x0040a8000c1e1500 */
        /* <DEDUP_REMOVED lines=29> */
[----:B-----5:R0:W2:Y:S01]  /*12a80*/  LDG.E.U16 R0, [R26.64] ;  /* 0x000000041a007981 */ /* 0x0200a2000c1e1500 */
[----:B---3--:R-:W-:Y:S02]  /*12a90*/  STL [R1+0x1378], R29 ;  /* 0x0013781d01007387 */ /* 0x008fe40000100800 */
[----:B------:R-:W-:Y:S01]  /*12aa0*/  STL [R1+0x137c], R5 ;  /* 0x00137c0501007387 */ /* 0x000fe20000100800 */
[----:B0-----:R0:W3:Y:S04]  /*12ab0*/  LDG.E.U16 R27, [R2.64] ;  /* 0x00000004021b7981 */ /* 0x0010e8000c1e1500 */
[----:B------:R1:W5:Y:S04]  /*12ac0*/  LDG.E.U16 R26, [R6.64] ;  /* 0x00000004061a7981 */ /* 0x000368000c1e1500 */
[----:B0-----:R-:W3:Y:S04]  /*12ad0*/  LDG.E.U16 R3, [R18.64] ;  /* 0x0000000412037981 */ /* 0x001ee8000c1e1500 */
[----:B------:R-:W3:Y:S04]  /*12ae0*/  LDG.E.U16 R2, [R20.64] ;  /* 0x0000000414027981 */ /* 0x000ee8000c1e1500 */
[----:B-1----:R-:W3:Y:S04]  /*12af0*/  LDG.E.U16 R7, [R10.64] ;  /* 0x000000040a077981 */ /* 0x002ee8000c1e1500 */
[----:B------:R-:W3:Y:S04]  /*12b00*/  LDG.E.U16 R6, [R12.64] ;  /* 0x000000040c067981 */ /* 0x000ee8000c1e1500 */
[----:B--2---:R0:W-:Y:S04]  /*12b10*/  STL [R1+0x74], R0 ;  /* 0x0000740001007387 */ /* 0x0041e80000100800 */
[----:B0-----:R-:W2:Y:S04]  /*12b20*/  LDG.E.U16 R0, [R14.64] ;  /* 0x000000040e007981 */ /* 0x001ea8000c1e1500 */
[----:B--2---:R0:W-:Y:S01]  /*12b30*/  STL [R1+0x1380], R0 ;  /* 0x0013800001007387 */ /* 0x0041e20000100800 */
[----:B----4-:R1:W-:Y:S02]  /*12b40*/  STL [R1+0x1384], R4 ;  /* 0x0013840401007387 */ /* 0x0103e40000100800 */
[----:B---3--:R-:W-:Y:S02]  /*12b50*/  STL [R1+0x1388], R3 ;  /* 0x0013880301007387 */ /* 0x008fe40000100800 */
[----:B------:R2:W-:Y:S01]  /*12b60*/  STL [R1+0x138c], R2 ;  /* 0x00138c0201007387 */ /* 0x0005e20000100800 */
[----:B------:R-:W3:Y:S01]  /*12b70*/  LDL.LU.64 R16, [R1+0xbe0] ;  /* 0x000be00001107983 */ /* 0x000ee20000300a00 */
[----:B------:R-:W4:Y:S02]  /*12b80*/  LDL.LU.64 R18, [R1+0xbe8] ;  /* 0x000be80001127983 */ /* 0x000f240000300a00 */
[----:B------:R-:W3:Y:S01]  /*12b90*/  LDL.LU.64 R20, [R1+0xbf0] ;  /* 0x000bf00001147983 */ /* 0x000ee20000300a00 */
[----:B0-----:R0:W3:Y:S04]  /*12ba0*/  LDG.E.U16 R0, [R24.64] ;  /* 0x0000000418007981 */ /* 0x0010e8000c1e1500 */
[----:B-1----:R1:W3:Y:S04]  /*12bb0*/  LDG.E.U16 R4, [R22.64] ;  /* 0x0000000416047981 */ /* 0x0022e8000c1e1500 */
[----:B-1----:R-:W3:Y:S01]  /*12bc0*/  LDL.LU.64 R22, [R1+0xbf8] ;  /* 0x000bf80001167983 */ /* 0x002ee20000300a00 */
[----:B0-----:R-:W3:Y:S02]  /*12bd0*/  LDL.LU.64 R24, [R1+0xc00] ;  /* 0x000c000001187983 */ /* 0x001ee40000300a00 */
[----:B--2---:R-:W2:Y:S02]  /*12be0*/  LDL.LU.64 R2, [R1+0xc68] ;  /* 0x000c680001027983 */ /* 0x004ea40000300a00 */
[----:B--2---:R0:W-:Y:S04]  /*12bf0*/  STL.64 [R1+0x1488], R2 ;  /* 0x0014880201007387 */ /* 0x0041e80000100a00 */
[----:B0-----:R-:W2:Y:S04]  /*12c00*/  LDL.LU.64 R2, [R1+0xc60] ;  /* 0x000c600001027983 */ /* 0x001ea80000300a00 */
[----:B--2---:R0:W-:Y:S04]  /*12c10*/  STL.64 [R1+0x1490], R2 ;  /* 0x0014900201007387 */ /* 0x0041e80000100a00 */
[----:B0-----:R-:W2:Y:S04]  /*12c20*/  LDL.LU.64 R2, [R1+0xc58] ;  /* 0x000c580001027983 */ /* 0x001ea80000300a00 */
[----:B--2---:R0:W-:Y:S04]  /*12c30*/  STL.64 [R1+0x1498], R2 ;  /* 0x0014980201007387 */ /* 0x0041e80000100a00 */
        /* <DEDUP_REMOVED lines=23> */
[----:B---3--:R1:W-:Y:S03]  /*12db0*/  STL [R1+0x1cc], R4 ;  /* 0x0001cc0401007387 */ /* 0x0083e60000100800 */
[----:B0-----:R-:W2:Y:S01]  /*12dc0*/  LDL.LU.64 R2, [R1+0xc08] ;  /* 0x000c080001027983 */ /* 0x001ea20000300a00 */
[----:B------:R0:W-:Y:S02]  /*12dd0*/  STL [R1+0x1c8], R0 ;  /* 0x0001c80001007387 */ /* 0x0001e40000100800 */
[----:B-1----:R-:W3:Y:S02]  /*12de0*/  LDL.LU.64 R4, [R1+0xc70] ;  /* 0x000c700001047983 */ /* 0x002ee40000300a00 */
[----:B------:R-:W5:Y:S01]  /*12df0*/  LDL.LU.64 R28, [R1+0xc78] ;  /* 0x000c7800011c7983 */ /* 0x000f620000300a00 */
[----:B------:R-:W2:Y:S01]  /*12e00*/  LDL.LU.64 R26, [R1+0xc80] ;  /* 0x000c8000011a7983 */ /* 0x000ea20000300a00 */
[----:B------:R-:W2:Y:S02]  /*12e10*/  LDL.LU.64 R6, [R1+0xc88] ;  /* 0x000c880001067983 */ /* 0x000ea40000300a00 */
[----:B------:R-:W2:Y:S02]  /*12e20*/  LDL.LU.64 R8, [R1+0xc90] ;  /* 0x000c900001087983 */ /* 0x000ea40000300a00 */
[----:B------:R-:W2:Y:S01]  /*12e30*/  LDL.LU.64 R10, [R1+0xc98] ;  /* 0x000c9800010a7983 */ /* 0x000ea20000300a00 */
[----:B------:R-:W2:Y:S04]  /*12e40*/  LDL.LU.64 R12, [R1+0xca0] ;  /* 0x000ca000010c7983 */ /* 0x000ea80000300a00 */
[----:B0-----:R0:W2:Y:S01]  /*12e50*/  LDG.E.U16 R0, [R16.64] ;  /* 0x0000000410007981 */ /* 0x0010a2000c1e1500 */
[----:B------:R-:W3:Y:S03]  /*12e60*/  LDL.LU.64 R14, [R1+0xcb0] ;  /* 0x000cb000010e7983 */ /* 0x000ee60000300a00 */
[----:B0-----:R-:W4:Y:S04]  /*12e70*/  LDL.LU.64 R16, [R1+0xcb8] ;  /* 0x000cb80001107983 */ /* 0x001f280000300a00 */
[----:B-----5:R3:W5:Y:S04]  /*12e80*/  LDG.E.U16 R29, [R28.64] ;  /* 0x000000041c1d7981 */ /* 0x020768000c1e1500 */
[----:B--2---:R4:W-:Y:S04]  /*12e90*/  STL [R1+0x1c4], R0 ;  /* 0x0001c40001007387 */ /* 0x0049e80000100800 */
[----:B---3--:R-:W2:Y:S04]  /*12ea0*/  LDG.E.U16 R28, [R14.64] ;  /* 0x000000040e1c7981 */ /* 0x008ea8000c1e1500 */
[----:B----4-:R0:W3:Y:S04]  /*12eb0*/  LDG.E.U16 R0, [R18.64] ;  /* 0x0000000412007981 */ /* 0x0100e8000c1e1500 */
[----:B0-----:R-:W4:Y:S04]  /*12ec0*/  LDL.LU.64 R18, [R1+0xcc0] ;  /* 0x000cc00001127983 */ /* 0x001f280000300a00 */
[----:B---3--:R0:W-:Y:S04]  /*12ed0*/  STL [R1+0x1c0], R0 ;  /* 0x0001c00001007387 */ /* 0x0081e80000100800 */
[----:B0-----:R0:W3:Y:S04]  /*12ee0*/  LDG.E.U16 R0, [R20.64] ;  /* 0x0000000414007981 */ /* 0x0010e8000c1e1500 */
[----:B0-----:R-:W2:Y:S04]  /*12ef0*/  LDL.LU.64 R20, [R1+0xcc8] ;  /* 0x000cc80001147983 */ /* 0x001ea80000300a00 */
        /* <DEDUP_REMOVED lines=10> */
[----:B--2---:R0:W2:Y:S04]  /*12fa0*/  LDG.E.U16 R0, [R2.64] ;  /* 0x0000000402007981 */ /* 0x0040a8000c1e1500 */
        /* <DEDUP_REMOVED lines=33> */
[----:B0-----:R0:W3:Y:S04]  /*131c0*/  LDG.E.U16 R0, [R4.64] ;  /* 0x0000000404007981 */ /* 0x0010e8000c1e1500 */
[----:B-1----:R1:W5:Y:S04]  /*131d0*/  LDG.E.U16 R3, [R8.64] ;  /* 0x0000000408037981 */ /* 0x002368000c1e1500 */
[----:B0-----:R0:W5:Y:S04]  /*131e0*/  LDG.E.U16 R4, [R6.64] ;  /* 0x0000000406047981 */ /* 0x001168000c1e1500 */
[----:B------:R-:W5:Y:S04]  /*131f0*/  LDG.E.U16 R5, [R26.64] ;  /* 0x000000041a057981 */ /* 0x000f68000c1e1500 */
[----:B-1----:R-:W5:Y:S04]  /*13200*/  LDG.E.U16 R8, [R20.64] ;  /* 0x0000000414087981 */ /* 0x002f68000c1e1500 */
[----:B0-----:R-:W5:Y:S04]  /*13210*/  LDG.E.U16 R6, [R16.64] ;  /* 0x0000000410067981 */ /* 0x001f68000c1e1500 */
[----:B----4-:R-:W4:Y:S04]  /*13220*/  LDG.E.U16 R7, [R18.64] ;  /* 0x0000000412077981 */ /* 0x010f28000c1e1500 */
[----:B------:R-:W4:Y:S04]  /*13230*/  LDG.E.U16 R9, [R22.64] ;  /* 0x0000000416097981 */ /* 0x000f28000c1e1500 */
[----:B--2---:R0:W-:Y:S01]  /*13240*/  STL [R1+0x98], R2 ;  /* 0x0000980201007387 */ /* 0x0041e20000100800 */
[----:B---3--:R1:W-:Y:S02]  /*13250*/  STL [R1+0x84], R0 ;  /* 0x0000840001007387 */ /* 0x0083e40000100800 */
[----:B------:R-:W-:Y:S01]  /*13260*/  STL [R1+0x134c], R28 ;  /* 0x00134c1c01007387 */ /* 0x000fe20000100800 */
[----:B0-----:R0:W2:Y:S04]  /*13270*/  LDG.E.U16 R2, [R10.64] ;  /* 0x000000040a027981 */ /* 0x0010a8000c1e1500 */
[----:B-1----:R-:W3:Y:S04]  /*13280*/  LDG.E.U16 R0, [R12.64] ;  /* 0x000000040c007981 */ /* 0x002ee8000c1e1500 */
[----:B0-----:R0:W2:Y:S04]  /*13290*/  LDG.E.U16 R10, [R24.64] ;  /* 0x00000004180a7981 */ /* 0x0010a8000c1e1500 */
[----:B-----5:R-:W-:Y:S01]  /*132a0*/  STL [R1+0x1350], R6 ;  /* 0x0013500601007387 */ /* 0x020fe20000100800 */
[----:B----4-:R-:W-:Y:S02]  /*132b0*/  STL [R1+0x1354], R7 ;  /* 0x0013540701007387 */ /* 0x010fe40000100800 */
[----:B------:R-:W-:Y:S02]  /*132c0*/  STL [R1+0x1358], R8 ;  /* 0x0013580801007387 */ /* 0x000fe40000100800 */
[----:B------:R1:W-:Y:S01]  /*132d0*/  STL [R1+0x135c], R9 ;  /* 0x00135c0901007387 */ /* 0x0003e20000100800 */
[----:B------:R-:W4:Y:S01]  /*132e0*/  LDL.LU.64 R18, [R1+0xce0] ;  /* 0x000ce00001127983 */ /* 0x000f220000300a00 */
[----:B------:R-:W5:Y:S02]  /*132f0*/  LDL.LU.64 R20, [R1+0xce8] ;  /* 0x000ce80001147983 */ /* 0x000f640000300a00 */
[----:B------:R-:W2:Y:S01]  /*13300*/  LDL.LU.64 R22, [R1+0xcf0] ;  /* 0x000cf00001167983 */ /* 0x000ea20000300a00 */
[----:B0-----:R-:W2:Y:S04]  /*13310*/  LDL.LU.64 R24, [R1+0xcf8] ;  /* 0x000cf80001187983 */ /* 0x001ea80000300a00 */
[----:B-1----:R-:W2:Y:S04]  /*13320*/  LDL.LU.64 R8, [R1+0xd70] ;  /* 0x000d700001087983 */ /* 0x002ea80000300a00 */
        /* <DEDUP_REMOVED lines=19> */
[----:B---3--:R4:W-:Y:S03]  /*13460*/  STL [R1+0xc], R0 ;  /* 0x00000c0001007387 */ /* 0x0089e60000100800 */
[----:B----4-:R0:W3:Y:S04]  /*13470*/  LDG.E.U16 R0, [R18.64] ;  /* 0x0000000412007981 */ /* 0x0100e8000c1e1500 */
[----:B--2---:R1:W-:Y:S04]  /*13480*/  STL.64 [R1+0x1458], R8 ;  /* 0x0014580801007387 */ /* 0x0043e80000100a00 */
[----:B-1----:R-:W2:Y:S04]  /*13490*/  LDL.LU.64 R8, [R1+0xd28] ;  /* 0x000d280001087983 */ /* 0x002ea80000300a00 */
        /* <DEDUP_REMOVED lines=9> */
[----:B-1----:R-:W2:Y:S01]  /*13530*/  LDL.LU.64 R8, [R1+0xd00] ;  /* 0x000d000001087983 */ /* 0x002ea20000300a00 */
[----:B------:R-:W4:Y:S02]  /*13540*/  LDL.LU.64 R6, [R1+0xd78] ;  /* 0x000d780001067983 */ /* 0x000f240000300a00 */
[----:B------:R-:W2:Y:S02]  /*13550*/  LDL.LU.64 R28, [R1+0xd80] ;  /* 0x000d8000011c7983 */ /* 0x000ea40000300a00 */
[----:B------:R-:W2:Y:S01]  /*13560*/  LDL.LU.64 R2, [R1+0xd88] ;  /* 0x000d880001027983 */ /* 0x000ea20000300a00 */
[----:B------:R-:W2:Y:S01]  /*13570*/  LDL.LU.64 R4, [R1+0xd90] ;  /* 0x000d900001047983 */ /* 0x000ea20000300a00 */
[----:B------:R-:W4:Y:S02]  /*13580*/  LDL.LU.64 R26, [R1+0xd98] ;  /* 0x000d9800011a7983 */ /* 0x000f240000300a00 */
[----:B------:R-:W4:Y:S02]  /*13590*/  LDL.LU.64 R12, [R1+0xda0] ;  /* 0x000da000010c7983 */ /* 0x000f240000300a00 */
[----:B------:R-:W4:Y:S01]  /*135a0*/  LDL.LU.64 R14, [R1+0xda8] ;  /* 0x000da800010e7983 */ /* 0x000f220000300a00 */
[----:B------:R-:W4:Y:S01]  /*135b0*/  LDL.LU.64 R16, [R1+0xdb0] ;  /* 0x000db00001107983 */ /* 0x000f220000300a00 */
[----:B------:R1:W-:Y:S03]  /*135c0*/  STL [R1+0x1360], R10 ;  /* 0x0013600a01007387 */ /* 0x0003e60000100800 */
[----:B-1----:R-:W4:Y:S01]  /*135d0*/  LDL.LU.64 R10, [R1+0xd68] ;  /* 0x000d6800010a7983 */ /* 0x002f220000300a00 */
[----:B0-----:R-:W4:Y:S02]  /*135e0*/  LDL.LU.64 R18, [R1+0xdb8] ;  /* 0x000db80001127983 */ /* 0x001f240000300a00 */
[----:B---3--:R5:W-:Y:S02]  /*135f0*/  STL [R1+0x1bc], R0 ;  /* 0x0001bc0001007387 */ /* 0x008be40000100800 */
[----:B-----5:R0:W3:Y:S04]  /*13600*/  LDG.E.U16 R0, [R20.64] ;  /* 0x0000000414007981 */ /* 0x0200e8000c1e1500 */
[----:B0-----:R-:W5:Y:S04]  /*13610*/  LDL.LU.64 R20, [R1+0xdc0] ;  /* 0x000dc00001147983 */ /* 0x001f680000300a00 */
[----:B--2---:R-:W2:Y:S04]  /*13620*/  LDG.E.U16 R4, [R4.64] ;  /* 0x0000000404047981 */ /* 0x004ea8000c1e1500 */
[----:B----4-:R0:W4:Y:S04]  /*13630*/  LDG.E.U16 R10, [R10.64] ;  /* 0x000000040a0a7981 */ /* 0x010128000c1e1500 */
[----:B0-----:R-:W2:Y:S04]  /*13640*/  LDG.E.U16 R11, [R16.64] ;  /* 0x00000004100b7981 */ /* 0x001ea8000c1e1500 */
        /* <DEDUP_REMOVED lines=48> */
[----:B-1----:R1:W2:Y:S04]  /*13950*/  LDG.E.U16 R8, [R6.64] ;  /* 0x0000000406087981 */ /* 0x0022a8000c1e1500 */
[----:B0-----:R-:W2:Y:S01]  /*13960*/  LDG.E.U16 R14, [R22.64] ;  /* 0x00000004160e7981 */ /* 0x001ea2000c1e1500 */
[----:B------:R-:W-:Y:S03]  /*13970*/  STL [R1+0x1320], R11 ;  /* 0x0013200b01007387 */ /* 0x000fe60000100800 */
[----:B------:R0:W2:Y:S04]  /*13980*/  LDG.E.U16 R15, [R24.64] ;  /* 0x00000004180f7981 */ /* 0x0000a8000c1e1500 */
[----:B-1----:R1:W2:Y:S04]  /*13990*/  LDG.E.U16 R6, [R2.64] ;  /* 0x0000000402067981 */ /* 0x0022a8000c1e1500 */
[----:B------:R-:W2:Y:S04]  /*139a0*/  LDG.E.U16 R7, [R28.64] ;  /* 0x000000041c077981 */ /* 0x000ea8000c1e1500 */
[----:B-1----:R1:W2:Y:S04]  /*139b0*/  LDG.E.U16 R2, [R12.64] ;  /* 0x000000040c027981 */ /* 0x0022a8000c1e1500 */
[----:B------:R-:W2:Y:S04]  /*139c0*/  LDG.E.U16 R3, [R26.64] ;  /* 0x000000041a037981 */ /* 0x000ea8000c1e1500 */
[----:B-1----:R-:W2:Y:S04]  /*139d0*/  LDG.E.U16 R12, [R18.64] ;  /* 0x00000004120c7981 */ /* 0x002ea8000c1e1500 */
[----:B-----5:R-:W5:Y:S04]  /*139e0*/  LDG.E.U16 R13, [R20.64] ;  /* 0x00000004140d7981 */ /* 0x020f68000c1e1500 */
[----:B--2---:R-:W-:Y:S01]  /*139f0*/  STL [R1+0x1324], R12 ;  /* 0x0013240c01007387 */ /* 0x004fe20000100800 */
[----:B-----5:R-:W-:Y:S02]  /*13a00*/  STL [R1+0x1328], R13 ;  /* 0x0013280d01007387 */ /* 0x020fe40000100800 */
[----:B------:R-:W-:Y:S02]  /*13a10*/  STL [R1+0x132c], R14 ;  /* 0x00132c0e01007387 */ /* 0x000fe40000100800 */
[----:B------:R-:W2:Y:S01]  /*13a20*/  LDL.LU.64 R22, [R1+0xdd8] ;  /* 0x000dd80001167983 */ /* 0x000ea20000300a00 */
[----:B0-----:R-:W5:Y:S04]  /*13a30*/  LDL.LU.64 R24, [R1+0xe28] ;  /* 0x000e280001187983 */ /* 0x001f680000300a00 */
[----:B--2---:R0:W2:Y:S04]  /*13a40*/  LDG.E.U16 R16, [R22.64] ;  /* 0x0000000416107981 */ /* 0x0040a8000c1e1500 */
        /* <DEDUP_REMOVED lines=11> */
[----:B----4-:R-:W-:Y:S03]  /*13b00*/  STL [R1+0xa8], R10 ;  /* 0x0000a80a01007387 */ /* 0x010fe60000100800 */
[----:B-1----:R-:W4:Y:S01]  /*13b10*/  LDL.LU.64 R24, [R1+0xdf8] ;  /* 0x000df80001187983 */ /* 0x002f220000300a00 */
[----:B------:R-:W-:Y:S03]  /*13b20*/  STL [R1+0x94], R9 ;  /* 0x0000940901007387 */ /* 0x000fe60000100800 */
[----:B----4-:R1:W-:Y:S01]  /*13b30*/  STL.64 [R1+0x1408], R24 ;  /* 0x0014081801007387 */ /* 0x0103e20000100a00 */
[----:B------:R-:W-:Y:S03]  /*13b40*/  STL [R1+0x80], R8 ;  /* 0x0000800801007387 */ /* 0x000fe60000100800 */
        /* <DEDUP_REMOVED lines=8> */
[----:B-1----:R-:W4:Y:S01]  /*13bd0*/  LDL.64 R24, [R1+0xde0] ;  /* 0x000de00001187983 */ /* 0x002f220000100a00 */
[----:B------:R-:W-:Y:S02]  /*13be0*/  STL [R1+0x1c], R2 ;  /* 0x00001c0201007387 */ /* 0x000fe40000100800 */
[----:B------:R-:W5:Y:S02]  /*13bf0*/  LDL.LU.64 R12, [R1+0xe60] ;  /* 0x000e6000010c7983 */ /* 0x000f640000300a00 */
[----:B---3--:R4:W-:Y:S02]  /*13c00*/  STL [R1+0x8], R0 ;  /* 0x0000080001007387 */ /* 0x0089e40000100800 */
[----:B----4-:R1:W3:Y:S04]  /*13c10*/  LDG.E.U16 R0, [R24.64] ;  /* 0x0000000418007981 */ /* 0x0102e8000c1e1500 */
[----:B-----5:R4:W-:Y:S04]  /*13c20*/  STL.64 [R1+0x13b8], R12 ;  /* 0x0013b80c01007387 */ /* 0x0209e80000100a00 */
[----:B----4-:R-:W4:Y:S04]  /*13c30*/  LDL.LU.64 R12, [R1+0xe48] ;  /* 0x000e4800010c7983 */ /* 0x010f280000300a00 */
[----:B----4-:R4:W-:Y:S04]  /*13c40*/  STL.64 [R1+0x13c0], R12 ;  /* 0x0013c00c01007387 */ /* 0x0109e80000100a00 */
[----:B----4-:R-:W4:Y:S04]  /*13c50*/  LDL.LU.64 R12, [R1+0xe40] ;  /* 0x000e4000010c7983 */ /* 0x010f280000300a00 */
[----:B----4-:R4:W-:Y:S04]  /*13c60*/  STL.64 [R1+0x13c8], R12 ;  /* 0x0013c80c01007387 */ /* 0x0109e80000100a00 */
[----:B----4-:R-:W4:Y:S04]  /*13c70*/  LDL.LU.64 R12, [R1+0xe38] ;  /* 0x000e3800010c7983 */ /* 0x010f280000300a00 */
[----:B----4-:R4:W-:Y:S04]  /*13c80*/  STL.64 [R1+0x13d0], R12 ;  /* 0x0013d00c01007387 */ /* 0x0109e80000100a00 */
[----:B----4-:R-:W4:Y:S01]  /*13c90*/  LDL.LU.64 R12, [R1+0xe30] ;  /* 0x000e3000010c7983 */ /* 0x010f220000300a00 */
[----:B------:R-:W5:Y:S02]  /*13ca0*/  LDL.LU.64 R10, [R1+0xe68] ;  /* 0x000e6800010a7983 */ /* 0x000f640000300a00 */
[----:B------:R-:W4:Y:S02]  /*13cb0*/  LDL.LU.64 R18, [R1+0xe70] ;  /* 0x000e700001127983 */ /* 0x000f240000300a00 */
[----:B------:R-:W4:Y:S01]  /*13cc0*/  LDL.LU.64 R8, [R1+0xe78] ;  /* 0x000e780001087983 */ /* 0x000f220000300a00 */
[----:B------:R-:W4:Y:S01]  /*13cd0*/  LDL.LU.64 R6, [R1+0xe80] ;  /* 0x000e800001067983 */ /* 0x000f220000300a00 */
[----:B------:R-:W4:Y:S02]  /*13ce0*/  LDL.LU.64 R28, [R1+0xe88] ;  /* 0x000e8800011c7983 */ /* 0x000f240000300a00 */
[----:B------:R-:W4:Y:S02]  /*13cf0*/  LDL.LU.64 R2, [R1+0xe90] ;  /* 0x000e900001027983 */ /* 0x000f240000300a00 */
[----:B------:R-:W4:Y:S01]  /*13d00*/  LDL.LU.64 R20, [R1+0xe98] ;  /* 0x000e980001147983 */ /* 0x000f220000300a00 */
[----:B------:R0:W-:Y:S04]  /*13d10*/  STL [R1+0x1330], R15 ;  /* 0x0013300f01007387 */ /* 0x0001e80000100800 */
[----:B0-----:R-:W4:Y:S01]  /*13d20*/  LDL.LU.64 R14, [R1+0xe58] ;  /* 0x000e5800010e7983 */ /* 0x001f220000300a00 */
[----:B------:R-:W4:Y:S02]  /*13d30*/  LDL.LU.64 R4, [R1+0xea0] ;  /* 0x000ea00001047983 */ /* 0x000f240000300a00 */
[----:B------:R-:W4:Y:S02]  /*13d40*/  LDL.LU.64 R26, [R1+0xea8] ;  /* 0x000ea800011a7983 */ /* 0x000f240000300a00 */
[----:B------:R-:W4:Y:S01]  /*13d50*/  LDL.LU.64 R22, [R1+0xeb0] ;  /* 0x000eb00001167983 */ /* 0x000f220000300a00 */
[----:B--2---:R0:W-:Y:S04]  /*13d60*/  STL [R1+0x1334], R16 ;  /* 0x0013341001007387 */ /* 0x0041e80000100800 */
[----:B0-----:R-:W2:Y:S01]  /*13d70*/  LDL.LU.64 R16, [R1+0xe50] ;  /* 0x000e500001107983 */ /* 0x001ea20000300a00 */
[----:B-1----:R-:W2:Y:S02]  /*13d80*/  LDL.LU.64 R24, [R1+0x1418] ;  /* 0x0014180001187983 */ /* 0x002ea40000300a00 */
[----:B---3--:R0:W-:Y:S01]  /*13d90*/  STL [R1+0x1a8], R0 ;  /* 0x0001a80001007387 */ /* 0x0081e20000100800 */
[----:B-----5:R1:W3:Y:S04]  /*13da0*/  LDG.E.U16 R10, [R10.64] ;  /* 0x000000040a0a7981 */ /* 0x0202e8000c1e1500 */
[----:B----4-:R-:W4:Y:S04]  /*13db0*/  LDG.E.U16 R9, [R8.64] ;  /* 0x0000000408097981 */ /* 0x010f28000c1e1500 */
[----:B------:R5:W3:Y:S04]  /*13dc0*/  LDG.E.U16 R28, [R28.64] ;  /* 0x000000041c1c7981 */ /* 0x000ae8000c1e1500 */
[----:B------:R-:W3:Y:S04]  /*13dd0*/  LDG.E.U16 R7, [R6.64] ;  /* 0x0000000406077981 */ /* 0x000ee8000c1e1500 */
[----:B-1----:R1:W3:Y:S04]  /*13de0*/  LDG.E.U16 R11, [R18.64] ;  /* 0x00000004120b7981 */ /* 0x0022e8000c1e1500 */
[----:B-----5:R5:W3:Y:S04]  /*13df0*/  LDG.E.U16 R29, [R2.64] ;  /* 0x00000004021d7981 */ /* 0x020ae8000c1e1500 */
[----:B------:R-:W3:Y:S04]  /*13e00*/  LDG.E.U16 R15, [R14.64] ;  /* 0x000000040e0f7981 */ /* 0x000ee8000c1e1500 */
[----:B-----5:R5:W3:Y:S04]  /*13e10*/  LDG.E.U16 R2, [R4.64] ;  /* 0x0000000404027981 */ /* 0x020ae8000c1e1500 */
[----:B------:R0:W3:Y:S04]  /*13e20*/  LDG.E.U16 R3, [R26.64] ;  /* 0x000000041a037981 */ /* 0x0000e8000c1e1500 */
[----:B--2---:R2:W3:Y:S04]  /*13e30*/  LDG.E.U16 R17, [R16.64] ;  /* 0x0000000410117981 */ /* 0x0044e8000c1e1500 */
[----:B0-----:R0:W3:Y:S04]  /*13e40*/  LDG.E.U16 R0, [R24.64] ;  /* 0x0000000418007981 */ /* 0x0010e8000c1e1500 */
[----:B--2---:R2:W2:Y:S04]  /*13e50*/  LDG.E.U16 R16, [R20.64] ;  /* 0x0000000414107981 */ /* 0x0044a8000c1e1500 */
        /* <DEDUP_REMOVED lines=36> */
[----:B0-----:R-:W3:Y:S01]  /*140a0*/  LDL.LU.64 R12, [R1+0x13b8] ;  /* 0x0013b800010c7983 */ /* 0x001ee20000300a00 */
[----:B-1----:R-:W3:Y:S02]  /*140b0*/  LDL.LU.64 R18, [R1+0xec0] ;  /* 0x000ec00001127983 */ /* 0x002ee40000300a00 */
[----:B------:R-:W4:Y:S01]  /*140c0*/  LDL.LU.64 R20, [R1+0xed0] ;  /* 0x000ed00001147983 */ /* 0x000f220000300a00 */
[----:B--2---:R0:W-:Y:S04]  /*140d0*/  STL [R1+0x108], R0 ;  /* 0x0001080001007387 */ /* 0x0041e80000100800 */
[----:B0-----:R0:W2:Y:S04]  /*140e0*/  LDG.E.U16 R0, [R22.64] ;  /* 0x0000000416007981 */ /* 0x0010a8000c1e1500 */
[----:B---3--:R-:W3:Y:S04]  /*140f0*/  LDG.E.U16 R13, [R12.64] ;  /* 0x000000040c0d7981 */ /* 0x008ee8000c1e1500 */
[----:B------:R-:W2:Y:S04]  /*14100*/  LDG.E.U16 R18, [R18.64] ;  /* 0x0000000412127981 */ /* 0x000ea8000c1e1500 */
[----:B----4-:R-:W4:Y:S04]  /*14110*/  LDG.E.U16 R20, [R20.64] ;  /* 0x0000000414147981 */ /* 0x010f28000c1e1500 */
[----:B0-----:R-:W2:Y:S01]  /*14120*/  LDL.LU.64 R22, [R1+0xee0] ;  /* 0x000ee00001167983 */ /* 0x001ea20000300a00 */
[----:B-----5:R-:W5:Y:S03]  /*14130*/  LDL.LU.64 R4, [R1+0xf00] ;  /* 0x000f000001047983 */ /* 0x020f660000300a00 */
[----:B--2---:R-:W2:Y:S04]  /*14140*/  LDG.E.U16 R22, [R22.64] ;  /* 0x0000000416167981 */ /* 0x004ea8000c1e1500 */
[----:B-----5:R0:W-:Y:S04]  /*14150*/  STL.64 [R1+0x13a0], R4 ;  /* 0x0013a00401007387 */ /* 0x0201e80000100a00 */
[----:B0-----:R-:W5:Y:S04]  /*14160*/  LDL.LU.64 R4, [R1+0xef8] ;  /* 0x000ef80001047983 */ /* 0x001f680000300a00 */
[----:B-----5:R0:W-:Y:S04]  /*14170*/  STL.64 [R1+0x13a8], R4 ;  /* 0x0013a80401007387 */ /* 0x0201e80000100a00 */
[----:B0-----:R-:W5:Y:S04]  /*14180*/  LDL.LU.64 R4, [R1+0xef0] ;  /* 0x000ef00001047983 */ /* 0x001f680000300a00 */
[----:B-----5:R0:W-:Y:S04]  /*14190*/  STL.64 [R1+0x13b0], R4 ;  /* 0x0013b00401007387 */ /* 0x0201e80000100a00 */
[----:B0-----:R-:W5:Y:S01]  /*141a0*/  LDL.LU.64 R4, [R1+0xee8] ;  /* 0x000ee80001047983 */ /* 0x001f620000300a00 */
[----:B------:R-:W2:Y:S03]  /*141b0*/  LDL.LU.64 R26, [R1+0xf10] ;  /* 0x000f1000011a7983 */ /* 0x000ea60000300a00 */
[----:B--2---:R0:W-:Y:S04]  /*141c0*/  STL.64 [R1+0x1398], R26 ;  /* 0x0013981a01007387 */ /* 0x0041e80000100a00 */
[----:B0-----:R-:W2:Y:S01]  /*141d0*/  LDL.LU.64 R26, [R1+0xf08] ;  /* 0x000f0800011a7983 */ /* 0x001ea20000300a00 */
[----:B------:R0:W-:Y:S03]  /*141e0*/  STL [R1+0xf4], R17 ;  /* 0x0000f41101007387 */ /* 0x0001e60000100800 */
[----:B0-----:R0:W2:Y:S01]  /*141f0*/  LDG.E.U16 R17, [R24.64] ;  /* 0x0000000418117981 */ /* 0x0010a2000c1e1500 */
[----:B------:R1:W-:Y:S03]  /*14200*/  STL [R1+0xe0], R15 ;  /* 0x0000e00f01007387 */ /* 0x0003e60000100800 */
[----:B-1----:R-:W4:Y:S01]  /*14210*/  LDL.LU.64 R14, [R1+0xf38] ;  /* 0x000f3800010e7983 */ /* 0x002f220000300a00 */
[----:B0-----:R-:W4:Y:S02]  /*14220*/  LDL.LU.64 R24, [R1+0xf40] ;  /* 0x000f400001187983 */ /* 0x001f240000300a00 */
[----:B---3--:R0:W-:Y:S02]  /*14230*/  STL [R1+0xcc], R13 ;  /* 0x0000cc0d01007387 */ /* 0x0081e40000100800 */
[----:B0-----:R-:W3:Y:S01]  /*14240*/  LDL.LU.64 R12, [R1+0xf48] ;  /* 0x000f4800010c7983 */ /* 0x001ee20000300a00 */
[----:B------:R-:W-:Y:S02]  /*14250*/  STL [R1+0xa4], R11 ;  /* 0x0000a40b01007387 */ /* 0x000fe40000100800 */
[----:B------:R0:W-:Y:S02]  /*14260*/  STL [R1+0xb8], R10 ;  /* 0x0000b80a01007387 */ /* 0x0001e40000100800 */
[----:B0-----:R-:W5:Y:S01]  /*14270*/  LDL.LU.64 R10, [R1+0xf50] ;  /* 0x000f5000010a7983 */ /* 0x001f620000300a00 */
[----:B------:R0:W-:Y:S03]  /*14280*/  STL [R1+0x90], R9 ;  /* 0x0000900901007387 */ /* 0x0001e60000100800 */
[----:B0-----:R-:W5:Y:S01]  /*14290*/  LDL.LU.64 R8, [R1+0xf58] ;  /* 0x000f580001087983 */ /* 0x001f620000300a00 */
[----:B------:R0:W-:Y:S03]  /*142a0*/  STL [R1+0x7c], R7 ;  /* 0x00007c0701007387 */ /* 0x0001e60000100800 */
[----:B0-----:R-:W5:Y:S01]  /*142b0*/  LDL.LU.64 R6, [R1+0xf60] ;  /* 0x000f600001067983 */ /* 0x001f620000300a00 */
[----:B------:R-:W-:Y:S02]  /*142c0*/  STL [R1+0x54], R29 ;  /* 0x0000541d01007387 */ /* 0x000fe40000100800 */
[----:B------:R0:W-:Y:S02]  /*142d0*/  STL [R1+0x68], R28 ;  /* 0x0000681c01007387 */ /* 0x0001e40000100800 */
[----:B0-----:R-:W5:Y:S04]  /*142e0*/  LDL.LU.64 R28, [R1+0xf68] ;  /* 0x000f6800011c7983 */ /* 0x001f680000300a00 */
[----:B--2---:R-:W-:Y:S01]  /*142f0*/  STL [R1+0x12f4], R17 ;  /* 0x0012f41101007387 */ /* 0x004fe20000100800 */
[----:B------:R0:W-:Y:S03]  /*14300*/  STL [R1+0x40], R16 ;  /* 0x0000401001007387 */ /* 0x0001e60000100800 */
[----:B0-----:R-:W2:Y:S01]  /*14310*/  LDL.LU.64 R16, [R1+0xf30] ;  /* 0x000f300001107983 */ /* 0x001ea20000300a00 */
[----:B------:R-:W-:Y:S02]  /*14320*/  STL [R1+0x18], R3 ;  /* 0x0000180301007387 */ /* 0x000fe40000100800 */
[----:B------:R0:W-:Y:S01]  /*14330*/  STL [R1+0x2c], R2 ;  /* 0x00002c0201007387 */ /* 0x0001e20000100800 */
[----:B----4-:R1:W4:Y:S04]  /*14340*/  LDG.E.U16 R15, [R14.64] ;  /* 0x000000040e0f7981 */ /* 0x010328000c1e1500 */
[----:B0-----:R-:W4:Y:S01]  /*14350*/  LDL.LU.64 R2, [R1+0xf70] ;  /* 0x000f700001027983 */ /* 0x001f220000300a00 */
[----:B------:R0:W-:Y:S03]  /*14360*/  STL [R1+0x12f8], R18 ;  /* 0x0012f81201007387 */ /* 0x0001e60000100800 */
[----:B-1----:R1:W4:Y:S04]  /*14370*/  LDG.E.U16 R14, [R24.64] ;  /* 0x00000004180e7981 */ /* 0x002328000c1e1500 */
[----:B---3--:R3:W3:Y:S04]  /*14380*/  LDG.E.U16 R12, [R12.64] ;  /* 0x000000040c0c7981 */ /* 0x0086e8000c1e1500 */
[----:B0-----:R-:W3:Y:S04]  /*14390*/  LDL.LU.64 R18, [R1+0xec8] ;  /* 0x000ec80001127983 */ /* 0x001ee80000300a00 */
[----:B-----5:R0:W5:Y:S04]  /*143a0*/  LDG.E.U16 R10, [R10.64] ;  /* 0x000000040a0a7981 */ /* 0x020168000c1e1500 */
[----:B--2---:R2:W2:Y:S04]  /*143b0*/  LDG.E.U16 R16, [R16.64] ;  /* 0x0000000410107981 */ /* 0x0044a8000c1e1500 */
[----:B---3--:R-:W3:Y:S04]  /*143c0*/  LDG.E.U16 R19, [R18.64] ;  /* 0x0000000412137981 */ /* 0x008ee8000c1e1500 */
[----:B---3--:R3:W-:Y:S04]  /*143d0*/  STL [R1+0x12fc], R19 ;  /* 0x0012fc1301007387 */ /* 0x0087e80000100800 */
[----:B---3--:R-:W3:Y:S01]  /*143e0*/  LDL.LU.64 R18, [R1+0xf28] ;  /* 0x000f280001127983 */ /* 0x008ee20000300a00 */
[----:B------:R0:W-:Y:S02]  /*143f0*/  STL [R1+0x1300], R20 ;  /* 0x0013001401007387 */ /* 0x0001e40000100800 */
[----:B------:R1:W-:Y:S01]  /*14400*/  STL [R1+0x4], R0 ;  /* 0x0000040001007387 */ /* 0x0003e20000100800 */
[----:B0-----:R-:W2:Y:S04]  /*14410*/  LDL.LU.64 R20, [R1+0xed8] ;  /* 0x000ed80001147983 */ /* 0x001ea80000300a00 */
[----:B-1----:R0:W4:Y:S04]  /*14420*/  LDG.E.U16 R0, [R4.64] ;  /* 0x0000000404007981 */ /* 0x002128000c1e1500 */
[----:B---3--:R1:W3:Y:S04]  /*14430*/  LDG.E.U16 R18, [R18.64] ;  /* 0x0000000412127981 */ /* 0x0082e8000c1e1500 */
[----:B-1----:R1:W3:Y:S04]  /*14440*/  LDG.E.U16 R19, [R8.64] ;  /* 0x0000000408137981 */ /* 0x0022e8000c1e1500 */
[----:B--2---:R-:W2:Y:S04]  /*14450*/  LDG.E.U16 R21, [R20.64] ;  /* 0x0000000414157981 */ /* 0x004ea8000c1e1500 */
[----:B--2---:R2:W-:Y:S04]  /*14460*/  STL [R1+0x1304], R21 ;  /* 0x0013041501007387 */ /* 0x0045e80000100800 */
[----:B--2---:R-:W2:Y:S01]  /*14470*/  LDL.LU.64 R20, [R1+0xf20] ;  /* 0x000f200001147983 */ /* 0x004ea20000300a00 */
[----:B------:R0:W-:Y:S03]  /*14480*/  STL [R1+0x1308], R22 ;  /* 0x0013081601007387 */ /* 0x0001e60000100800 */
[----:B0-----:R-:W3:Y:S01]  /*14490*/  LDL.LU.64 R22, [R1+0xf18] ;  /* 0x000f180001167983 */ /* 0x001ee20000300a00 */
[----:B------:R-:W3:Y:S02]  /*144a0*/  LDL.LU.64 R4, [R1+0x13b0] ;  /* 0x0013b00001047983 */ /* 0x000ee40000300a00 */
[----:B----4-:R3:W-:Y:S01]  /*144b0*/  STL [R1+0x164], R0 ;  /* 0x0001640001007387 */ /* 0x0107e20000100800 */
[----:B--2---:R-:W2:Y:S04]  /*144c0*/  LDG.E.U16 R21, [R20.64] ;  /* 0x0000000414157981 */ /* 0x004ea8000c1e1500 */
[----:B---3--:R0:W3:Y:S04]  /*144d0*/  LDG.E.U16 R0, [R4.64] ;  /* 0x0000000404007981 */ /* 0x0080e8000c1e1500 */
        /* <DEDUP_REMOVED lines=9> */
[----:B0-----:R-:W2:Y:S04]  /*14570*/  LDL.LU.64 R26, [R1+0x1398] ;  /* 0x00139800011a7983 */ /* 0x001ea80000300a00 */
[----:B---3--:R2:W-:Y:S04]  /*14580*/  STL [R1+0x118], R0 ;  /* 0x0001180001007387 */ /* 0x0085e80000100800 */
[----:B--2---:R0:W2:Y:S04]  /*14590*/  LDG.E.U16 R0, [R26.64] ;  /* 0x000000041a007981 */ /* 0x0040a8000c1e1500 */
[----:B0-----:R-:W3:Y:S04]  /*145a0*/  LDL.LU R27, [R1+0x1394] ;  /* 0x00139400011b7983 */ /* 0x001ee80000300800 */
[----:B------:R0:W3:Y:S04]  /*145b0*/  LDG.E.U16 R26, [R22.64] ;  /* 0x00000004161a7981 */ /* 0x0000e8000c1e1500 */
[----:B0-----:R-:W3:Y:S01]  /*145c0*/  LDL.LU.64 R22, [R1+0xf80] ;  /* 0x000f800001167983 */ /* 0x001ee20000300a00 */
[----:B------:R-:W4:Y:S03]  /*145d0*/  LDL.LU.64 R24, [R1+0xf88] ;  /* 0x000f880001187983 */ /* 0x000f260000300a00 */
[----:B--2---:R0:W-:Y:S04]  /*145e0*/  STL [R1+0x104], R0 ;  /* 0x0001040001007387 */ /* 0x0041e80000100800 */
[----:B0-----:R0:W2:Y:S04]  /*145f0*/  LDG.E.U16 R0, [R6.64] ;  /* 0x0000000406007981 */ /* 0x0010a8000c1e1500 */
[----:B---3--:R-:W3:Y:S04]  /*14600*/  LDG.E.U16 R23, [R22.64] ;  /* 0x0000000416177981 */ /* 0x008ee8000c1e1500 */
[----:B----4-:R-:W4:Y:S04]  /*14610*/  LDG.E.U16 R24, [R24.64] ;  /* 0x0000000418187981 */ /* 0x010f28000c1e1500 */
[----:B------:R1:W-:Y:S01]  /*14620*/  STL [R1+0xf0], R26 ;  /* 0x0000f01a01007387 */ /* 0x0003e20000100800 */
[----:B------:R5:W-:Y:S03]  /*14630*/  STL [R1+0xdc], R21 ;  /* 0x0000dc1501007387 */ /* 0x000be60000100800 */
[----:B0-----:R0:W4:Y:S04]  /*14640*/  LDG.E.U16 R7, [R2.64] ;  /* 0x0000000402077981 */ /* 0x001128000c1e1500 */
[----:B-1----:R1:W4:Y:S04]  /*14650*/  LDG.E.U16 R26, [R28.64] ;  /* 0x000000041c1a7981 */ /* 0x002328000c1e1500 */
[----:B-----5:R-:W5:Y:S01]  /*14660*/  LDL.LU.64 R20, [R1+0xfa0] ;  /* 0x000fa00001147983 */ /* 0x020f620000300a00 */
[----:B------:R0:W-:Y:S03]  /*14670*/  STL [R1+0xc8], R18 ;  /* 0x0000c81201007387 */ /* 0x0001e60000100800 */
[----:B0-----:R-:W5:Y:S01]  /*14680*/  LDL.LU R18, [R1+0x33c] ;  /* 0x00033c0001127983 */ /* 0x001f620000300800 */
[----:B------:R-:W5:Y:S02]  /*14690*/  LDL.LU R17, [R1+0x334] ;  /* 0x0003340001117983 */ /* 0x000f640000300800 */
[----:B------:R0:W-:Y:S02]  /*146a0*/  STL [R1+0xb4], R16 ;  /* 0x0000b41001007387 */ /* 0x0001e40000100800 */
[----:B0-----:R-:W5:Y:S01]  /*146b0*/  LDL.LU R16, [R1+0x324] ;  /* 0x0003240001107983 */ /* 0x001f620000300800 */
[----:B------:R0:W-:Y:S03]  /*146c0*/  STL [R1+0xa0], R15 ;  /* 0x0000a00f01007387 */ /* 0x0001e60000100800 */
[----:B0-----:R-:W5:Y:S01]  /*146d0*/  LDL.LU R15, [R1+0x31c] ;  /* 0x00031c00010f7983 */ /* 0x001f620000300800 */
[----:B------:R0:W-:Y:S03]  /*146e0*/  STL [R1+0x8c], R14 ;  /* 0x00008c0e01007387 */ /* 0x0001e60000100800 */
[----:B0-----:R-:W5:Y:S01]  /*146f0*/  LDL.LU R14, [R1+0x314] ;  /* 0x00031400010e7983 */ /* 0x001f620000300800 */
[----:B------:R-:W5:Y:S02]  /*14700*/  LDL.LU R13, [R1+0x304] ;  /* 0x00030400010d7983 */ /* 0x000f640000300800 */
[----:B------:R0:W-:Y:S02]  /*14710*/  STL [R1+0x78], R12 ;  /* 0x0000780c01007387 */ /* 0x0001e40000100800 */
[----:B0-----:R-:W5:Y:S01]  /*14720*/  LDL.LU R12, [R1+0x2fc] ;  /* 0x0002fc00010c7983 */ /* 0x001f620000300800 */
[----:B------:R-:W5:Y:S02]  /*14730*/  LDL.LU R11, [R1+0x2f4] ;  /* 0x0002f400010b7983 */ /* 0x000f640000300800 */
[----:B------:R0:W-:Y:S02]  /*14740*/  STL [R1+0x64], R10 ;  /* 0x0000640a01007387 */ /* 0x0001e40000100800 */
[----:B0-----:R-:W5:Y:S01]  /*14750*/  LDL.LU R10, [R1+0x2e4] ;  /* 0x0002e400010a7983 */ /* 0x001f620000300800 */
[----:B------:R-:W5:Y:S02]  /*14760*/  LDL.LU R9, [R1+0x2d8] ;  /* 0x0002d80001097983 */ /* 0x000f640000300800 */
[----:B------:R-:W5:Y:S02]  /*14770*/  LDL.LU R8, [R1+0x2c4] ;  /* 0x0002c40001087983 */ /* 0x000f640000300800 */
[----:B------:R-:W5:Y:S01]  /*14780*/  LDL.LU R6, [R1+0x2b8] ;  /* 0x0002b80001067983 */ /* 0x000f620000300800 */
[----:B-1----:R-:W5:Y:S01]  /*14790*/  LDL.LU R28, [R1+0x2a4] ;  /* 0x0002a400011c7983 */ /* 0x002f620000300800 */
[----:B------:R0:W-:Y:S02]  /*147a0*/  STL [R1+0x50], R19 ;  /* 0x0000501301007387 */ /* 0x0001e40000100800 */
[----:B------:R-:W5:Y:S02]  /*147b0*/  LDL.LU R2, [R1+0x298] ;  /* 0x0002980001027983 */ /* 0x000f640000300800 */
[----:B------:R-:W5:Y:S01]  /*147c0*/  LDL.LU R3, [R1+0x284] ;  /* 0x0002840001037983 */ /* 0x000f620000300800 */
[----:B0-----:R0:W5:Y:S04]  /*147d0*/  LDG.E.U16 R19, [R4.64] ;  /* 0x0000000404137981 */ /* 0x001168000c1e1500 */
[----:B0-----:R-:W5:Y:S04]  /*147e0*/  LDL.LU R4, [R1+0x278] ;  /* 0x0002780001047983 */ /* 0x001f680000300800 */
[----:B--2---:R0:W-:Y:S04]  /*147f0*/  STL [R1+0x3c], R0 ;  /* 0x00003c0001007387 */ /* 0x0041e80000100800 */
[----:B0-----:R-:W2:Y:S01]  /*14800*/  LDL.LU R0, [R1+0x264] ;  /* 0x0002640001007983 */ /* 0x001ea20000300800 */
[----:B------:R-:W2:Y:S02]  /*14810*/  LDL.LU R5, [R1+0x258] ;  /* 0x0002580001057983 */ /* 0x000ea40000300800 */
[----:B------:R-:W2:Y:S02]  /*14820*/  LDL.LU R29, [R1+0x24c] ;  /* 0x00024c00011d7983 */ /* 0x000ea40000300800 */
[----:B---3--:R0:W-:Y:S02]  /*14830*/  STL [R1+0x12d4], R23 ;  /* 0x0012d41701007387 */ /* 0x0081e40000100800 */
[----:B0-----:R-:W3:Y:S01]  /*14840*/  LDL.LU.64 R22, [R1+0xf98] ;  /* 0x000f980001167983 */ /* 0x001ee20000300a00 */
[----:B----4-:R0:W-:Y:S03]  /*14850*/  STL [R1+0x12d8], R24 ;  /* 0x0012d81801007387 */ /* 0x0101e60000100800 */
[----:B0-----:R-:W4:Y:S04]  /*14860*/  LDL.LU.64 R24, [R1+0xf90] ;  /* 0x000f900001187983 */ /* 0x001f280000300a00 */
[----:B----4-:R-:W4:Y:S04]  /*14870*/  LDG.E.U16 R25, [R24.64] ;  /* 0x0000000418197981 */ /* 0x010f28000c1e1500 */
[----:B----4-:R-:W-:Y:S01]  /*14880*/  STL [R1+0x12dc], R25 ;  /* 0x0012dc1901007387 */ /* 0x010fe20000100800 */
[----:B------:R3:W-:Y:S02]  /*14890*/  STL [R1+0x28], R26 ;  /* 0x0000281a01007387 */ /* 0x0007e40000100800 */
[----:B------:R0:W-:Y:S01]  /*148a0*/  STL [R1+0x14], R7 ;  /* 0x0000140701007387 */ /* 0x0001e20000100800 */
[----:B---3--:R-:W3:Y:S01]  /*148b0*/  LDG.E.U16 R26, [R22.64] ;  /* 0x00000004161a7981 */ /* 0x008ee2000c1e1500 */
[----:B0-----:R-:W-:-:S02]  /*148c0*/  LOP3.LUT R7, R27, 0x30, RZ, 0x3c, !PT ;  /* 0x000000301b077812 */ /* 0x001fc400078e3cff */
[----:B-----5:R-:W4:Y:S03]  /*148d0*/  LDG.E.U16 R27, [R20.64] ;  /* 0x00000004141b7981 */ /* 0x020f26000c1e1500 */
[----:B------:R-:W-:Y:S01]  /*148e0*/  STS.U16 [R7+0x8600], R18 ;  /* 0x0086001207007388 */ /* 0x000fe20000000400 */
[----:B------:R-:W-:Y:S02]  /*148f0*/  STS.U16 [R7+0x9600], R17 ;  /* 0x0096001107007388 */ /* 0x000fe40000000400 */
[----:B------:R-:W-:Y:S02]  /*14900*/  STS.U16 [R7+0xa600], R16 ;  /* 0x00a6001007007388 */ /* 0x000fe40000000400 */
[----:B------:R-:W-:Y:S01]  /*14910*/  STS.U16 [R7+0xb600], R15 ;  /* 0x00b6000f07007388 */ /* 0x000fe20000000400 */
[----:B------:R-:W-:Y:S01]  /*14920*/  STS.U16 [R7+0xc600], R14 ;  /* 0x00c6000e07007388 */ /* 0x000fe20000000400 */
[----:B------:R-:W-:Y:S02]  /*14930*/  STS.U16 [R7+0xd600], R13 ;  /* 0x00d6000d07007388 */ /* 0x000fe40000000400 */
[----:B------:R-:W-:Y:S02]  /*14940*/  STS.U16 [R7+0xe600], R12 ;  /* 0x00e6000c07007388 */ /* 0x000fe40000000400 */
[----:B------:R-:W-:Y:S01]  /*14950*/  STS.U16 [R7+0xf600], R11 ;  /* 0x00f6000b07007388 */ /* 0x000fe20000000400 */
[----:B------:R-:W-:Y:S01]  /*14960*/  STS.U16 [R7+0x10600], R10 ;  /* 0x0106000a07007388 */ /* 0x000fe20000000400 */
[----:B------:R-:W-:Y:S02]  /*14970*/  STS.U16 [R7+0x11600], R9 ;  /* 0x0116000907007388 */ /* 0x000fe40000000400 */
[----:B------:R0:W-:Y:S02]  /*14980*/  STS.U16 [R7+0x12600], R8 ;  /* 0x0126000807007388 */ /* 0x0001e40000000400 */
[----:B------:R1:W-:Y:S01]  /*14990*/  STS.U16 [R7+0x13600], R6 ;  /* 0x0136000607007388 */ /* 0x0003e20000000400 */
[----:B------:R-:W-:Y:S01]  /*149a0*/  STS.U16 [R7+0x14600], R28 ;  /* 0x0146001c07007388 */ /* 0x000fe20000000400 */
[----:B------:R5:W-:Y:S03]  /*149b0*/  STS.U16 [R7+0x15600], R2 ;  /* 0x0156000207007388 */ /* 0x000be60000000400 */
[----:B---3--:R-:W-:Y:S01]  /*149c0*/  STL [R1+0x12e0], R26 ;  /* 0x0012e01a01007387 */ /* 0x008fe20000100800 */
[----:B----4-:R-:W-:Y:S02]  /*149d0*/  STL [R1+0x12e4], R27 ;  /* 0x0012e41b01007387 */ /* 0x010fe40000100800 */
[----:B------:R-:W-:Y:S02]  /*149e0*/  STL [R1], R19 ;  /* 0x0000001301007387 */ /* 0x000fe40000100800 */
[----:B0-----:R-:W3:Y:S01]  /*149f0*/  LDL.LU R8, [R1+0x240] ;  /* 0x0002400001087983 */ /* 0x001ee20000300800 */
[----:B-1----:R-:W4:Y:S01]  /*14a00*/  LDL.LU R6, [R1+0x234] ;  /* 0x0002340001067983 */ /* 0x002f220000300800 */
[----:B-----5:R-:W5:Y:S03]  /*14a10*/  LDL.LU R2, [R1+0x21c] ;  /* 0x00021c0001027983 */ /* 0x020f660000300800 */
[----:B------:R-:W-:Y:S01]  /*14a20*/  STS.U16 [R7+0x16600], R3 ;  /* 0x0166000307007388 */ /* 0x000fe20000000400 */
[----:B------:R-:W-:Y:S02]  /*14a30*/  STS.U16 [R7+0x17600], R4 ;  /* 0x0176000407007388 */ /* 0x000fe40000000400 */
[----:B--2---:R-:W-:Y:S02]  /*14a40*/  STS.U16 [R7+0x18600], R0 ;  /* 0x0186000007007388 */ /* 0x004fe40000000400 */
[----:B------:R-:W-:Y:S01]  /*14a50*/  STS.U16 [R7+0x19600], R5 ;  /* 0x0196000507007388 */ /* 0x000fe20000000400 */
[----:B------:R-:W-:Y:S04]  /*14a60*/  STS.U16 [R7+0x1a600], R29 ;  /* 0x01a6001d07007388 */ /* 0x000fe80000000400 */
[----:B-----5:R0:W-:Y:S04]  /*14a70*/  STL [R1+0x1390], R2 ;  /* 0x0013900201007387 */ /* 0x0201e80000100800 */
[----:B0-----:R-:W2:Y:S01]  /*14a80*/  LDL.LU R2, [R1+0x228] ;  /* 0x0002280001027983 */ /* 0x001ea20000300800 */
[----:B------:R-:W5:Y:S02]  /*14a90*/  LDL.LU R3, [R1+0x210] ;  /* 0x0002100001037983 */ /* 0x000f640000300800 */
[----:B------:R-:W5:Y:S02]  /*14aa0*/  LDL.LU R4, [R1+0x204] ;  /* 0x0002040001047983 */ /* 0x000f640000300800 */
[----:B------:R-:W5:Y:S01]  /*14ab0*/  LDL.LU R0, [R1+0x1f0] ;  /* 0x0001f00001007983 */ /* 0x000f620000300800 */
[----:B------:R-:W5:Y:S01]  /*14ac0*/  LDL.LU R5, [R1+0x1e8] ;  /* 0x0001e80001057983 */ /* 0x000f620000300800 */
        /* <DEDUP_REMOVED lines=19> */
[----:B------:R-:W5:Y:S04]  /*14c00*/  LDL.LU R10, [R1+0x4c] ;  /* 0x00004c00010a7983 */ /* 0x000f680000300800 */
[----:B---3--:R0:W-:Y:S01]  /*14c10*/  STS.U16 [R7+0x1b600], R8 ;  /* 0x01b6000807007388 */ /* 0x0081e20000000400 */
[----:B------:R-:W3:Y:S02]  /*14c20*/  LDL.LU R9, [R1+0x38] ;  /* 0x0000380001097983 */ /* 0x000ee40000300800 */
[----:B----4-:R1:W-:Y:S01]  /*14c30*/  STS.U16 [R7+0x1c600], R6 ;  /* 0x01c6000607007388 */ /* 0x0103e20000000400 */
[----:B0-----:R-:W3:Y:S01]  /*14c40*/  LDL.LU R8, [R1+0x24] ;  /* 0x0000240001087983 */ /* 0x001ee20000300800 */
[----:B-1----:R-:W3:Y:S03]  /*14c50*/  LDL.LU R6, [R1+0x10] ;  /* 0x0000100001067983 */ /* 0x002ee60000300800 */
[----:B--2---:R0:W-:Y:S04]  /*14c60*/  STS.U16 [R7+0x1d600], R2 ;  /* 0x01d6000207007388 */ /* 0x0041e80000000400 */
[----:B0-----:R-:W2:Y:S04]  /*14c70*/  LDL.LU R2, [R1+0x1390] ;  /* 0x0013900001027983 */ /* 0x001ea80000300800 */
[----:B--2---:R0:W-:Y:S01]  /*14c80*/  STS.U16 [R7+0x1e600], R2 ;  /* 0x01e6000207007388 */ /* 0x0041e20000000400 */
[----:B-----5:R1:W-:Y:S02]  /*14c90*/  STS.U16 [R7+0x1f600], R3 ;  /* 0x01f6000307007388 */ /* 0x0203e40000000400 */
[----:B------:R2:W-:Y:S02]  /*14ca0*/  STS.U16 [R7+0x20600], R4 ;  /* 0x0206000407007388 */ /* 0x0005e40000000400 */
[----:B------:R5:W-:Y:S01]  /*14cb0*/  STS.U16 [R7+0x21600], R0 ;  /* 0x0216000007007388 */ /* 0x000be20000000400 */
[----:B------:R3:W-:Y:S01]  /*14cc0*/  STS.U16 [R7+0x22600], R5 ;  /* 0x0226000507007388 */ /* 0x0007e20000000400 */
[----:B------:R3:W-:Y:S03]  /*14cd0*/  STS.U16 [R7+0x23600], R29 ;  /* 0x0236001d07007388 */ /* 0x0007e60000000400 */
[----:B0-----:R-:W4:Y:S01]  /*14ce0*/  LDL.LU R2, [R1+0x138c] ;  /* 0x00138c0001027983 */ /* 0x001f220000300800 */
[----:B-1----:R-:W4:Y:S02]  /*14cf0*/  LDL.LU R3, [R1+0x1388] ;  /* 0x0013880001037983 */ /* 0x002f240000300800 */
[----:B--2---:R-:W2:Y:S02]  /*14d00*/  LDL.LU R4, [R1+0x1384] ;  /* 0x0013840001047983 */ /* 0x004ea40000300800 */
[----:B-----5:R-:W5:Y:S01]  /*14d10*/  LDL.LU R0, [R1+0x1380] ;  /* 0x0013800001007983 */ /* 0x020f620000300800 */
[----:B---3--:R-:W3:Y:S01]  /*14d20*/  LDL.LU R5, [R1+0x137c] ;  /* 0x00137c0001057983 */ /* 0x008ee20000300800 */
[----:B------:R-:W2:Y:S03]  /*14d30*/  LDL.LU R29, [R1+0x1378] ;  /* 0x00137800011d7983 */ /* 0x000ea60000300800 */
[----:B------:R0:W-:Y:S04]  /*14d40*/  STS.U16 [R7+0x24600], R27 ;  /* 0x0246001b07007388 */ /* 0x0001e80000000400 */
[----:B0-----:R-:W2:Y:S01]  /*14d50*/  LDL.LU R27, [R1+0x810] ;  /* 0x00081000011b7983 */ /* 0x001ea20000300800 */
        /* <DEDUP_REMOVED lines=14> */
[----:B0-----:R-:W0:Y:S01]  /*14e40*/  S2R R28, SR_TID.X ;  /* 0x00000000001c7919 */ /* 0x001e220000002100 */
[----:B------:R-:W-:Y:S02]  /*14e50*/  STS.U16 [R7+0x33600], R13 ;  /* 0x0336000d07007388 */ /* 0x000fe40000000400 */
[----:B------:R1:W-:Y:S02]  /*14e60*/  STS.U16 [R7+0x34600], R12 ;  /* 0x0346000c07007388 */ /* 0x0003e40000000400 */
[----:B------:R0:W-:Y:S01]  /*14e70*/  STS.U16 [R7+0x35600], R11 ;  /* 0x0356000b07007388 */ /* 0x0001e20000000400 */
[----:B------:R0:W-:Y:S01]  /*14e80*/  STS.U16 [R7+0x36600], R10 ;  /* 0x0366000a07007388 */ /* 0x0001e20000000400 */
[----:B------:R-:W-:Y:S02]  /*14e90*/  STS.U16 [R7+0x37600], R9 ;  /* 0x0376000907007388 */ /* 0x000fe40000000400 */
[----:B------:R-:W-:Y:S02]  /*14ea0*/  STS.U16 [R7+0x38600], R8 ;  /* 0x0386000807007388 */ /* 0x000fe40000000400 */
[----:B------:R-:W-:Y:S01]  /*14eb0*/  STS.U16 [R7+0x39600], R6 ;  /* 0x0396000607007388 */ /* 0x000fe20000000400 */
[----:B0-----:R-:W-:-:S04]  /*14ec0*/  LOP3.LUT R28, R28, 0xff, RZ, 0xc0, !PT ;  /* 0x000000ff1c1c7812 */ /* 0x001fc800078ec0ff */
[C---:B------:R-:W-:Y:S01]  /*14ed0*/  SHF.L.U32 R24, R28.reuse, 0x1, RZ ;  /* 0x000000011c187819 */ /* 0x040fe200000006ff */
[----:B------:R-:W-:-:S03]  /*14ee0*/  SHF.L.U32 R28, R28, 0x1, RZ ;  /* 0x000000011c1c7819 */ /* 0x000fc600000006ff */
[----:B-1----:R-:W-:Y:S01]  /*14ef0*/  LOP3.LUT R12, R24, 0x40, RZ, 0x3c, !PT ;  /* 0x00000040180c7812 */ /* 0x002fe200078e3cff */
[----:B--2---:R0:W-:Y:S01]  /*14f00*/  STL [R1+0x1374], R27 ;  /* 0x0013741b01007387 */ /* 0x0041e20000100800 */
[----:B------:R-:W2:Y:S02]  /*14f10*/  LDL.LU R26, [R1+0x45c] ;  /* 0x00045c00011a7983 */ /* 0x000ea40000300800 */
[----:B------:R-:W2:Y:S02]  /*14f20*/  LDL.LU R25, [R1+0xfb8] ;  /* 0x000fb80001197983 */ /* 0x000ea40000300800 */
[----:B------:R-:W2:Y:S01]  /*14f30*/  LDL.LU R23, [R1+0x9f4] ;  /* 0x0009f40001177983 */ /* 0x000ea20000300800 */
[----:B------:R-:W2:Y:S01]  /*14f40*/  LDL.LU R22, [R1+0x9cc] ;  /* 0x0009cc0001167983 */ /* 0x000ea20000300800 */
        /* <DEDUP_REMOVED lines=11> */
[----:B0-----:R-:W-:Y:S01]  /*15000*/  LOP3.LUT R27, R28, 0x30, RZ, 0x3c, !PT ;  /* 0x000000301c1b7812 */ /* 0x001fe200078e3cff */
[----:B------:R-:W2:Y:S01]  /*15010*/  LDL.LU R9, [R1+0x9b4] ;  /* 0x0009b40001097983 */ /* 0x000ea20000300800 */
[----:B------:R-:W2:Y:S02]  /*15020*/  LDL.LU R8, [R1+0x850] ;  /* 0x0008500001087983 */ /* 0x000ea40000300800 */
[----:B------:R-:W2:Y:S02]  /*15030*/  LDL.LU R7, [R1+0x82c] ;  /* 0x00082c0001077983 */ /* 0x000ea40000300800 */
[----:B------:R-:W2:Y:S01]  /*15040*/  LDL.LU R6, [R1+0x818] ;  /* 0x0008180001067983 */ /* 0x000ea20000300800 */
[----:B------:R-:W2:Y:S04]  /*15050*/  LDL.LU R28, [R1+0x500] ;  /* 0x00050000011c7983 */ /* 0x000ea80000300800 */
[----:B------:R0:W-:Y:S01]  /*15060*/  STS.U16 [R27+0x3a600], R29 ;  /* 0x03a6001d1b007388 */ /* 0x0001e20000000400 */
[----:B---3--:R1:W-:Y:S02]  /*15070*/  STS.U16 [R27+0x3b600], R5 ;  /* 0x03b600051b007388 */ /* 0x0083e40000000400 */
[----:B-----5:R-:W-:Y:S02]  /*15080*/  STS.U16 [R27+0x3c600], R0 ;  /* 0x03c600001b007388 */ /* 0x020fe40000000400 */
[----:B------:R-:W-:Y:S01]  /*15090*/  STS.U16 [R27+0x3d600], R4 ;  /* 0x03d600041b007388 */ /* 0x000fe20000000400 */
[----:B----4-:R-:W-:Y:S04]  /*150a0*/  STS.U16 [R27+0x3e600], R3 ;  /* 0x03e600031b007388 */ /* 0x010fe80000000400 */
[----:B0-----:R-:W3:Y:S01]  /*150b0*/  LDL.LU R29, [R1+0x9bc] ;  /* 0x0009bc00011d7983 */ /* 0x001ee20000300800 */
[----:B-1----:R-:W4:Y:S02]  /*150c0*/  LDL.LU R5, [R1+0xa8c] ;  /* 0x000a8c0001057983 */ /* 0x002f240000300800 */
[----:B------:R0:W-:Y:S02]  /*150d0*/  STL [R1+0x1364], R24 ;  /* 0x0013641801007387 */ /* 0x0001e40000100800 */
[----:B0-----:R-:W5:Y:S01]  /*150e0*/  LDL.LU R24, [R1+0x4a4] ;  /* 0x0004a40001187983 */ /* 0x001f620000300800 */
[----:B------:R-:W2:Y:S02]  /*150f0*/  LDL.LU R0, [R1+0x9e0] ;  /* 0x0009e00001007983 */ /* 0x000ea40000300800 */
[----:B------:R-:W2:Y:S02]  /*15100*/  LDL.LU R4, [R1+0x848] ;  /* 0x0008480001047983 */ /* 0x000ea40000300800 */
[----:B------:R-:W2:Y:S01]  /*15110*/  LDL.LU R3, [R1+0x340] ;  /* 0x0003400001037983 */ /* 0x000ea20000300800 */
[----:B------:R0:W-:Y:S04]  /*15120*/  STS.U16 [R27+0x3f600], R2 ;  /* 0x03f600021b007388 */ /* 0x0001e80000000400 */
[----:B0-----:R-:W3:Y:S04]  /*15130*/  LDL.LU R27, [R1+0x1374] ;  /* 0x00137400011b7983 */ /* 0x001ee80000300800 */
[----:B--2---:R-:W-:Y:S01]  /*15140*/  STS.U16 [R12+0x800], R3 ;  /* 0x000800030c007388 */ /* 0x004fe20000000400 */
[----:B------:R-:W-:Y:S02]  /*15150*/  STS.U16 [R12+0x1800], R4 ;  /* 0x001800040c007388 */ /* 0x000fe40000000400 */
[----:B------:R-:W-:Y:S02]  /*15160*/  STS.U16 [R12+0x2800], R0 ;  /* 0x002800000c007388 */ /* 0x000fe40000000400 */
[----:B-----5:R0:W-:Y:S02]  /*15170*/  STS.U16 [R12+0x3800], R24 ;  /* 0x003800180c007388 */ /* 0x0201e40000000400 */
[----:B0-----:R-:W2:Y:S04]  /*15180*/  LDL.LU R24, [R1+0x43c] ;  /* 0x00043c0001187983 */ /* 0x001ea80000300800 */
[----:B--2---:R0:W-:Y:S04]  /*15190*/  STL [R1+0x1368], R24 ;  /* 0x0013681801007387 */ /* 0x0041e80000100800 */
[----:B0-----:R-:W2:Y:S04]  /*151a0*/  LDL.LU R24, [R1+0x470] ;  /* 0x0004700001187983 */ /* 0x001ea80000300800 */
[----:B--2---:R0:W-:Y:S04]  /*151b0*/  STL [R1+0x136c], R24 ;  /* 0x00136c1801007387 */ /* 0x0041e80000100800 */
[----:B0-----:R-:W2:Y:S04]  /*151c0*/  LDL.LU R24, [R1+0x4a0] ;  /* 0x0004a00001187983 */ /* 0x001ea80000300800 */
[----:B----4-:R-:W-:Y:S01]  /*151d0*/  STS.U16 [R12+0x4800], R5 ;  /* 0x004800050c007388 */ /* 0x010fe20000000400 */
[----:B---3--:R-:W-:Y:S02]  /*151e0*/  STS.U16 [R12+0x5800], R29 ;  /* 0x0058001d0c007388 */ /* 0x008fe40000000400 */
        /* <DEDUP_REMOVED lines=19> */
[----:B------:R-:W-:Y:S03]  /*15320*/  STS.U16 [R12+0x19800], R6 ;  /* 0x019800060c007388 */ /* 0x000fe60000000400 */
[----:B--2---:R0:W-:Y:S04]  /*15330*/  STL [R1+0x1370], R24 ;  /* 0x0013701801007387 */ /* 0x0041e80000100800 */
[----:B0-----:R-:W2:Y:S01]  /*15340*/  LDL.LU R24, [R1+0x4cc] ;  /* 0x0004cc0001187983 */ /* 0x001ea20000300800 */
[----:B------:R-:W3:Y:S02]  /*15350*/  LDL.LU R10, [R1+0x404] ;  /* 0x00040400010a7983 */ /* 0x000ee40000300800 */
[----:B------:R-:W4:Y:S02]  /*15360*/  LDL.LU R9, [R1+0x200] ;  /* 0x0002000001097983 */ /* 0x000f240000300800 */
[----:B------:R-:W5:Y:S01]  /*15370*/  LDL.LU R8, [R1+0x1ec] ;  /* 0x0001ec0001087983 */ /* 0x000f620000300800 */
[----:B------:R-:W3:Y:S04]  /*15380*/  LDL.LU R7, [R1+0x1c0] ;  /* 0x0001c00001077983 */ /* 0x000ee80000300800 */
[----:B------:R0:W-:Y:S01]  /*15390*/  STS.U16 [R12+0x1a800], R28 ;  /* 0x01a8001c0c007388 */ /* 0x0001e20000000400 */
[----:B------:R-:W3:Y:S03]  /*153a0*/  LDL.LU R6, [R1+0x1b0] ;  /* 0x0001b00001067983 */ /* 0x000ee60000300800 */
[----:B0-----:R-:W3:Y:S01]  /*153b0*/  LDL.LU R28, [R1+0x1a0] ;  /* 0x0001a000011c7983 */ /* 0x001ee20000300800 */
[----:B------:R-:W3:Y:S02]  /*153c0*/  LDL.LU R2, [R1+0x190] ;  /* 0x0001900001027983 */ /* 0x000ee40000300800 */
[----:B------:R-:W3:Y:S02]  /*153d0*/  LDL.LU R3, [R1+0x180] ;  /* 0x0001800001037983 */ /* 0x000ee40000300800 */
[----:B------:R-:W3:Y:S01]  /*153e0*/  LDL.LU R4, [R1+0x170] ;  /* 0x0001700001047983 */ /* 0x000ee20000300800 */
[----:B------:R-:W3:Y:S01]  /*153f0*/  LDL.LU R0, [R1+0x160] ;  /* 0x0001600001007983 */ /* 0x000ee20000300800 */
        /* <DEDUP_REMOVED lines=16> */
[----:B------:R-:W3:Y:S03]  /*15500*/  LDL.LU R11, [R1+0xc] ;  /* 0x00000c00010b7983 */ /* 0x000ee60000300800 */
[----:B--2---:R0:W-:Y:S04]  /*15510*/  STS.U16 [R12+0x1b800], R24 ;  /* 0x01b800180c007388 */ /* 0x0041e80000000400 */
[----:B0-----:R-:W2:Y:S04]  /*15520*/  LDL.LU R24, [R1+0x1370] ;  /* 0x0013700001187983 */ /* 0x001ea80000300800 */
[----:B--2---:R0:W-:Y:S04]  /*15530*/  STS.U16 [R12+0x1c800], R24 ;  /* 0x01c800180c007388 */ /* 0x0041e80000000400 */
[----:B0-----:R-:W2:Y:S04]  /*15540*/  LDL.LU R24, [R1+0x136c] ;  /* 0x00136c0001187983 */ /* 0x001ea80000300800 */
[----:B--2---:R0:W-:Y:S04]  /*15550*/  STS.U16 [R12+0x1d800], R24 ;  /* 0x01d800180c007388 */ /* 0x0041e80000000400 */
[----:B0-----:R-:W2:Y:S04]  /*15560*/  LDL.LU R24, [R1+0x1368] ;  /* 0x0013680001187983 */ /* 0x001ea80000300800 */
[----:B--2---:R0:W-:Y:S01]  /*15570*/  STS.U16 [R12+0x1e800], R24 ;  /* 0x01e800180c007388 */ /* 0x0041e20000000400 */
[----:B---3--:R1:W-:Y:S02]  /*15580*/  STS.U16 [R12+0x1f800], R10 ;  /* 0x01f8000a0c007388 */ /* 0x0083e40000000400 */
[----:B----4-:R2:W-:Y:S02]  /*15590*/  STS.U16 [R12+0x20800], R9 ;  /* 0x020800090c007388 */ /* 0x0105e40000000400 */
[----:B-----5:R3:W-:Y:S01]  /*155a0*/  STS.U16 [R12+0x21800], R8 ;  /* 0x021800080c007388 */ /* 0x0207e20000000400 */
[----:B------:R4:W-:Y:S01]  /*155b0*/  STS.U16 [R12+0x22800], R7 ;  /* 0x022800070c007388 */ /* 0x0009e20000000400 */
[----:B------:R4:W-:Y:S03]  /*155c0*/  STS.U16 [R12+0x23800], R6 ;  /* 0x023800060c007388 */ /* 0x0009e60000000400 */
[----:B0-----:R-:W5:Y:S01]  /*155d0*/  LDL.LU R24, [R1+0x1364] ;  /* 0x0013640001187983 */ /* 0x001f620000300800 */
[----:B-1----:R-:W5:Y:S02]  /*155e0*/  LDL.LU R10, [R1+0x1360] ;  /* 0x00136000010a7983 */ /* 0x002f640000300800 */
[----:B--2---:R-:W2:Y:S02]  /*155f0*/  LDL.LU R9, [R1+0x135c] ;  /* 0x00135c0001097983 */ /* 0x004ea40000300800 */
[----:B---3--:R-:W3:Y:S01]  /*15600*/  LDL.LU R8, [R1+0x1358] ;  /* 0x0013580001087983 */ /* 0x008ee20000300800 */
[----:B----4-:R-:W4:Y:S01]  /*15610*/  LDL.LU R7, [R1+0x1354] ;  /* 0x0013540001077983 */ /* 0x010f220000300800 */
[----:B------:R-:W2:Y:S03]  /*15620*/  LDL.LU R6, [R1+0x1350] ;  /* 0x0013500001067983 */ /* 0x000ea60000300800 */
[----:B------:R0:W-:Y:S01]  /*15630*/  STS.U16 [R12+0x24800], R28 ;  /* 0x0248001c0c007388 */ /* 0x0001e20000000400 */
[----:B------:R1:W-:Y:S03]  /*15640*/  STS.U16 [R12+0x25800], R2 ;  /* 0x025800020c007388 */ /* 0x0003e60000000400 */
[----:B0-----:R-:W2:Y:S01]  /*15650*/  LDL.LU R28, [R1+0x134c] ;  /* 0x00134c00011c7983 */ /* 0x001ea20000300800 */
[----:B-1----:R-:W2:Y:S02]  /*15660*/  LDL.LU R2, [R1+0x800] ;  /* 0x0008000001027983 */ /* 0x002ea40000300800 */
[----:B------:R0:W-:Y:S02]  /*15670*/  STS.U16 [R12+0x26800], R3 ;  /* 0x026800030c007388 */ /* 0x0001e40000000400 */
[----:B------:R1:W-:Y:S01]  /*15680*/  STS.U16 [R12+0x27800], R4 ;  /* 0x027800040c007388 */ /* 0x0003e20000000400 */
[----:B------:R-:W-:Y:S01]  /*15690*/  STS.U16 [R12+0x28800], R0 ;  /* 0x028800000c007388 */ /* 0x000fe20000000400 */
[----:B------:R0:W-:Y:S02]  /*156a0*/  STS.U16 [R12+0x29800], R5 ;  /* 0x029800050c007388 */ /* 0x0001e40000000400 */
[----:B------:R0:W-:Y:S02]  /*156b0*/  STS.U16 [R12+0x2a800], R29 ;  /* 0x02a8001d0c007388 */ /* 0x0001e40000000400 */
[----:B------:R0:W-:Y:S01]  /*156c0*/  STS.U16 [R12+0x2b800], R27 ;  /* 0x02b8001b0c007388 */ /* 0x0001e20000000400 */
[----:B------:R0:W-:Y:S01]  /*156d0*/  STS.U16 [R12+0x2c800], R26 ;  /* 0x02c8001a0c007388 */ /* 0x0001e20000000400 */
        /* <DEDUP_REMOVED lines=9> */
[----:B------:R-:W-:Y:S02]  /*15770*/  STS.U16 [R12+0x36800], R15 ;  /* 0x0368000f0c007388 */ /* 0x000fe40000000400 */
[----:B------:R-:W-:Y:S01]  /*15780*/  STS.U16 [R12+0x37800], R14 ;  /* 0x0378000e0c007388 */ /* 0x000fe20000000400 */
[----:B------:R-:W-:Y:S01]  /*15790*/  STS.U16 [R12+0x38800], R13 ;  /* 0x0388000d0c007388 */ /* 0x000fe20000000400 */
[----:B------:R-:W-:Y:S03]  /*157a0*/  STS.U16 [R12+0x39800], R11 ;  /* 0x0398000b0c007388 */ /* 0x000fe60000000400 */
[----:B--2---:R5:W-:Y:S01]  /*157b0*/  STL [R1+0x1348], R2 ;  /* 0x0013480201007387 */ /* 0x004be20000100800 */
[----:B0-----:R-:W2:Y:S02]  /*157c0*/  LDL.LU R3, [R1+0x458] ;  /* 0x0004580001037983 */ /* 0x001ea40000300800 */
[----:B-1----:R-:W2:Y:S02]  /*157d0*/  LDL.LU R4, [R1+0x378] ;  /* 0x0003780001047983 */ /* 0x002ea40000300800 */
        /* <DEDUP_REMOVED lines=13> */
[C---:B-----5:R-:W-:Y:S01]  /*158b0*/  LOP3.LUT R2, R24.reuse, 0x40, RZ, 0x3c, !PT ;  /* 0x0000004018027812 */ /* 0x060fe200078e3cff */
[----:B------:R-:W5:Y:S01]  /*158c0*/  LDL.LU R15, [R1+0x3d0] ;  /* 0x0003d000010f7983 */ /* 0x000f620000300800 */
[----:B------:R-:W2:Y:S02]  /*158d0*/  LDL.LU R14, [R1+0x3cc] ;  /* 0x0003cc00010e7983 */ /* 0x000ea40000300800 */
[----:B------:R-:W2:Y:S02]  /*158e0*/  LDL.LU R13, [R1+0x3c8] ;  /* 0x0003c800010d7983 */ /* 0x000ea40000300800 */
[----:B------:R-:W2:Y:S01]  /*158f0*/  LDL.LU R12, [R1+0x3c4] ;  /* 0x0003c400010c7983 */ /* 0x000ea20000300800 */
[----:B------:R-:W2:Y:S04]  /*15900*/  LDL.LU R11, [R1+0x3c0] ;  /* 0x0003c000010b7983 */ /* 0x000ea80000300800 */
[----:B------:R0:W-:Y:S01]  /*15910*/  STS.U16 [R2+0x3a800], R28 ;  /* 0x03a8001c02007388 */ /* 0x0001e20000000400 */
[----:B------:R1:W-:Y:S02]  /*15920*/  STS.U16 [R2+0x3b800], R6 ;  /* 0x03b8000602007388 */ /* 0x0003e40000000400 */
[----:B----4-:R4:W-:Y:S02]  /*15930*/  STS.U16 [R2+0x3c800], R7 ;  /* 0x03c8000702007388 */ /* 0x0109e40000000400 */
[----:B---3--:R3:W-:Y:S01]  /*15940*/  STS.U16 [R2+0x3d800], R8 ;  /* 0x03d8000802007388 */ /* 0x0087e20000000400 */
[----:B------:R3:W-:Y:S01]  /*15950*/  STS.U16 [R2+0x3e800], R9 ;  /* 0x03e8000902007388 */ /* 0x0007e20000000400 */
[----:B------:R3:W-:Y:S03]  /*15960*/  STS.U16 [R2+0x3f800], R10 ;  /* 0x03f8000a02007388 */ /* 0x0007e60000000400 */
[----:B0-----:R-:W2:Y:S01]  /*15970*/  LDL.LU R28, [R1+0x9b8] ;  /* 0x0009b800011c7983 */ /* 0x001ea20000300800 */
[----:B-1----:R-:W2:Y:S02]  /*15980*/  LDL.LU R6, [R1+0xa88] ;  /* 0x000a880001067983 */ /* 0x002ea40000300800 */
[----:B----4-:R-:W4:Y:S02]  /*15990*/  LDL.LU R7, [R1+0x494] ;  /* 0x0004940001077983 */ /* 0x010f240000300800 */
[----:B---3--:R-:W3:Y:S01]  /*159a0*/  LDL.LU R8, [R1+0x9d0] ;  /* 0x0009d00001087983 */ /* 0x008ee20000300800 */
[----:B------:R-:W2:Y:S01]  /*159b0*/  LDL.LU R9, [R1+0x814] ;  /* 0x0008140001097983 */ /* 0x000ea20000300800 */
[----:B------:R-:W2:Y:S02]  /*159c0*/  LDL.LU R2, [R1+0x1348] ;  /* 0x0013480001027983 */ /* 0x000ea40000300800 */
[----:B------:R-:W2:Y:S01]  /*159d0*/  LDL.LU R10, [R1+0x9e4] ;  /* 0x0009e400010a7983 */ /* 0x000ea20000300800 */
[----:B------:R-:W-:Y:S01]  /*159e0*/  LOP3.LUT R0, R24, 0x50, RZ, 0x3c, !PT ;  /* 0x0000005018007812 */ /* 0x000fe200078e3cff */
[----:B------:R0:W-:Y:S04]  /*159f0*/  STL [R1+0x1338], R24 ;  /* 0x0013381801007387 */ /* 0x0001e80000100800 */
[----:B0-----:R-:W2:Y:S04]  /*15a00*/  LDL.LU R24, [R1+0x380] ;  /* 0x0003800001187983 */ /* 0x001ea80000300800 */
[----:B--2---:R0:W-:Y:S04]  /*15a10*/  STL [R1+0x133c], R24 ;  /* 0x00133c1801007387 */ /* 0x0041e80000100800 */
[----:B0-----:R-:W2:Y:S04]  /*15a20*/  LDL.LU R24, [R1+0x384] ;  /* 0x0003840001187983 */ /* 0x001ea80000300800 */
[----:B--2---:R0:W-:Y:S04]  /*15a30*/  STL [R1+0x1340], R24 ;  /* 0x0013401801007387 */ /* 0x0041e80000100800 */
[----:B0-----:R-:W2:Y:S04]  /*15a40*/  LDL.LU R24, [R1+0x388] ;  /* 0x0003880001187983 */ /* 0x001ea80000300800 */
[----:B------:R-:W-:Y:S01]  /*15a50*/  STS.U16 [R0+0xa00], R10 ;  /* 0x000a000a00007388 */ /* 0x000fe20000000400 */
[----:B------:R-:W-:Y:S02]  /*15a60*/  STS.U16 [R0+0x1a00], R9 ;  /* 0x001a000900007388 */ /* 0x000fe40000000400 */
[----:B---3--:R-:W-:Y:S02]  /*15a70*/  STS.U16 [R0+0x2a00], R8 ;  /* 0x002a000800007388 */ /* 0x008fe40000000400 */
[----:B----4-:R-:W-:Y:S01]  /*15a80*/  STS.U16 [R0+0x3a00], R7 ;  /* 0x003a000700007388 */ /* 0x010fe20000000400 */
        /* <DEDUP_REMOVED lines=18> */
[----:B-----5:R-:W-:Y:S02]  /*15bb0*/  STS.U16 [R0+0x16a00], R15 ;  /* 0x016a000f00007388 */ /* 0x020fe40000000400 */
[----:B------:R-:W-:Y:S01]  /*15bc0*/  STS.U16 [R0+0x17a00], R14 ;  /* 0x017a000e00007388 */ /* 0x000fe20000000400 */
[----:B--2---:R0:W-:Y:S04]  /*15bd0*/  STL [R1+0x1344], R24 ;  /* 0x0013441801007387 */ /* 0x0041e80000100800 */
[----:B0-----:R-:W2:Y:S01]  /*15be0*/  LDL.LU R24, [R1+0x38c] ;  /* 0x00038c0001187983 */ /* 0x001ea20000300800 */
[----:B------:R-:W3:Y:S02]  /*15bf0*/  LDL.LU R16, [R1+0x37c] ;  /* 0x00037c0001107983 */ /* 0x000ee40000300800 */
[----:B------:R-:W4:Y:S01]  /*15c00*/  LDL.LU R15, [R1+0x1fc] ;  /* 0x0001fc00010f7983 */ /* 0x000f220000300800 */
[----:B------:R0:W-:Y:S01]  /*15c10*/  STS.U16 [R0+0x18a00], R13 ;  /* 0x018a000d00007388 */ /* 0x0001e20000000400 */
[----:B------:R-:W5:Y:S02]  /*15c20*/  LDL.LU R14, [R1+0x1cc] ;  /* 0x0001cc00010e7983 */ /* 0x000f640000300800 */
[----:B------:R1:W-:Y:S02]  /*15c30*/  STS.U16 [R0+0x19a00], R12 ;  /* 0x019a000c00007388 */ /* 0x0003e40000000400 */
[----:B------:R1:W-:Y:S01]  /*15c40*/  STS.U16 [R0+0x1aa00], R11 ;  /* 0x01aa000b00007388 */ /* 0x0003e20000000400 */
[----:B0-----:R-:W3:Y:S01]  /*15c50*/  LDL.LU R13, [R1+0x1bc] ;  /* 0x0001bc00010d7983 */ /* 0x001ee20000300800 */
[----:B-1----:R-:W3:Y:S02]  /*15c60*/  LDL.LU R12, [R1+0x1ac] ;  /* 0x0001ac00010c7983 */ /* 0x002ee40000300800 */
        /* <DEDUP_REMOVED lines=59> */
[----:B------:R-:W-:Y:S02]  /*16020*/  STS.U16 [R0+0x35a00], R21 ;  /* 0x035a001500007388 */ /* 0x000fe40000000400 */
        /* <DEDUP_REMOVED lines=113> */
[----:B------:R2:W-:Y:S02]  /*16740*/  STS.U16 [R0+0x23c00], R18 ;  /* 0x023c001200007388 */ /* 0x0005e40000000400 */
[----:B------:R0:W-:Y:S02]  /*16750*/  STS.U16 [R0+0x24c00], R17 ;  /* 0x024c001100007388 */ /* 0x0001e40000000400 */
        /* <DEDUP_REMOVED lines=13> */
[----:B------:R-:W-:Y:S04]  /*16830*/  STS.U16 [R0+0x32c00], R3 ;  /* 0x032c000300007388 */ /* 0x000fe80000000400 */
[----:B0-----:R-:W5:Y:S01]  /*16840*/  LDL.LU R24, [R1+0x130c] ;  /* 0x00130c0001187983 */ /* 0x001f620000300800 */
[----:B------:R-:W-:Y:S02]  /*16850*/  STS.U16 [R0+0x33c00], R4 ;  /* 0x033c000400007388 */ /* 0x000fe40000000400 */
[----:B-1----:R-:W5:Y:S02]  /*16860*/  LDL.LU R22, [R1+0x1308] ;  /* 0x0013080001167983 */ /* 0x002f640000300800 */
[----:B------:R-:W-:Y:S01]  /*16870*/  STS.U16 [R0+0x34c00], R5 ;  /* 0x034c000500007388 */ /* 0x000fe20000000400 */
[----:B--2---:R-:W2:Y:S04]  /*16880*/  LDL.LU R21, [R1+0x1304] ;  /* 0x0013040001157983 */ /* 0x004ea80000300800 */
[----:B------:R-:W-:Y:S01]  /*16890*/  STS.U16 [R0+0x35c00], R29 ;  /* 0x035c001d00007388 */ /* 0x000fe20000000400 */
[----:B---3--:R-:W3:Y:S02]  /*168a0*/  LDL.LU R20, [R1+0x1300] ;  /* 0x0013000001147983 */ /* 0x008ee40000300800 */
[----:B------:R-:W-:Y:S02]  /*168b0*/  STS.U16 [R0+0x36c00], R27 ;  /* 0x036c001b00007388 */ /* 0x000fe40000000400 */
[----:B----4-:R-:W4:Y:S01]  /*168c0*/  LDL.LU R19, [R1+0x12fc] ;  /* 0x0012fc0001137983 */ /* 0x010f220000300800 */
[----:B------:R-:W-:Y:S04]  /*168d0*/  STS.U16 [R0+0x37c00], R26 ;  /* 0x037c001a00007388 */ /* 0x000fe80000000400 */
[----:B------:R-:W2:Y:S01]  /*168e0*/  LDL.LU R18, [R1+0x12f8] ;  /* 0x0012f80001127983 */ /* 0x000ea20000300800 */
[----:B------:R-:W-:Y:S02]  /*168f0*/  STS.U16 [R0+0x38c00], R25 ;  /* 0x038c001900007388 */ /* 0x000fe40000000400 */
[----:B------:R-:W2:Y:S02]  /*16900*/  LDL.LU R17, [R1+0x12f4] ;  /* 0x0012f40001117983 */ /* 0x000ea40000300800 */
[----:B------:R0:W-:Y:S02]  /*16910*/  STS.U16 [R0+0x39c00], R23 ;  /* 0x039c001700007388 */ /* 0x0001e40000000400 */
[----:B0-----:R-:W3:Y:S04]  /*16920*/  LDL.LU R23, [R1+0x438] ;  /* 0x0004380001177983 */ /* 0x001ee80000300800 */
[----:B--2---:R-:W-:Y:S01]  /*16930*/  STS.U16 [R0+0x3ac00], R17 ;  /* 0x03ac001100007388 */ /* 0x004fe20000000400 */
[----:B------:R0:W-:Y:S03]  /*16940*/  STS.U16 [R0+0x3bc00], R18 ;  /* 0x03bc001200007388 */ /* 0x0001e60000000400 */
[----:B---3--:R5:W-:Y:S01]  /*16950*/  STL [R1+0x12f0], R23 ;  /* 0x0012f01701007387 */ /* 0x008be20000100800 */
[----:B0-----:R-:W2:Y:S02]  /*16960*/  LDL.LU R18, [R1+0x9f0] ;  /* 0x0009f00001127983 */ /* 0x001ea40000300800 */
[----:B------:R-:W3:Y:S02]  /*16970*/  LDL.LU R17, [R1+0x9a0] ;  /* 0x0009a00001117983 */ /* 0x000ee40000300800 */
        /* <DEDUP_REMOVED lines=15> */
[----:B------:R-:W2:Y:S01]  /*16a70*/  LDL.LU R5, [R1+0x290] ;  /* 0x0002900001057983 */ /* 0x000ea20000300800 */
[C---:B-----5:R-:W-:Y:S01]  /*16a80*/  LOP3.LUT R23, R24.reuse, 0x60, RZ, 0x3c, !PT ;  /* 0x0000006018177812 */ /* 0x060fe200078e3cff */
[----:B------:R-:W5:Y:S01]  /*16a90*/  LDL.LU R29, [R1+0x27c] ;  /* 0x00027c00011d7983 */ /* 0x000f620000300800 */
[----:B------:R-:W2:Y:S02]  /*16aa0*/  LDL.LU R27, [R1+0x270] ;  /* 0x00027000011b7983 */ /* 0x000ea40000300800 */
[----:B------:R-:W2:Y:S01]  /*16ab0*/  LDL.LU R26, [R1+0x25c] ;  /* 0x00025c00011a7983 */ /* 0x000ea20000300800 */
[----:B------:R-:W-:Y:S01]  /*16ac0*/  LOP3.LUT R0, R24, 0x70, RZ, 0x3c, !PT ;  /* 0x0000007018007812 */ /* 0x000fe200078e3cff */
[----:B------:R-:W2:Y:S01]  /*16ad0*/  LDL.LU R25, [R1+0x250] ;  /* 0x0002500001197983 */ /* 0x000ea20000300800 */
[----:B------:R-:W2:Y:S03]  /*16ae0*/  LDL.LU R24, [R1+0x244] ;  /* 0x0002440001187983 */ /* 0x000ea60000300800 */
[----:B----4-:R0:W-:Y:S01]  /*16af0*/  STS.U16 [R23+0x3cc00], R19 ;  /* 0x03cc001317007388 */ /* 0x0101e20000000400 */
[----:B------:R1:W-:Y:S02]  /*16b00*/  STS.U16 [R23+0x3dc00], R20 ;  /* 0x03dc001417007388 */ /* 0x0003e40000000400 */
[----:B------:R4:W-:Y:S02]  /*16b10*/  STS.U16 [R23+0x3ec00], R21 ;  /* 0x03ec001517007388 */ /* 0x0009e40000000400 */
[----:B------:R4:W-:Y:S01]  /*16b20*/  STS.U16 [R23+0x3fc00], R22 ;  /* 0x03fc001617007388 */ /* 0x0009e20000000400 */
[----:B0-----:R-:W2:Y:S01]  /*16b30*/  LDL.LU R19, [R1+0x9b0] ;  /* 0x0009b00001137983 */ /* 0x001ea20000300800 */
[----:B-1----:R-:W2:Y:S02]  /*16b40*/  LDL.LU R20, [R1+0x46c] ;  /* 0x00046c0001147983 */ /* 0x002ea40000300800 */
[----:B----4-:R-:W4:Y:S02]  /*16b50*/  LDL.LU R21, [R1+0x4ac] ;  /* 0x0004ac0001157983 */ /* 0x010f240000300800 */
[----:B------:R-:W2:Y:S01]  /*16b60*/  LDL.LU R23, [R1+0x12f0] ;  /* 0x0012f00001177983 */ /* 0x000ea20000300800 */
[----:B----4-:R-:W-:Y:S01]  /*16b70*/  STS.U16 [R0+0xe00], R21 ;  /* 0x000e001500007388 */ /* 0x010fe20000000400 */
[----:B--2---:R-:W-:Y:S02]  /*16b80*/  STS.U16 [R0+0x1e00], R20 ;  /* 0x001e001400007388 */ /* 0x004fe40000000400 */
[----:B------:R-:W-:Y:S02]  /*16b90*/  STS.U16 [R0+0x2e00], R19 ;  /* 0x002e001300007388 */ /* 0x000fe40000000400 */
[----:B------:R0:W-:Y:S01]  /*16ba0*/  STS.U16 [R0+0x3e00], R23 ;  /* 0x003e001700007388 */ /* 0x0001e20000000400 */
[----:B------:R-:W-:Y:S01]  /*16bb0*/  STS.U16 [R0+0x4e00], R18 ;  /* 0x004e001200007388 */ /* 0x000fe20000000400 */
        /* <DEDUP_REMOVED lines=17> */
[----:B-----5:R-:W-:Y:S01]  /*16cd0*/  STS.U16 [R0+0x16e00], R29 ;  /* 0x016e001d00007388 */ /* 0x020fe20000000400 */
[----:B0-----:R-:W2:Y:S01]  /*16ce0*/  LDL.LU R23, [R1+0x238] ;  /* 0x0002380001177983 */ /* 0x001ea20000300800 */
[----:B------:R0:W-:Y:S03]  /*16cf0*/  STS.U16 [R0+0x17e00], R27 ;  /* 0x017e001b00007388 */ /* 0x0001e60000000400 */
[----:B0-----:R-:W3:Y:S04]  /*16d00*/  LDL.LU R27, [R1+0x214] ;  /* 0x00021400011b7983 */ /* 0x001ee80000300800 */
[----:B---3--:R0:W-:Y:S04]  /*16d10*/  STL [R1+0x12e8], R27 ;  /* 0x0012e81b01007387 */ /* 0x0081e80000100800 */
[----:B0-----:R-:W3:Y:S01]  /*16d20*/  LDL.LU R27, [R1+0x220] ;  /* 0x00022000011b7983 */ /* 0x001ee20000300800 */
[----:B------:R-:W-:Y:S02]  /*16d30*/  STS.U16 [R0+0x18e00], R26 ;  /* 0x018e001a00007388 */ /* 0x000fe40000000400 */
[----:B------:R-:W-:Y:S02]  /*16d40*/  STS.U16 [R0+0x19e00], R25 ;  /* 0x019e001900007388 */ /* 0x000fe40000000400 */
[----:B------:R-:W-:Y:S01]  /*16d50*/  STS.U16 [R0+0x1ae00], R24 ;  /* 0x01ae001800007388 */ /* 0x000fe20000000400 */
[----:B--2---:R-:W-:Y:S04]  /*16d60*/  STS.U16 [R0+0x1be00], R23 ;  /* 0x01be001700007388 */ /* 0x004fe80000000400 */
[----:B---3--:R0:W-:Y:S04]  /*16d70*/  STL [R1+0x12ec], R27 ;  /* 0x0012ec1b01007387 */ /* 0x0081e80000100800 */
[----:B0-----:R-:W2:Y:S01]  /*16d80*/  LDL.LU R27, [R1+0x22c] ;  /* 0x00022c00011b7983 */ /* 0x001ea20000300800 */
[----:B------:R-:W3:Y:S02]  /*16d90*/  LDL.LU R26, [R1+0x208] ;  /* 0x00020800011a7983 */ /* 0x000ee40000300800 */
[----:B------:R-:W4:Y:S02]  /*16da0*/  LDL.LU R29, [R1+0x1f4] ;  /* 0x0001f400011d7983 */ /* 0x000f240000300800 */
[----:B------:R-:W5:Y:S01]  /*16db0*/  LDL.LU R25, [R1+0x1c4] ;  /* 0x0001c40001197983 */ /* 0x000f620000300800 */
        /* <DEDUP_REMOVED lines=23> */
[----:B------:R-:W3:Y:S01]  /*16f30*/  LDL.LU R5, [R1] ;  /* 0x0000000001057983 */ /* 0x000ee20000300800 */
        /* <DEDUP_REMOVED lines=37> */
[----:B------:R-:W-:Y:S01]  /*17190*/  STS.U16 [R0+0x39e00], R5 ;  /* 0x039e000500007388 */ /* 0x000fe20000000400 */
[----:B0-----:R-:W-:-:S02]  /*171a0*/  MOV R2, 0xff800000 ;  /* 0xff80000000027802 */ /* 0x001fc40000000f00 */
[----:B-1----:R-:W-:Y:S01]  /*171b0*/  MOV R3, 0xff800000 ;  /* 0xff80000000037802 */ /* 0x002fe20000000f00 */
[----:B--2---:R-:W-:Y:S01]  /*171c0*/  STS.U16 [R0+0x3ae00], R23 ;  /* 0x03ae001700007388 */ /* 0x004fe20000000400 */
[----:B----4-:R-:W-:Y:S02]  /*171d0*/  STS.U16 [R0+0x3be00], R24 ;  /* 0x03be001800007388 */ /* 0x010fe40000000400 */
[----:B---3--:R-:W-:Y:S02]  /*171e0*/  STS.U16 [R0+0x3ce00], R25 ;  /* 0x03ce001900007388 */ /* 0x008fe40000000400 */
[----:B-----5:R-:W-:Y:S01]  /*171f0*/  STS.U16 [R0+0x3de00], R26 ;  /* 0x03de001a00007388 */ /* 0x020fe20000000400 */
[----:B------:R-:W-:Y:S01]  /*17200*/  STS.U16 [R0+0x3ee00], R27 ;  /* 0x03ee001b00007388 */ /* 0x000fe20000000400 */
[----:B------:R0:W-:Y:S02]  /*17210*/  STS.U16 [R0+0x3fe00], R29 ;  /* 0x03fe001d00007388 */ /* 0x0001e40000000400 */
[----:B0-----:R-:W-:-:S05]  /*17220*/  IMAD.MOV.U32 R0, RZ, RZ, 0x3f800000 ;  /* 0x3f800000ff007424 */ /* 0x001fca00078e00ff */
[----:B------:R0:W-:Y:S01]  /*17230*/  STL [R1+0xe24], R0 ;  /* 0x000e240001007387 */ /* 0x0001e20000100800 */
[----:B------:R-:W-:Y:S02]  /*17240*/  STL [R1+0xcdc], R3 ;  /* 0x000cdc0301007387 */ /* 0x000fe40000100800 */
[----:B------:R-:W-:Y:S02]  /*17250*/  STL [R1+0xcd8], R2 ;  /* 0x000cd80201007387 */ /* 0x000fe40000100800 */
[----:B0-----:R-:W-:-:S05]  /*17260*/  IMAD.MOV.U32 R0, RZ, RZ, -0x800000 ;  /* 0xff800000ff007424 */ /* 0x001fca00078e00ff */
[----:B------:R-:W-:Y:S01]  /*17270*/  STL [R1+0xcd4], R0 ;  /* 0x000cd40001007387 */ /* 0x000fe20000100800 */
[----:B------:R-:W-:Y:S02]  /*17280*/  STL [R1+0xcd0], R3 ;  /* 0x000cd00301007387 */ /* 0x000fe40000100800 */
[----:B------:R-:W-:Y:S02]  /*17290*/  STL [R1+0xccc], R2 ;  /* 0x000ccc0201007387 */ /* 0x000fe40000100800 */
[----:B------:R-:W-:Y:S01]  /*172a0*/  STL [R1+0xcc8], R0 ;  /* 0x000cc80001007387 */ /* 0x000fe20000100800 */
        /* <DEDUP_REMOVED lines=23> */
[----:B------:R0:W-:Y:S01]  /*17420*/  STL [R1+0xc94], R0 ;  /* 0x000c940001007387 */ /* 0x0001e20000100800 */
[----:B------:R1:W-:Y:S01]  /*17430*/  STL [R1+0xb7c], R3 ;  /* 0x000b7c0301007387 */ /* 0x0003e20000100800 */
[----:B------:R2:W-:Y:S01]  /*17440*/  STL [R1+0xb78], R2 ;  /* 0x000b780201007387 */ /* 0x0005e20000100800 */
[----:B0-----:R-:W-:-:S02]  /*17450*/  MOV R0, 0x3f800000 ;  /* 0x3f80000000007802 */ /* 0x001fc40000000f00 */
[----:B-1----:R-:W-:Y:S01]  /*17460*/  MOV R3, 0x3f800000 ;  /* 0x3f80000000037802 */ /* 0x002fe20000000f00 */
[----:B--2---:R-:W-:Y:S02]  /*17470*/  IMAD.MOV.U32 R2, RZ, RZ, 0x3f800000 ;  /* 0x3f800000ff027424 */ /* 0x004fe400078e00ff */
[----:B------:R-:W-:Y:S02]  /*17480*/  STL [R1+0xe28], R0 ;  /* 0x000e280001007387 */ /* 0x000fe40000100800 */
        /* <DEDUP_REMOVED lines=29> */
[----:B------:R-:W-:Y:S02]  /*17660*/  STL [R1+0x4c0], RZ ;  /* 0x0004c0ff01007387 */ /* 0x000fe40000100800 */
[----:B------:R0:W-:Y:S01]  /*17670*/  STL [R1+0x1070], R0 ;  /* 0x0010700001007387 */ /* 0x0001e20000100800 */
[----:B------:R1:W-:Y:S01]  /*17680*/  STL [R1+0x4c4], RZ ;  /* 0x0004c4ff01007387 */ /* 0x0003e20000100800 */
[----:B------:R1:W-:Y:S02]  /*17690*/  STL [R1+0x4c8], RZ ;  /* 0x0004c8ff01007387 */ /* 0x0003e40000100800 */
[----:B------:R1:W-:Y:S02]  /*176a0*/  STL [R1+0x4cc], RZ ;  /* 0x0004ccff01007387 */ /* 0x0003e40000100800 */
[----:B------:R1:W-:Y:S01]  /*176b0*/  STL [R1+0x520], RZ ;  /* 0x000520ff01007387 */ /* 0x0003e20000100800 */
        /* <DEDUP_REMOVED lines=494> */
[----:B------:R1:W-:Y:S01]  /*195a0*/  STL [R1+0xc5c], RZ ;  /* 0x000c5cff01007387 */ /* 0x0003e20000100800 */
[----:B------:R-:W0:Y:S01]  /*195b0*/  S2R R28, SR_TID.X ;  /* 0x00000000001c7919 */ /* 0x000e220000002100 */
[----:B------:R1:W-:Y:S02]  /*195c0*/  STL [R1+0xc60], RZ ;  /* 0x000c60ff01007387 */ /* 0x0003e40000100800 */
[----:B------:R1:W-:Y:S02]  /*195d0*/  STL [R1+0xc64], RZ ;  /* 0x000c64ff01007387 */ /* 0x0003e40000100800 */
[----:B------:R1:W-:Y:S01]  /*195e0*/  STL [R1+0xc68], RZ ;  /* 0x000c68ff01007387 */ /* 0x0003e20000100800 */
[----:B------:R1:W-:Y:S04]  /*195f0*/  STL [R1+0xc6c], RZ ;  /* 0x000c6cff01007387 */ /* 0x0003e80000100800 */
[----:B------:R-:W2:Y:S01]  /*19600*/  S2R R29, SR_TID.X ;  /* 0x00000000001d7919 */ /* 0x000ea20000002100 */
        /* <DEDUP_REMOVED lines=8> */
[----:B0-----:R-:W-:-:S04]  /*19690*/  SHF.L.U32 R0, R28, 0xe, RZ ;  /* 0x0000000e1c007819 */ /* 0x001fc800000006ff */
[----:B------:R-:W-:Y:S02]  /*196a0*/  LOP3.LUT R0, R0, 0x18000, RZ, 0xc0, !PT ;  /* 0x0001800000007812 */ /* 0x000fe400078ec0ff */
[----:B--2---:R-:W-:Y:S01]  /*196b0*/  LOP3.LUT R6, R29, 0xff, RZ, 0xc0, !PT ;  /* 0x000000ff1d067812 */ /* 0x004fe200078ec0ff */
[----:B------:R-:W-:-:S03]  /*196c0*/  IMAD.SHL.U32 R19, R28, 0x4, RZ ;  /* 0x000000041c137824 */ /* 0x000fc600078e00ff */
[----:B------:R-:W-:Y:S01]  /*196d0*/  LEA R0, R6, R0, 0x4 ;  /* 0x0000000006007211 */ /* 0x000fe200078e20ff */
[----:B------:R-:W-:Y:S05]  /*196e0*/  @!P0 BRA `(.L_x_0) ;  /* 0x0005145000008947 */ /* 0x000fea0003800000 */
[--C-:B-1----:R-:W-:Y:S01]  /*196f0*/  SHF.R.U32.HI R22, RZ, 0x5, R28.reuse ;  /* 0x00000005ff167819 */ /* 0x102fe2000001161c */
[----:B------:R-:W0:Y:S01]  /*19700*/  S2R R29, SR_CTAID.Y ;  /* 0x00000000001d7919 */ /* 0x000e220000002600 */
[----:B------:R-:W-:Y:S01]  /*19710*/  MOV R0, c[0x0][0x1b8] ;  /* 0x00006e0000007a02 */ /* 0x000fe20000000f00 */
[----:B------:R-:W-:Y:S01]  /*19720*/  IMAD R9, R6, c[0x0][0x1a8], RZ ;  /* 0x00006a0006097a24 */ /* 0x000fe200078e02ff */
[----:B------:R-:W-:Y:S02]  /*19730*/  SGXT.U32 R22, R22, 0x3 ;  /* 0x000000031616781a */ /* 0x000fe40000000000 */
[----:B------:R-:W-:Y:S02]  /*19740*/  LOP3.LUT R3, R28, 0x1c, RZ, 0xc0, !PT ;  /* 0x0000001c1c037812 */ /* 0x000fe400078ec0ff */
[----:B------:R-:W-:Y:S01]  /*19750*/  SHF.R.U32.HI R4, RZ, 0x3, R28 ;  /* 0x00000003ff047819 */ /* 0x000fe2000001161c */
[----:B------:R-:W-:Y:S01]  /*19760*/  IMAD R22, R22, c[0x0][0x1b8], RZ ;  /* 0x00006e0016167a24 */ /* 0x000fe200078e02ff */
[----:B------:R-:W-:Y:S01]  /*19770*/  MOV R10, c[0x0][0x1a8] ;  /* 0x00006a00000a7a02 */ /* 0x000fe20000000f00 */
[----:B------:R-:W-:Y:S01]  /*19780*/  IMAD.SHL.U32 R5, R3, 0x4, RZ ;  /* 0x0000000403057824 */ /* 0x000fe200078e00ff */
[----:B------:R-:W-:-:S02]  /*19790*/  LOP3.LUT R4, R4, 0xc, RZ, 0xc0, !PT ;  /* 0x0000000c04047812 */ /* 0x000fc400078ec0ff */
[----:B------:R-:W-:Y:S01]  /*197a0*/  LEA R23, R0, R22, 0x3 ;  /* 0x0000001600177211 */ /* 0x000fe200078e18ff */
[----:B------:R-:W-:Y:S01]  /*197b0*/  IMAD R10, R10, 0x100, R9 ;  /* 0x000001000a0a7824 */ /* 0x000fe200078e0209 */
[----:B------:R-:W-:Y:S02]  /*197c0*/  IADD3 R5, R5, R4, RZ ;  /* 0x0000000405057210 */ /* 0x000fe40007ffe0ff */
[----:B------:R-:W-:Y:S01]  /*197d0*/  LOP3.LUT R28, R28, 0x1f, RZ, 0xc0, !PT ;  /* 0x0000001f1c1c7812 */ /* 0x000fe200078ec0ff */
[----:B------:R-:W-:Y:S01]  /*197e0*/  IMAD R27, R0, 0x8, R23 ;  /* 0x00000008001b7824 */ /* 0x000fe200078e0217 */
[----:B------:R-:W-:-:S03]  /*197f0*/  LOP3.LUT R19, R19, 0xc, RZ, 0xc0, !PT ;  /* 0x0000000c13137812 */ /* 0x000fc600078ec0ff */
[----:B------:R-:W-:Y:S01]  /*19800*/  IMAD R28, R28, c[0x0][0x1b4], RZ ;  /* 0x00006d001c1c7a24 */ /* 0x000fe200078e02ff */
[C---:B------:R-:W-:Y:S01]  /*19810*/  LEA R24, R0.reuse, R27, 0x3 ;  /* 0x0000001b00187211 */ /* 0x040fe200078e18ff */
[C---:B0-----:R-:W-:Y:S02]  /*19820*/  IMAD R11, R29.reuse, c[0x0][0x1a0], RZ ;  /* 0x000068001d0b7a24 */ /* 0x041fe400078e02ff */
[----:B------:R-:W-:Y:S01]  /*19830*/  IMAD R16, R29, c[0x0][0x1b0], RZ ;  /* 0x00006c001d107a24 */ /* 0x000fe200078e02ff */
[----:B------:R-:W-:Y:S02]  /*19840*/  LEA R25, R0, R24, 0x3 ;  /* 0x0000001800197211 */ /* 0x000fe400078e18ff */
[C---:B------:R-:W-:Y:S02]  /*19850*/  LEA R8, P0, R11.reuse, c[0x0][0x168], 0x1 ;  /* 0x00005a000b087a11 */ /* 0x040fe400078008ff */
[----:B------:R-:W-:Y:S01]  /*19860*/  SHF.L.U32 R13, R16, 0x1, RZ ;  /* 0x00000001100d7819 */ /* 0x000fe200000006ff */
[----:B------:R-:W-:Y:S01]  /*19870*/  IMAD R2, R0, 0x8, R25 ;  /* 0x0000000800027824 */ /* 0x000fe200078e0219 */
[----:B------:R-:W-:-:S02]  /*19880*/  LEA.HI.X.SX32 R11, R11, c[0x0][0x16c], 0x1, P0 ;  /* 0x00005b000b0b7a11 */ /* 0x000fc400000f0eff */
[C---:B------:R-:W-:Y:S02]  /*19890*/  LEA R14, P0, R9.reuse, R8, 0x1 ;  /* 0x00000008090e7211 */ /* 0x040fe400078008ff */
[C---:B------:R-:W-:Y:S02]  /*198a0*/  LEA R26, R0.reuse, R2, 0x3 ;  /* 0x00000002001a7211 */ /* 0x040fe400078e18ff */
[----:B------:R-:W-:Y:S02]  /*198b0*/  LEA.HI.X.SX32 R15, R9, R11, 0x1, P0 ;  /* 0x0000000b090f7211 */ /* 0x000fe400000f0eff */
[----:B------:R-:W-:Y:S02]  /*198c0*/  LEA R2, R0, R26, 0x3 ;  /* 0x0000001a00027211 */ /* 0x000fe400078e18ff */
[C---:B------:R-:W-:Y:S01]  /*198d0*/  SHF.L.U32 R12, R28.reuse, 0x1, RZ ;  /* 0x000000011c0c7819 */ /* 0x040fe200000006ff */
[----:B------:R-:W-:Y:S01]  /*198e0*/  IMAD.HI R28, R28, 0x2, RZ ;  /* 0x000000021c1c7827 */ /* 0x000fe200078e02ff */
[----:B------:R-:W-:-:S05]  /*198f0*/  LEA R3, R0, R2, 0x3 ;  /* 0x0000000200037211 */ /* 0x000fca00078e18ff */
[----:B------:R-:W-:Y:S01]  /*19900*/  IMAD R4, R0, 0x8, R3 ;  /* 0x0000000800047824 */ /* 0x000fe200078e0203 */
[----:B------:R0:W-:Y:S04]  /*19910*/  STL.64 [R1+0x1300], R2 ;  /* 0x0013000201007387 */ /* 0x0001e80000100a00 */
[----:B------:R1:W-:Y:S01]  /*19920*/  STL [R1+0xb34], R5 ;  /* 0x000b340501007387 */ /* 0x0003e20000100800 */
[----:B0-----:R-:W-:Y:S02]  /*19930*/  LEA R2, P1, R10, R8, 0x1 ;  /* 0x000000080a027211 */ /* 0x001fe400078208ff */
[----:B-1----:R-:W-:Y:S02]  /*19940*/  LEA R5, R0, R4, 0x3 ;  /* 0x0000000400057211 */ /* 0x002fe400078e18ff */
[----:B------:R-:W-:-:S02]  /*19950*/  LEA.HI.X.SX32 R3, R10, R11, 0x1, P1 ;  /* 0x0000000b0a037211 */ /* 0x000fc400008f0eff */
[----:B------:R-:W-:Y:S01]  /*19960*/  LEA R6, R0, R5, 0x3 ;  /* 0x0000000500067211 */ /* 0x000fe200078e18ff */
[----:B------:R0:W-:Y:S01]  /*19970*/  STL.64 [R1+0x12f8], R4 ;  /* 0x0012f80401007387 */ /* 0x0001e20000100a00 */
[----:B------:R-:W-:-:S03]  /*19980*/  IADD3 R9, P0, P1, R12, c[0x0][0x170], R13 ;  /* 0x00005c000c097a10 */ /* 0x000fc6000791e00d */
[C---:B------:R-:W-:Y:S01]  /*19990*/  IMAD R7, R0.reuse, 0x8, R6 ;  /* 0x0000000800077824 */ /* 0x040fe200078e0206 */
[----:B------:R-:W-:Y:S04]  /*199a0*/  STL.64 [R1+0xb88], R14 ;  /* 0x000b880e01007387 */ /* 0x000fe80000100a00 */
[C---:B------:R-:W-:Y:S01]  /*199b0*/  LEA R8, R0.reuse, R7, 0x3 ;  /* 0x0000000700087211 */ /* 0x040fe200078e18ff */
[----:B------:R1:W-:Y:S04]  /*199c0*/  STL.64 [R1+0xb80], R2 ;  /* 0x000b800201007387 */ /* 0x0003e80000100a00 */
[----:B0-----:R-:W1:Y:S01]  /*199d0*/  S2R R4, SR_TID.X ;  /* 0x0000000000047919 */ /* 0x001e620000002100 */
[----:B------:R-:W-:-:S05]  /*199e0*/  IMAD R10, R0, 0x8, R8 ;  /* 0x00000008000a7824 */ /* 0x000fca00078e0208 */
[----:B------:R-:W-:-:S05]  /*199f0*/  LEA R11, R0, R10, 0x3 ;  /* 0x0000000a000b7211 */ /* 0x000fca00078e18ff */
[----:B------:R-:W-:Y:S01]  /*19a00*/  IMAD R12, R0, 0x8, R11 ;  /* 0x00000008000c7824 */ /* 0x000fe200078e020b */
[C---:B-1----:R-:W-:Y:S01]  /*19a10*/  LOP3.LUT R2, R4.reuse, 0x7, RZ, 0xc0, !PT ;  /* 0x0000000704027812 */ /* 0x042fe200078ec0ff */
[C---:B------:R-:W-:Y:S01]  /*19a20*/  IMAD.SHL.U32 R20, R4.reuse, 0x8, RZ ;  /* 0x0000000804147824 */ /* 0x040fe200078e00ff */
[C---:B------:R-:W-:Y:S02]  /*19a30*/  LOP3.LUT R13, R4.reuse, 0x60, RZ, 0xc0, !PT ;  /* 0x00000060040d7812 */ /* 0x040fe400078ec0ff */
[----:B------:R-:W-:Y:S01]  /*19a40*/  SHF.L.U32 R14, R4, 0x6, RZ ;  /* 0x00000006040e7819 */ /* 0x000fe200000006ff */
[----:B------:R-:W-:Y:S01]  /*19a50*/  IMAD R18, R2, 0x210, RZ ;  /* 0x0000021002127824 */ /* 0x000fe200078e02ff */
[----:B------:R-:W-:Y:S02]  /*19a60*/  LEA R29, R13, R2, 0x4 ;  /* 0x000000020d1d7211 */ /* 0x000fe400078e20ff */
[----:B------:R-:W-:Y:S02]  /*19a70*/  SHF.R.U32.HI R21, RZ, 0x1, R13 ;  /* 0x00000001ff157819 */ /* 0x000fe4000001160d */
[----:B------:R-:W-:-:S02]  /*19a80*/  LOP3.LUT R20, R20, 0x30, RZ, 0xc0, !PT ;  /* 0x0000003014147812 */ /* 0x000fc400078ec0ff */
[----:B------:R-:W-:Y:S02]  /*19a90*/  LEA R13, R0, R12, 0x3 ;  /* 0x0000000c000d7211 */ /* 0x000fe400078e18ff */
[----:B------:R-:W-:Y:S02]  /*19aa0*/  LOP3.LUT R3, R20, 0x3c0, R14, 0xf8, !PT ;  /* 0x000003c014037812 */ /* 0x000fe400078ef80e */
[----:B------:R-:W-:Y:S01]  /*19ab0*/  SHF.L.U32 R15, R4, 0x1, RZ ;  /* 0x00000001040f7819 */ /* 0x000fe200000006ff */
[----:B------:R-:W-:Y:S01]  /*19ac0*/  IMAD R14, R0, 0x8, R13 ;  /* 0x00000008000e7824 */ /* 0x000fe200078e020d */
[----:B------:R-:W-:Y:S01]  /*19ad0*/  SHF.L.U32 R29, R29, 0x4, RZ ;  /* 0x000000041d1d7819 */ /* 0x000fe200000006ff */
[----:B------:R0:W-:Y:S01]  /*19ae0*/  STL [R1+0xc], R3 ;  /* 0x00000c0301007387 */ /* 0x0001e20000100800 */
[--C-:B------:R-:W-:Y:S02]  /*19af0*/  LOP3.LUT R21, R21, 0x30, R15.reuse, 0x78, !PT ;  /* 0x0000003015157812 */ /* 0x100fe400078e780f */
[----:B------:R-:W-:-:S02]  /*19b00*/  LOP3.LUT R18, R18, 0x10, R15, 0x78, !PT ;  /* 0x0000001012127812 */ /* 0x000fc400078e780f */
[--C-:B------:R-:W-:Y:S02]  /*19b10*/  LOP3.LUT R20, R20, 0x30, R15.reuse, 0x78, !PT ;  /* 0x0000003014147812 */ /* 0x100fe400078e780f */
[----:B------:R-:W-:Y:S02]  /*19b20*/  LOP3.LUT R29, R29, 0x30, R15, 0x78, !PT ;  /* 0x000000301d1d7812 */ /* 0x000fe400078e780f */
[----:B------:R-:W-:Y:S01]  /*19b30*/  LEA R15, R0, R14, 0x3 ;  /* 0x0000000e000f7211 */ /* 0x000fe200078e18ff */
[----:B0-----:R-:W-:Y:S01]  /*19b40*/  IMAD.HI R3, R16, 0x2, RZ ;  /* 0x0000000210037827 */ /* 0x001fe200078e02ff */
[----:B------:R-:W-:Y:S02]  /*19b50*/  LOP3.LUT R17, R4, 0x10, RZ, 0xc0, !PT ;  /* 0x0000001004117812 */ /* 0x000fe400078ec0ff */
[----:B------:R-:W-:Y:S01]  /*19b60*/  LEA R16, R0, R15, 0x3 ;  /* 0x0000000f00107211 */ /* 0x000fe200078e18ff */
[----:B------:R0:W-:Y:S01]  /*19b70*/  STL.64 [R1+0x12f0], R14 ;  /* 0x0012f00e01007387 */ /* 0x0001e20000100a00 */
[----:B------:R-:W-:-:S04]  /*19b80*/  LOP3.LUT R5, R4, 0xe0, RZ, 0xc0, !PT ;  /* 0x000000e004057812 */ /* 0x000fc800078ec0ff */
[C---:B------:R-:W-:Y:S02]  /*19b90*/  LEA R5, R2.reuse, R5, 0x2 ;  /* 0x0000000502057211 */ /* 0x040fe400078e10ff */
[----:B------:R-:W-:Y:S02]  /*19ba0*/  LEA R2, R2, R29, 0xa ;  /* 0x0000001d02027211 */ /* 0x000fe400078e50ff */
[----:B0-----:R-:W-:Y:S01]  /*19bb0*/  LOP3.LUT R15, R4, 0x1c, RZ, 0xc0, !PT ;  /* 0x0000001c040f7812 */ /* 0x001fe200078ec0ff */
[----:B------:R-:W-:Y:S01]  /*19bc0*/  IMAD.SHL.U32 R4, R17, 0x100, RZ ;  /* 0x0000010011047824 */ /* 0x000fe200078e00ff */
[----:B------:R-:W-:Y:S01]  /*19bd0*/  LEA R14, R5, R20, 0x4 ;  /* 0x00000014050e7211 */ /* 0x000fe200078e20ff */
[----:B------:R-:W-:Y:S01]  /*19be0*/  IMAD R17, R0, 0x8, R16 ;  /* 0x0000000800117824 */ /* 0x000fe200078e0210 */
[----:B------:R-:W-:Y:S02]  /*19bf0*/  LEA R19, R15, R19, 0x4 ;  /* 0x000000130f137211 */ /* 0x000fe400078e20ff */
[----:B------:R-:W-:Y:S01]  /*19c00*/  LOP3.LUT R5, R18, R4, RZ, 0xfc, !PT ;  /* 0x0000000412057212 */ /* 0x000fe200078efcff */
[----:B------:R0:W-:Y:S01]  /*19c10*/  STL [R1+0xce0], R14 ;  /* 0x000ce00e01007387 */ /* 0x0001e20000100800 */
[----:B------:R-:W-:Y:S01]  /*19c20*/  LEA R18, R0, R17, 0x3 ;  /* 0x0000001100127211 */ /* 0x000fe200078e18ff */
[----:B------:R-:W-:Y:S01]  /*19c30*/  IMAD.IADD R4, R21, 0x1, R19 ;  /* 0x0000000115047824 */ /* 0x000fe200078e0213 */
[----:B------:R-:W-:Y:S01]  /*19c40*/  IADD3.X R19, R28, c[0x0][0x174], R3, P0, P1 ;  /* 0x00005d001c137a10 */ /* 0x000fe200007e2403 */
[----:B------:R-:W-:Y:S01]  /*19c50*/  STL [R1+0x3a0], R5 ;  /* 0x0003a00501007387 */ /* 0x000fe20000100800 */
[----:B------:R-:W-:-:S03]  /*19c60*/  LEA R20, R0, R18, 0x3 ;  /* 0x0000001200147211 */ /* 0x000fc600078e18ff */
[----:B------:R1:W-:Y:S01]  /*19c70*/  STL [R1+0xb38], R4 ;  /* 0x000b380401007387 */ /* 0x0003e20000100800 */
[----:B0-----:R-:W-:Y:S01]  /*19c80*/  LEA R14, P0, R22, R9, 0x1 ;  /* 0x00000009160e7211 */ /* 0x001fe200078008ff */
[----:B------:R-:W-:Y:S02]  /*19c90*/  IMAD R21, R0, 0x8, R20 ;  /* 0x0000000800157824 */ /* 0x000fe400078e0214 */
[----:B------:R0:W-:Y:S01]  /*19ca0*/  STL [R1+0xca0], R2 ;  /* 0x000ca00201007387 */ /* 0x0001e20000100800 */
[----:B------:R-:W-:Y:S02]  /*19cb0*/  LEA.HI.X.SX32 R15, R22, R19, 0x1, P0 ;  /* 0x00000013160f7211 */ /* 0x000fe400000f0eff */
[----:B------:R-:W-:Y:S02]  /*19cc0*/  LEA R22, R0, R21, 0x3 ;  /* 0x0000001500167211 */ /* 0x000fe400078e18ff */
[-C--:B-1----:R-:W-:Y:S01]  /*19cd0*/  LEA R4, P1, R23, R9.reuse, 0x1 ;  /* 0x0000000917047211 */ /* 0x082fe200078208ff */
[----:B------:R1:W-:Y:S01]  /*19ce0*/  STL.64 [R1+0x10a0], R14 ;  /* 0x0010a00e01007387 */ /* 0x0003e20000100a00 */
[----:B0-----:R-:W-:-:S02]  /*19cf0*/  LEA R2, P2, R27, R9, 0x1 ;  /* 0x000000091b027211 */ /* 0x001fc400078408ff */
[-C--:B------:R-:W-:Y:S01]  /*19d00*/  LEA.HI.X.SX32 R5, R23, R19.reuse, 0x1, P1 ;  /* 0x0000001317057211 */ /* 0x080fe200008f0eff */
[C---:B------:R-:W-:Y:S01]  /*19d10*/  IMAD R23, R0.reuse, 0x8, R22 ;  /* 0x0000000800177824 */ /* 0x040fe200078e0216 */
[----:B------:R-:W-:Y:S02]  /*19d20*/  LEA.HI.X.SX32 R3, R27, R19, 0x1, P2 ;  /* 0x000000131b037211 */ /* 0x000fe400010f0eff */
[----:B------:R-:W-:Y:S01]  /*19d30*/  LEA R28, P1, R25, R9, 0x1 ;  /* 0x00000009191c7211 */ /* 0x000fe200078208ff */
[----:B------:R0:W-:Y:S01]  /*19d40*/  STL.64 [R1+0x1098], R4 ;  /* 0x0010980401007387 */ /* 0x0001e20000100a00 */
[----:B-1----:R-:W-:-:S03]  /*19d50*/  LEA R15, R0, R25, 0x3 ;  /* 0x00000019000f7211 */ /* 0x002fc600078e18ff */
[----:B------:R1:W-:Y:S01]  /*19d60*/  STL.64 [R1+0x1090], R2 ;  /* 0x0010900201007387 */ /* 0x0003e20000100a00 */
[CC--:B0-----:R-:W-:Y:S02]  /*19d70*/  LEA R4, P2, R15.reuse, R9.reuse, 0x1 ;  /* 0x000000090f047211 */ /* 0x0c1fe400078408ff */
[C---:B-1----:R-:W-:Y:S02]  /*19d80*/  LEA R2, P0, R24.reuse, R9, 0x1 ;  /* 0x0000000918027211 */ /* 0x042fe400078008ff */
[-C--:B------:R-:W-:Y:S02]  /*19d90*/  LEA.HI.X.SX32 R5, R15, R19.reuse, 0x1, P2 ;  /* 0x000000130f057211 */ /* 0x080fe400010f0eff */
[----:B------:R-:W-:-:S05]  /*19da0*/  LEA.HI.X.SX32 R3, R24, R19, 0x1, P0 ;  /* 0x0000001318037211 */ /* 0x000fca00000f0eff */
[----:B------:R0:W-:Y:S01]  /*19db0*/  STL.64 [R1+0x1088], R2 ;  /* 0x0010880201007387 */ /* 0x0001e20000100a00 */
[----:B------:R-:W-:-:S03]  /*19dc0*/  LEA.HI.X.SX32 R29, R25, R19, 0x1, P1 ;  /* 0x00000013191d7211 */ /* 0x000fc600008f0eff */
[----:B0-----:R-:W2:Y:S01]  /*19dd0*/  LDL.LU.64 R2, [R1+0x1300] ;  /* 0x0013000001027983 */ /* 0x001ea20000300a00 */
[----:B------:R-:W-:-:S03]  /*19de0*/  LEA R24, R0, R23, 0x3 ;  /* 0x0000001700187211 */ /* 0x000fc600078e18ff */
[----:B------:R0:W-:Y:S01]  /*19df0*/  STL.64 [R1+0x1078], R4 ;  /* 0x0010780401007387 */ /* 0x0001e20000100a00 */
[----:B------:R-:W-:-:S03]  /*19e00*/  LEA R25, R0, R24, 0x3 ;  /* 0x0000001800197211 */ /* 0x000fc600078e18ff */
[----:B------:R-:W-:Y:S01]  /*19e10*/  STL.64 [R1+0x1080], R28 ;  /* 0x0010801c01007387 */ /* 0x000fe20000100a00 */
[----:B0-----:R-:W-:-:S04]  /*19e20*/  LEA R4, P0, R26, R9, 0x1 ;  /* 0x000000091a047211 */ /* 0x001fc800078008ff */
[----:B------:R-:W-:-:S05]  /*19e30*/  LEA.HI.X.SX32 R5, R26, R19, 0x1, P0 ;  /* 0x000000131a057211 */ /* 0x000fca00000f0eff */
[----:B------:R0:W-:Y:S04]  /*19e40*/  STL.64 [R1+0x1068], R4 ;  /* 0x0010680401007387 */ /* 0x0001e80000100a00 */
[----:B0-----:R-:W3:Y:S01]  /*19e50*/  LDL.LU.64 R4, [R1+0x12f8] ;  /* 0x0012f80001047983 */ /* 0x001ee20000300a00 */
[CC--:B--2---:R-:W-:Y:S02]  /*19e60*/  LEA R28, P1, R2.reuse, R9.reuse, 0x1 ;  /* 0x00000009021c7211 */ /* 0x0c4fe400078208ff */
[C---:B------:R-:W-:Y:S02]  /*19e70*/  LEA R14, P2, R3.reuse, R9, 0x1 ;  /* 0x00000009030e7211 */ /* 0x040fe400078408ff */
[-C--:B------:R-:W-:Y:S02]  /*19e80*/  LEA.HI.X.SX32 R29, R2, R19.reuse, 0x1, P1 ;  /* 0x00000013021d7211 */ /* 0x080fe400008f0eff */
[----:B------:R-:W-:-:S03]  /*19e90*/  LEA.HI.X.SX32 R15, R3, R19, 0x1, P2 ;  /* 0x00000013030f7211 */ /* 0x000fc600010f0eff */
[----:B------:R-:W-:Y:S04]  /*19ea0*/  STL.64 [R1+0x1060], R28 ;  /* 0x0010601c01007387 */ /* 0x000fe80000100a00 */
[----:B------:R0:W-:Y:S02]  /*19eb0*/  STL.64 [R1+0x1058], R14 ;  /* 0x0010580e01007387 */ /* 0x0001e40000100a00 */
[----:B0-----:R-:W-:-:S04]  /*19ec0*/  LEA R14, P2, R6, R9, 0x1 ;  /* 0x00000009060e7211 */ /* 0x001fc800078408ff */
[----:B------:R-:W-:Y:S02]  /*19ed0*/  LEA.HI.X.SX32 R15, R6, R19, 0x1, P2 ;  /* 0x00000013060f7211 */ /* 0x000fe400010f0eff */
[CC--:B---3--:R-:W-:Y:S02]  /*19ee0*/  LEA R28, P0, R4.reuse, R9.reuse, 0x1 ;  /* 0x00000009041c7211 */ /* 0x0c8fe400078008ff */
[C---:B------:R-:W-:Y:S02]  /*19ef0*/  LEA R26, P1, R5.reuse, R9, 0x1 ;  /* 0x00000009051a7211 */ /* 0x040fe400078208ff */
[-C--:B------:R-:W-:Y:S02]  /*19f00*/  LEA.HI.X.SX32 R29, R4, R19.reuse, 0x1, P0 ;  /* 0x00000013041d7211 */ /* 0x080fe400000f0eff */
[----:B------:R-:W-:-:S03]  /*19f10*/  LEA.HI.X.SX32 R27, R5, R19, 0x1, P1 ;  /* 0x00000013051b7211 */ /* 0x000fc600008f0eff */
[----:B------:R0:W-:Y:S04]  /*19f20*/  STL.64 [R1+0x1050], R28 ;  /* 0x0010501c01007387 */ /* 0x0001e80000100a00 */
[----:B------:R-:W-:Y:S04]  /*19f30*/  STL.64 [R1+0x1048], R26 ;  /* 0x0010481a01007387 */ /* 0x000fe80000100a00 */
[----:B------:R1:W-:Y:S01]  /*19f40*/  STL.64 [R1+0x1040], R14 ;  /* 0x0010400e01007387 */ /* 0x0003e20000100a00 */
[----:B0-----:R-:W-:-:S04]  /*19f50*/  LEA R28, P0, R7, R9, 0x1 ;  /* 0x00000009071c7211 */ /* 0x001fc800078008ff */
[----:B------:R-:W-:Y:S02]  /*19f60*/  LEA.HI.X.SX32 R29, R7, R19, 0x1, P0 ;  /* 0x00000013071d7211 */ /* 0x000fe400000f0eff */
[----:B-1----:R-:W-:-:S04]  /*19f70*/  LEA R14, P2, R10, R9, 0x1 ;  /* 0x000000090a0e7211 */ /* 0x002fc800078408ff */
[----:B------:R-:W-:Y:S01]  /*19f80*/  LEA.HI.X.SX32 R15, R10, R19, 0x1, P2 ;  /* 0x000000130a0f7211 */ /* 0x000fe200010f0eff */
[----:B------:R-:W-:Y:S01]  /*19f90*/  STL.64 [R1+0x1038], R28 ;  /* 0x0010381c01007387 */ /* 0x000fe20000100a00 */
[----:B------:R-:W-:-:S03]  /*19fa0*/  LEA R26, P1, R8, R9, 0x1 ;  /* 0x00000009081a7211 */ /* 0x000fc600078208ff */
[----:B------:R0:W-:Y:S01]  /*19fb0*/  STL.64 [R1+0x1028], R14 ;  /* 0x0010280e01007387 */ /* 0x0001e20000100a00 */
[----:B------:R-:W-:Y:S02]  /*19fc0*/  LEA.HI.X.SX32 R27, R8, R19, 0x1, P1 ;  /* 0x00000013081b7211 */ /* 0x000fe400008f0eff */
[----:B0-----:R-:W-:-:S04]  /*19fd0*/  LEA R14, P0, R11, R9, 0x1 ;  /* 0x000000090b0e7211 */ /* 0x001fc800078008ff */
[----:B------:R-:W-:Y:S01]  /*19fe0*/  LEA.HI.X.SX32 R15, R11, R19, 0x1, P0 ;  /* 0x000000130b0f7211 */ /* 0x000fe200000f0eff */
[----:B------:R-:W-:Y:S04]  /*19ff0*/  STL.64 [R1+0x1030], R26 ;  /* 0x0010301a01007387 */ /* 0x000fe80000100a00 */
[----:B------:R0:W-:Y:S04]  /*1a000*/  STL.64 [R1+0x1020], R14 ;  /* 0x0010200e01007387 */ /* 0x0001e80000100a00 */
[----:B0-----:R-:W2:Y:S01]  /*1a010*/  LDL.LU.64 R14, [R1+0x12f0] ;  /* 0x0012f000010e7983 */ /* 0x001ea20000300a00 */
[----:B------:R-:W-:Y:S01]  /*1a020*/  IMAD R2, R0, 0x8, R25 ;  /* 0x0000000800027824 */ /* 0x000fe200078e0219 */
[----:B------:R-:W-:-:S04]  /*1a030*/  LEA R28, P1, R12, R9, 0x1 ;  /* 0x000000090c1c7211 */ /* 0x000fc800078208ff */
[C---:B------:R-:W-:Y:S02]  /*1a040*/  LEA R3, R0.reuse, R2, 0x3 ;  /* 0x0000000200037211 */ /* 0x040fe400078e18ff */
[C---:B------:R-:W-:Y:S02]  /*1a050*/  LEA R26, P2, R13.reuse, R9, 0x1 ;  /* 0x000000090d1a7211 */ /* 0x040fe400078408ff */
[----:B------:R-:W-:Y:S02]  /*1a060*/  LEA R4, R0, R3, 0x3 ;  /* 0x0000000300047211 */ /* 0x000fe400078e18ff */
[-C--:B------:R-:W-:Y:S02]  /*1a070*/  LEA.HI.X.SX32 R29, R12, R19.reuse, 0x1, P1 ;  /* 0x000000130c1d7211 */ /* 0x080fe400008f0eff */
[----:B------:R-:W-:Y:S01]  /*1a080*/  LEA.HI.X.SX32 R27, R13, R19, 0x1, P2 ;  /* 0x000000130d1b7211 */ /* 0x000fe200010f0eff */
[C---:B------:R-:W-:Y:S02]  /*1a090*/  IMAD R5, R0.reuse, 0x8, R4 ;  /* 0x0000000800057824 */ /* 0x040fe400078e0204 */
[----:B------:R-:W-:Y:S04]  /*1a0a0*/  STL.64 [R1+0x1018], R28 ;  /* 0x0010181c01007387 */ /* 0x000fe80000100a00 */
[----:B------:R0:W-:Y:S01]  /*1a0b0*/  STL.64 [R1+0x1010], R26 ;  /* 0x0010101a01007387 */ /* 0x0001e20000100a00 */
[----:B------:R-:W-:-:S04]  /*1a0c0*/  LEA R7, R0, R5, 0x3 ;  /* 0x0000000500077211 */ /* 0x000fc800078e18ff */
[----:B------:R-:W-:Y:S02]  /*1a0d0*/  LEA R6, R0, R7, 0x3 ;  /* 0x0000000700067211 */ /* 0x000fe400078e18ff */
[----:B0-----:R-:W-:-:S04]  /*1a0e0*/  LEA R26, P2, R16, R9, 0x1 ;  /* 0x00000009101a7211 */ /* 0x001fc800078408ff */
[----:B------:R-:W-:Y:S01]  /*1a0f0*/  LEA.HI.X.SX32 R27, R16, R19, 0x1, P2 ;  /* 0x00000013101b7211 */ /* 0x000fe200010f0eff */
[----:B------:R-:W-:-:S05]  /*1a100*/  IMAD R8, R0, 0x8, R6 ;  /* 0x0000000800087824 */ /* 0x000fca00078e0206 */
[----:B------:R-:W-:Y:S02]  /*1a110*/  LEA R10, R0, R8, 0x3 ;  /* 0x00000008000a7211 */ /* 0x000fe400078e18ff */
[CC--:B--2---:R-:W-:Y:S02]  /*1a120*/  LEA R12, P0, R14.reuse, R9.reuse, 0x1 ;  /* 0x000000090e0c7211 */ /* 0x0c4fe400078008ff */
[C---:B------:R-:W-:Y:S02]  /*1a130*/  LEA R28, P1, R15.reuse, R9, 0x1 ;  /* 0x000000090f1c7211 */ /* 0x040fe400078208ff */
[-C--:B------:R-:W-:Y:S02]  /*1a140*/  LEA.HI.X.SX32 R13, R14, R19.reuse, 0x1, P0 ;  /* 0x000000130e0d7211 */ /* 0x080fe400000f0eff */
[----:B------:R-:W-:-:S03]  /*1a150*/  LEA.HI.X.SX32 R29, R15, R19, 0x1, P1 ;  /* 0x000000130f1d7211 */ /* 0x000fc600008f0eff */
[----:B------:R-:W-:Y:S04]  /*1a160*/  STL.64 [R1+0x1008], R12 ;  /* 0x0010080c01007387 */ /* 0x000fe80000100a00 */
[----:B------:R0:W-:Y:S04]  /*1a170*/  STL.64 [R1+0x1000], R28 ;  /* 0x0010001c01007387 */ /* 0x0001e80000100a00 */
[----:B------:R1:W-:Y:S01]  /*1a180*/  STL.64 [R1+0xff8], R26 ;  /* 0x000ff81a01007387 */ /* 0x0003e20000100a00 */
[-C--:B0-----:R-:W-:Y:S02]  /*1a190*/  LEA R28, P0, R17, R9.reuse, 0x1 ;  /* 0x00000009111c7211 */ /* 0x081fe400078008ff */
[----:B-1----:R-:W-:-:S02]  /*1a1a0*/  LEA R26, P1, R18, R9, 0x1 ;  /* 0x00000009121a7211 */ /* 0x002fc400078208ff */
[-C--:B------:R-:W-:Y:S02]  /*1a1b0*/  LEA.HI.X.SX32 R29, R17, R19.reuse, 0x1, P0 ;  /* 0x00000013111d7211 */ /* 0x080fe400000f0eff */
[----:B------:R-:W-:Y:S02]  /*1a1c0*/  LEA.HI.X.SX32 R27, R18, R19, 0x1, P1 ;  /* 0x00000013121b7211 */ /* 0x000fe400008f0eff */
[----:B------:R-:W-:Y:S01]  /*1a1d0*/  LEA R14, P2, R20, R9, 0x1 ;  /* 0x00000009140e7211 */ /* 0x000fe200078408ff */
[----:B------:R0:W-:Y:S01]  /*1a1e0*/  STL.64 [R1+0xff0], R28 ;  /* 0x000ff01c01007387 */ /* 0x0001e20000100a00 */
[----:B------:R-:W-:-:S03]  /*1a1f0*/  LEA R12, R0, R10, 0x3 ;  /* 0x0000000a000c7211 */ /* 0x000fc600078e18ff */
[----:B------:R1:W-:Y:S01]  /*1a200*/  STL.64 [R1+0xfe8], R26 ;  /* 0x000fe81a01007387 */ /* 0x0003e20000100a00 */
[----:B------:R-:W-:Y:S01]  /*1a210*/  LEA.HI.X.SX32 R15, R20, R19, 0x1, P2 ;  /* 0x00000013140f7211 */ /* 0x000fe200010f0eff */
[----:B------:R-:W-:Y:S01]  /*1a220*/  IMAD R11, R0, 0x8, R12 ;  /* 0x00000008000b7824 */ /* 0x000fe200078e020c */
[CC--:B0-----:R-:W-:Y:S02]  /*1a230*/  LEA R28, P0, R21.reuse, R9.reuse, 0x1 ;  /* 0x00000009151c7211 */ /* 0x0c1fe400078008ff */
[C---:B-1----:R-:W-:Y:S02]  /*1a240*/  LEA R26, P1, R22.reuse, R9, 0x1 ;  /* 0x00000009161a7211 */ /* 0x042fe400078208ff */
[-C--:B------:R-:W-:Y:S02]  /*1a250*/  LEA.HI.X.SX32 R29, R21, R19.reuse, 0x1, P0 ;  /* 0x00000013151d7211 */ /* 0x080fe400000f0eff */
[----:B------:R-:W-:Y:S01]  /*1a260*/  LEA.HI.X.SX32 R27, R22, R19, 0x1, P1 ;  /* 0x00000013161b7211 */ /* 0x000fe200008f0eff */
[----:B------:R0:W-:Y:S01]  /*1a270*/  STL.64 [R1+0xfe0], R14 ;  /* 0x000fe00e01007387 */ /* 0x0001e20000100a00 */
[----:B------:R-:W-:-:S02]  /*1a280*/  LEA R16, P2, R23, R9, 0x1 ;  /* 0x0000000917107211 */ /* 0x000fc400078408ff */
[----:B------:R-:W-:Y:S01]  /*1a290*/  LEA R13, R0, R11, 0x3 ;  /* 0x0000000b000d7211 */ /* 0x000fe200078e18ff */
[----:B------:R1:W-:Y:S01]  /*1a2a0*/  STL.64 [R1+0xfd8], R28 ;  /* 0x000fd81c01007387 */ /* 0x0003e20000100a00 */
[----:B------:R-:W-:-:S03]  /*1a2b0*/  LEA.HI.X.SX32 R17, R23, R19, 0x1, P2 ;  /* 0x0000001317117211 */ /* 0x000fc600010f0eff */
[----:B------:R2:W-:Y:S01]  /*1a2c0*/  STL.64 [R1+0xfd0], R26 ;  /* 0x000fd01a01007387 */ /* 0x0005e20000100a00 */
[----:B------:R-:W-:Y:S02]  /*1a2d0*/  LEA R20, P2, R2, R9, 0x1 ;  /* 0x0000000902147211 */ /* 0x000fe400078408ff */
[----:B0-----:R-:W-:Y:S02]  /*1a2e0*/  LEA R14, R0, R13, 0x3 ;  /* 0x0000000d000e7211 */ /* 0x001fe400078e18ff */
[CC--:B-1----:R-:W-:Y:S02]  /*1a2f0*/  LEA R28, P0, R24.reuse, R9.reuse, 0x1 ;  /* 0x00000009181c7211 */ /* 0x0c2fe400078008ff */
[C---:B--2---:R-:W-:Y:S02]  /*1a300*/  LEA R26, P1, R25.reuse, R9, 0x1 ;  /* 0x00000009191a7211 */ /* 0x044fe400078208ff */
[-C--:B------:R-:W-:Y:S02]  /*1a310*/  LEA.HI.X.SX32 R29, R24, R19.reuse, 0x1, P0 ;  /* 0x00000013181d7211 */ /* 0x080fe400000f0eff */
[----:B------:R-:W-:-:S02]  /*1a320*/  LEA.HI.X.SX32 R27, R25, R19, 0x1, P1 ;  /* 0x00000013191b7211 */ /* 0x000fc400008f0eff */
[----:B------:R-:W-:Y:S01]  /*1a330*/  LEA.HI.X.SX32 R21, R2, R19, 0x1, P2 ;  /* 0x0000001302157211 */ /* 0x000fe200010f0eff */
[----:B------:R0:W-:Y:S01]  /*1a340*/  STL.64 [R1+0xfc8], R16 ;  /* 0x000fc81001007387 */ /* 0x0001e20000100a00 */
[----:B------:R-:W-:Y:S01]  /*1a350*/  IMAD R15, R0, 0x8, R14 ;  /* 0x00000008000f7824 */ /* 0x000fe200078e020e */
[-C--:B------:R-:W-:Y:S02]  /*1a360*/  LEA R24, P0, R3, R9.reuse, 0x1 ;  /* 0x0000000903187211 */ /* 0x080fe400078008ff */
[----:B------:R-:W-:Y:S01]  /*1a370*/  STL.64 [R1+0xfc0], R28 ;  /* 0x000fc01c01007387 */ /* 0x000fe20000100a00 */
[----:B------:R-:W-:-:S03]  /*1a380*/  LEA R22, P1, R4, R9, 0x1 ;  /* 0x0000000904167211 */ /* 0x000fc600078208ff */
[----:B------:R-:W-:Y:S01]  /*1a390*/  STL.64 [R1+0xfb8], R26 ;  /* 0x000fb81a01007387 */ /* 0x000fe20000100a00 */
[----:B------:R-:W-:-:S03]  /*1a3a0*/  LEA.HI.X.SX32 R25, R3, R19, 0x1, P0 ;  /* 0x0000001303197211 */ /* 0x000fc600000f0eff */
[----:B------:R1:W-:Y:S01]  /*1a3b0*/  STL.64 [R1+0xfb0], R20 ;  /* 0x000fb01401007387 */ /* 0x0003e20000100a00 */
[----:B0-----:R-:W-:Y:S02]  /*1a3c0*/  LEA R16, R0, R15, 0x3 ;  /* 0x0000000f00107211 */ /* 0x001fe400078e18ff */
[----:B------:R-:W-:Y:S01]  /*1a3d0*/  LEA.HI.X.SX32 R23, R4, R19, 0x1, P1 ;  /* 0x0000001304177211 */ /* 0x000fe200008f0eff */
[----:B------:R0:W-:Y:S01]  /*1a3e0*/  STL.64 [R1+0xfa8], R24 ;  /* 0x000fa81801007387 */ /* 0x0001e20000100a00 */
[----:B------:R-:W-:Y:S02]  /*1a3f0*/  LEA R2, R0, R16, 0x3 ;  /* 0x0000001000027211 */ /* 0x000fe400078e18ff */
[----:B-1----:R-:W-:-:S04]  /*1a400*/  LEA R20, P2, R5, R9, 0x1 ;  /* 0x0000000905147211 */ /* 0x002fc800078408ff */
[----:B------:R-:W-:Y:S01]  /*1a410*/  LEA.HI.X.SX32 R21, R5, R19, 0x1, P2 ;  /* 0x0000001305157211 */ /* 0x000fe200010f0eff */
[----:B------:R1:W-:Y:S01]  /*1a420*/  STL.64 [R1+0xfa0], R22 ;  /* 0x000fa01601007387 */ /* 0x0003e20000100a00 */
[C---:B0-----:R-:W-:Y:S01]  /*1a430*/  LEA R24, P0, R7.reuse, R9, 0x1 ;  /* 0x0000000907187211 */ /* 0x041fe200078008ff */
[----:B------:R-:W-:Y:S02]  /*1a440*/  IMAD R17, R0, 0x8, R2 ;  /* 0x0000000800117824 */ /* 0x000fe400078e0202 */
[----:B------:R0:W-:Y:S01]  /*1a450*/  STL.64 [R1+0xf98], R20 ;  /* 0x000f981401007387 */ /* 0x0001e20000100a00 */
[----:B------:R-:W-:Y:S02]  /*1a460*/  LEA.HI.X.SX32 R25, R7, R19, 0x1, P0 ;  /* 0x0000001307197211 */ /* 0x000fe400000f0eff */
[-C--:B-1----:R-:W-:Y:S02]  /*1a470*/  LEA R22, P1, R6, R9.reuse, 0x1 ;  /* 0x0000000906167211 */ /* 0x082fe400078208ff */
[----:B0-----:R-:W-:-:S02]  /*1a480*/  LEA R20, P2, R8, R9, 0x1 ;  /* 0x0000000908147211 */ /* 0x001fc400078408ff */
[-C--:B------:R-:W-:Y:S02]  /*1a490*/  LEA.HI.X.SX32 R23, R6, R19.reuse, 0x1, P1 ;  /* 0x0000001306177211 */ /* 0x080fe400008f0eff */
[----:B------:R-:W-:Y:S01]  /*1a4a0*/  LEA.HI.X.SX32 R21, R8, R19, 0x1, P2 ;  /* 0x0000001308157211 */ /* 0x000fe200010f0eff */
[----:B------:R0:W-:Y:S01]  /*1a4b0*/  STL.64 [R1+0xf90], R24 ;  /* 0x000f901801007387 */ /* 0x0001e20000100a00 */
[----:B------:R-:W-:-:S03]  /*1a4c0*/  LEA R3, R0, R17, 0x3 ;  /* 0x0000001100037211 */ /* 0x000fc600078e18ff */
[----:B------:R1:W-:Y:S01]  /*1a4d0*/  STL.64 [R1+0xf88], R22 ;  /* 0x000f881601007387 */ /* 0x0003e20000100a00 */
[----:B------:R-:W-:-:S03]  /*1a4e0*/  LEA R4, R0, R3, 0x3 ;  /* 0x0000000300047211 */ /* 0x000fc600078e18ff */
[----:B------:R2:W-:Y:S01]  /*1a4f0*/  STL.64 [R1+0xf80], R20 ;  /* 0x000f801401007387 */ /* 0x0005e20000100a00 */
[-C--:B0-----:R-:W-:Y:S02]  /*1a500*/  LEA R24, P0, R10, R9.reuse, 0x1 ;  /* 0x000000090a187211 */ /* 0x081fe400078008ff */
[----:B-1----:R-:W-:Y:S02]  /*1a510*/  LEA R22, P1, R12, R9, 0x1 ;  /* 0x000000090c167211 */ /* 0x002fe400078208ff */
[----:B------:R-:W-:Y:S02]  /*1a520*/  LEA.HI.X.SX32 R25, R10, R19, 0x1, P0 ;  /* 0x000000130a197211 */ /* 0x000fe400000f0eff */
[C---:B--2---:R-:W-:Y:S02]  /*1a530*/  LEA R20, P2, R11.reuse, R9, 0x1 ;  /* 0x000000090b147211 */ /* 0x044fe400078408ff */
[-C--:B------:R-:W-:Y:S01]  /*1a540*/  LEA.HI.X.SX32 R23, R12, R19.reuse, 0x1, P1 ;  /* 0x000000130c177211 */ /* 0x080fe200008f0eff */
[C---:B------:R-:W-:Y:S01]  /*1a550*/  IMAD R5, R0.reuse, 0x8, R4 ;  /* 0x0000000800057824 */ /* 0x040fe200078e0204 */
[----:B------:R-:W-:Y:S01]  /*1a560*/  LEA.HI.X.SX32 R21, R11, R19, 0x1, P2 ;  /* 0x000000130b157211 */ /* 0x000fe200010f0eff */
[----:B------:R0:W-:Y:S04]  /*1a570*/  STL.64 [R1+0xf78], R24 ;  /* 0x000f781801007387 */ /* 0x0001e80000100a00 */
[----:B------:R1:W-:Y:S01]  /*1a580*/  STL.64 [R1+0xf70], R22 ;  /* 0x000f701601007387 */ /* 0x0003e20000100a00 */
[----:B------:R-:W-:-:S03]  /*1a590*/  LEA R6, R0, R5, 0x3 ;  /* 0x0000000500067211 */ /* 0x000fc600078e18ff */
[----:B------:R2:W-:Y:S01]  /*1a5a0*/  STL.64 [R1+0xf68], R20 ;  /* 0x000f681401007387 */ /* 0x0005e20000100a00 */
[CC--:B0-----:R-:W-:Y:S02]  /*1a5b0*/  LEA R24, P0, R13.reuse, R9.reuse, 0x1 ;  /* 0x000000090d187211 */ /* 0x0c1fe400078008ff */
[C---:B-1----:R-:W-:Y:S02]  /*1a5c0*/  LEA R22, P1, R14.reuse, R9, 0x1 ;  /* 0x000000090e167211 */ /* 0x042fe400078208ff */
[----:B------:R-:W-:Y:S02]  /*1a5d0*/  LEA.HI.X.SX32 R25, R13, R19, 0x1, P0 ;  /* 0x000000130d197211 */ /* 0x000fe400000f0eff */
[----:B--2---:R-:W-:Y:S02]  /*1a5e0*/  LEA R20, P2, R15, R9, 0x1 ;  /* 0x000000090f147211 */ /* 0x004fe400078408ff */
[----:B------:R-:W-:Y:S02]  /*1a5f0*/  LEA.HI.X.SX32 R23, R14, R19, 0x1, P1 ;  /* 0x000000130e177211 */ /* 0x000fe400008f0eff */
[----:B------:R-:W-:-:S02]  /*1a600*/  LEA R7, R0, R6, 0x3 ;  /* 0x0000000600077211 */ /* 0x000fc400078e18ff */
[----:B------:R-:W-:Y:S01]  /*1a610*/  LEA.HI.X.SX32 R21, R15, R19, 0x1, P2 ;  /* 0x000000130f157211 */ /* 0x000fe200010f0eff */
[----:B------:R-:W-:Y:S02]  /*1a620*/  STL.64 [R1+0xf60], R24 ;  /* 0x000f601801007387 */ /* 0x000fe40000100a00 */
[C---:B------:R-:W-:Y:S02]  /*1a630*/  IMAD R8, R0.reuse, 0x8, R7 ;  /* 0x0000000800087824 */ /* 0x040fe400078e0207 */
[----:B------:R0:W-:Y:S04]  /*1a640*/  STL.64 [R1+0xf58], R22 ;  /* 0x000f581601007387 */ /* 0x0001e80000100a00 */
[----:B------:R1:W-:Y:S01]  /*1a650*/  STL.64 [R1+0xf50], R20 ;  /* 0x000f501401007387 */ /* 0x0003e20000100a00 */
[----:B------:R-:W-:-:S02]  /*1a660*/  LEA R11, R0, R8, 0x3 ;  /* 0x00000008000b7211 */ /* 0x000fc400078e18ff */
[-C--:B0-----:R-:W-:Y:S02]  /*1a670*/  LEA R22, P0, R16, R9.reuse, 0x1 ;  /* 0x0000000910167211 */ /* 0x081fe400078008ff */
[----:B-1----:R-:W-:Y:S02]  /*1a680*/  LEA R20, P1, R2, R9, 0x1 ;  /* 0x0000000902147211 */ /* 0x002fe400078208ff */
        /* <DEDUP_REMOVED lines=8> */
[-C--:B------:R-:W-:Y:S02]  /*1a710*/  LEA R14, P2, R5, R9.reuse, 0x1 ;  /* 0x00000009050e7211 */ /* 0x080fe400078408ff */
[CC--:B0-----:R-:W-:Y:S02]  /*1a720*/  LEA R22, P0, R3.reuse, R9.reuse, 0x1 ;  /* 0x0000000903167211 */ /* 0x0c1fe400078008ff */
[C---:B-1----:R-:W-:Y:S02]  /*1a730*/  LEA R20, P1, R4.reuse, R9, 0x1 ;  /* 0x0000000904147211 */ /* 0x042fe400078208ff */
[-C--:B------:R-:W-:Y:S02]  /*1a740*/  LEA.HI.X.SX32 R23, R3, R19.reuse, 0x1, P0 ;  /* 0x0000001303177211 */ /* 0x080fe400000f0eff */
[-C--:B------:R-:W-:Y:S01]  /*1a750*/  LEA.HI.X.SX32 R21, R4, R19.reuse, 0x1, P1 ;  /* 0x0000001304157211 */ /* 0x080fe200008f0eff */
[----:B------:R0:W-:Y:S01]  /*1a760*/  STL.64 [R1+0xf38], R12 ;  /* 0x000f380c01007387 */ /* 0x0001e20000100a00 */
[----:B------:R-:W-:-:S03]  /*1a770*/  LEA.HI.X.SX32 R15, R5, R19, 0x1, P2 ;  /* 0x00000013050f7211 */ /* 0x000fc600010f0eff */
[----:B------:R-:W-:Y:S01]  /*1a780*/  STL.64 [R1+0xf30], R22 ;  /* 0x000f301601007387 */ /* 0x000fe20000100a00 */
[----:B------:R-:W-:-:S03]  /*1a790*/  LEA R16, P1, R7, R9, 0x1 ;  /* 0x0000000907107211 */ /* 0x000fc600078208ff */
[----:B------:R1:W-:Y:S01]  /*1a7a0*/  STL.64 [R1+0xf28], R20 ;  /* 0x000f281401007387 */ /* 0x0003e20000100a00 */
[----:B0-----:R-:W-:-:S03]  /*1a7b0*/  LEA R12, R0, R2, 0x3 ;  /* 0x00000002000c7211 */ /* 0x001fc600078e18ff */
[----:B------:R0:W-:Y:S01]  /*1a7c0*/  STL.64 [R1+0xf20], R14 ;  /* 0x000f200e01007387 */ /* 0x0001e20000100a00 */
[----:B------:R-:W-:Y:S02]  /*1a7d0*/  LEA R4, R0, R12, 0x3 ;  /* 0x0000000c00047211 */ /* 0x000fe400078e18ff */
[----:B-1----:R-:W-:Y:S02]  /*1a7e0*/  LEA R20, P0, R6, R9, 0x1 ;  /* 0x0000000906147211 */ /* 0x002fe400078008ff */
[----:B------:R-:W-:Y:S02]  /*1a7f0*/  LEA.HI.X.SX32 R17, R7, R19, 0x1, P1 ;  /* 0x0000001307117211 */ /* 0x000fe400008f0eff */
[----:B0-----:R-:W-:Y:S02]  /*1a800*/  LEA R14, P2, R8, R9, 0x1 ;  /* 0x00000009080e7211 */ /* 0x001fe400078408ff */
[-C--:B------:R-:W-:Y:S01]  /*1a810*/  LEA.HI.X.SX32 R21, R6, R19.reuse, 0x1, P0 ;  /* 0x0000001306157211 */ /* 0x080fe200000f0eff */
[----:B------:R-:W-:Y:S01]  /*1a820*/  IMAD R3, R0, 0x8, R4 ;  /* 0x0000000800037824 */ /* 0x000fe200078e0204 */
[----:B------:R-:W-:-:S03]  /*1a830*/  LEA.HI.X.SX32 R15, R8, R19, 0x1, P2 ;  /* 0x00000013080f7211 */ /* 0x000fc600010f0eff */
[----:B------:R0:W-:Y:S01]  /*1a840*/  STL.64 [R1+0xf18], R20 ;  /* 0x000f181401007387 */ /* 0x0001e20000100a00 */
[----:B------:R-:W-:-:S03]  /*1a850*/  LEA R5, R0, R3, 0x3 ;  /* 0x0000000300057211 */ /* 0x000fc600078e18ff */
[----:B------:R1:W-:Y:S04]  /*1a860*/  STL.64 [R1+0xf10], R16 ;  /* 0x000f101001007387 */ /* 0x0003e80000100a00 */
[----:B------:R2:W-:Y:S01]  /*1a870*/  STL.64 [R1+0xf08], R14 ;  /* 0x000f080e01007387 */ /* 0x0005e20000100a00 */
[CC--:B0-----:R-:W-:Y:S02]  /*1a880*/  LEA R20, P0, R11.reuse, R9.reuse, 0x1 ;  /* 0x000000090b147211 */ /* 0x0c1fe400078008ff */
[----:B-1----:R-:W-:Y:S02]  /*1a890*/  LEA R16, P1, R10, R9, 0x1 ;  /* 0x000000090a107211 */ /* 0x002fe400078208ff */
[----:B------:R-:W-:Y:S02]  /*1a8a0*/  LEA.HI.X.SX32 R21, R11, R19, 0x1, P0 ;  /* 0x000000130b157211 */ /* 0x000fe400000f0eff */
[----:B--2---:R-:W-:-:S02]  /*1a8b0*/  LEA R14, P2, R2, R9, 0x1 ;  /* 0x00000009020e7211 */ /* 0x004fc400078408ff */
[----:B------:R-:W-:Y:S02]  /*1a8c0*/  LEA.HI.X.SX32 R17, R10, R19, 0x1, P1 ;  /* 0x000000130a117211 */ /* 0x000fe400008f0eff */
[----:B------:R-:W-:Y:S02]  /*1a8d0*/  LEA R6, R0, R5, 0x3 ;  /* 0x0000000500067211 */ /* 0x000fe400078e18ff */
[----:B------:R-:W-:Y:S01]  /*1a8e0*/  LEA.HI.X.SX32 R15, R2, R19, 0x1, P2 ;  /* 0x00000013020f7211 */ /* 0x000fe200010f0eff */
[----:B------:R-:W-:Y:S02]  /*1a8f0*/  STL.64 [R1+0xf00], R20 ;  /* 0x000f001401007387 */ /* 0x000fe40000100a00 */
[----:B------:R-:W-:Y:S02]  /*1a900*/  IMAD R7, R0, 0x8, R6 ;  /* 0x0000000800077824 */ /* 0x000fe400078e0206 */
[----:B------:R0:W-:Y:S01]  /*1a910*/  STL.64 [R1+0xef8], R16 ;  /* 0x000ef81001007387 */ /* 0x0001e20000100a00 */
[----:B------:R-:W-:-:S03]  /*1a920*/  LEA R10, P2, R3, R9, 0x1 ;  /* 0x00000009030a7211 */ /* 0x000fc600078408ff */
[----:B------:R1:W-:Y:S01]  /*1a930*/  STL.64 [R1+0xef0], R14 ;  /* 0x000ef00e01007387 */ /* 0x0003e20000100a00 */
[----:B------:R-:W-:Y:S02]  /*1a940*/  LEA R2, R0, R7, 0x3 ;  /* 0x0000000700027211 */ /* 0x000fe400078e18ff */
[-C--:B0-----:R-:W-:Y:S02]  /*1a950*/  LEA R16, P0, R12, R9.reuse, 0x1 ;  /* 0x000000090c107211 */ /* 0x081fe400078008ff */
[----:B-1----:R-:W-:Y:S02]  /*1a960*/  LEA R14, P1, R4, R9, 0x1 ;  /* 0x00000009040e7211 */ /* 0x002fe400078208ff */
[-C--:B------:R-:W-:Y:S02]  /*1a970*/  LEA.HI.X.SX32 R17, R12, R19.reuse, 0x1, P0 ;  /* 0x000000130c117211 */ /* 0x080fe400000f0eff */
[-C--:B------:R-:W-:Y:S02]  /*1a980*/  LEA.HI.X.SX32 R15, R4, R19.reuse, 0x1, P1 ;  /* 0x00000013040f7211 */ /* 0x080fe400008f0eff */
[----:B------:R-:W-:Y:S01]  /*1a990*/  LEA.HI.X.SX32 R11, R3, R19, 0x1, P2 ;  /* 0x00000013030b7211 */ /* 0x000fe200010f0eff */
[----:B------:R-:W-:Y:S01]  /*1a9a0*/  STL.64 [R1+0xee8], R16 ;  /* 0x000ee81001007387 */ /* 0x000fe20000100a00 */
[----:B------:R-:W-:-:S03]  /*1a9b0*/  LEA R3, R0, R2, 0x3 ;  /* 0x0000000200037211 */ /* 0x000fc600078e18ff */
[----:B------:R0:W-:Y:S01]  /*1a9c0*/  STL.64 [R1+0xee0], R14 ;  /* 0x000ee00e01007387 */ /* 0x0001e20000100a00 */
[----:B------:R-:W-:Y:S01]  /*1a9d0*/  LEA R12, P1, R6, R9, 0x1 ;  /* 0x00000009060c7211 */ /* 0x000fe200078208ff */
[----:B------:R-:W-:Y:S02]  /*1a9e0*/  IMAD R4, R0, 0x8, R3 ;  /* 0x0000000800047824 */ /* 0x000fe400078e0203 */
[----:B------:R1:W-:Y:S01]  /*1a9f0*/  STL.64 [R1+0xed8], R10 ;  /* 0x000ed80a01007387 */ /* 0x0003e20000100a00 */
[----:B------:R-:W-:Y:S02]  /*1aa00*/  LEA.HI.X.SX32 R13, R6, R19, 0x1, P1 ;  /* 0x00000013060d7211 */ /* 0x000fe400008f0eff */
[-C--:B0-----:R-:W-:Y:S02]  /*1aa10*/  LEA R14, P0, R5, R9.reuse, 0x1 ;  /* 0x00000009050e7211 */ /* 0x081fe400078008ff */
[----:B-1----:R-:W-:Y:S02]  /*1aa20*/  LEA R10, P2, R7, R9, 0x1 ;  /* 0x00000009070a7211 */ /* 0x002fe400078408ff */
[----:B------:R-:W-:-:S02]  /*1aa30*/  LEA.HI.X.SX32 R15, R5, R19, 0x1, P0 ;  /* 0x00000013050f7211 */ /* 0x000fc400000f0eff */
[----:B------:R-:W-:Y:S02]  /*1aa40*/  LEA.HI.X.SX32 R11, R7, R19, 0x1, P2 ;  /* 0x00000013070b7211 */ /* 0x000fe400010f0eff */
[----:B------:R-:W-:Y:S01]  /*1aa50*/  LEA R0, R0, R4, 0x3 ;  /* 0x0000000400007211 */ /* 0x000fe200078e18ff */
[----:B------:R0:W-:Y:S01]  /*1aa60*/  STL.64 [R1+0xed0], R14 ;  /* 0x000ed00e01007387 */ /* 0x0001e20000100a00 */
[----:B------:R-:W-:-:S03]  /*1aa70*/  LEA R16, P0, R2, R9, 0x1 ;  /* 0x0000000902107211 */ /* 0x000fc600078008ff */
[----:B------:R1:W-:Y:S01]  /*1aa80*/  STL.64 [R1+0xec8], R12 ;  /* 0x000ec80c01007387 */ /* 0x0003e20000100a00 */
[----:B------:R-:W-:-:S03]  /*1aa90*/  LEA.HI.X.SX32 R17, R2, R19, 0x1, P0 ;  /* 0x0000001302117211 */ /* 0x000fc600000f0eff */
[----:B------:R2:W-:Y:S01]  /*1aaa0*/  STL.64 [R1+0xec0], R10 ;  /* 0x000ec00a01007387 */ /* 0x0005e20000100a00 */
[CC--:B0-----:R-:W-:Y:S02]  /*1aab0*/  LEA R14, P1, R3.reuse, R9.reuse, 0x1 ;  /* 0x00000009030e7211 */ /* 0x0c1fe400078208ff */
[----:B-1----:R-:W-:Y:S02]  /*1aac0*/  LEA R12, P2, R4, R9, 0x1 ;  /* 0x00000009040c7211 */ /* 0x002fe400078408ff */
[----:B------:R-:W-:Y:S02]  /*1aad0*/  LEA.HI.X.SX32 R15, R3, R19, 0x1, P1 ;  /* 0x00000013030f7211 */ /* 0x000fe400008f0eff */
[----:B--2---:R-:W-:Y:S02]  /*1aae0*/  LEA R10, P3, R0, R9, 0x1 ;  /* 0x00000009000a7211 */ /* 0x004fe400078608ff */
[-C--:B------:R-:W-:Y:S01]  /*1aaf0*/  LEA.HI.X.SX32 R13, R4, R19.reuse, 0x1, P2 ;  /* 0x00000013040d7211 */ /* 0x080fe200010f0eff */
[----:B------:R-:W-:Y:S01]  /*1ab00*/  IMAD.MOV.U32 R4, RZ, RZ, 0x3f800000 ;  /* 0x3f800000ff047424 */ /* 0x000fe200078e00ff */
[----:B------:R-:W-:Y:S01]  /*1ab10*/  LEA.HI.X.SX32 R11, R0, R19, 0x1, P3 ;  /* 0x00000013000b7211 */ /* 0x000fe200018f0eff */
[----:B------:R-:W-:Y:S01]  /*1ab20*/  STL.64 [R1+0xeb8], R16 ;  /* 0x000eb81001007387 */ /* 0x000fe20000100a00 */
[----:B------:R-:W-:-:S03]  /*1ab30*/  MOV R3, 0xff800000 ;  /* 0xff80000000037802 */ /* 0x000fc60000000f00 */
[----:B------:R-:W-:Y:S01]  /*1ab40*/  STL.64 [R1+0xeb0], R14 ;  /* 0x000eb00e01007387 */ /* 0x000fe20000100a00 */
[----:B------:R-:W-:-:S03]  /*1ab50*/  MOV R5, 0xff800000 ;  /* 0xff80000000057802 */ /* 0x000fc60000000f00 */
[----:B------:R-:W-:Y:S04]  /*1ab60*/  STL.64 [R1+0xea8], R12 ;  /* 0x000ea80c01007387 */ /* 0x000fe80000100a00 */
[----:B------:R-:W-:Y:S04]  /*1ab70*/  STL.64 [R1+0xea0], R10 ;  /* 0x000ea00a01007387 */ /* 0x000fe80000100a00 */
[----:B------:R0:W-:Y:S04]  /*1ab80*/  STL [R1+0xe24], R4 ;  /* 0x000e240401007387 */ /* 0x0001e80000100800 */
[----:B------:R-:W-:Y:S04]  /*1ab90*/  STL [R1+0xb30], RZ ;  /* 0x000b30ff01007387 */ /* 0x000fe80000100800 */
[----:B------:R-:W-:Y:S01]  /*1aba0*/  STL [R1+0x1f0], R3 ;  /* 0x0001f00301007387 */ /* 0x000fe20000100800 */
[----:B0-----:R-:W-:-:S03]  /*1abb0*/  IMAD.MOV.U32 R4, RZ, RZ, -0x800000 ;  /* 0xff800000ff047424 */ /* 0x001fc600078e00ff */
[----:B------:R-:W-:Y:S04]  /*1abc0*/  STL [R1+0x3a4], RZ ;  /* 0x0003a4ff01007387 */ /* 0x000fe80000100800 */
[----:B------:R-:W-:Y:S04]  /*1abd0*/  STL [R1+0x1f4], R3 ;  /* 0x0001f40301007387 */ /* 0x000fe80000100800 */
        /* <DEDUP_REMOVED lines=27> */
[----:B------:R0:W-:Y:S04]  /*1ad90*/  STL [R1+0xe14], R5 ;  /* 0x000e140501007387 */ /* 0x0001e80000100800 */
[----:B------:R1:W-:Y:S04]  /*1ada0*/  STL [R1+0xe18], R4 ;  /* 0x000e180401007387 */ /* 0x0003e80000100800 */
[----:B------:R-:W-:Y:S01]  /*1adb0*/  STL [R1+0xe20], RZ ;  /* 0x000e20ff01007387 */ /* 0x000fe20000100800 */
[----:B0-----:R-:W-:-:S03]  /*1adc0*/  MOV R5, 0x3f800000 ;  /* 0x3f80000000057802 */ /* 0x001fc60000000f00 */
[----:B------:R0:W-:Y:S01]  /*1add0*/  STL [R1+0xe1c], R3 ;  /* 0x000e1c0301007387 */ /* 0x0001e20000100800 */
[----:B-1----:R-:W-:Y:S01]  /*1ade0*/  IMAD.MOV.U32 R4, RZ, RZ, 0x3f800000 ;  /* 0x3f800000ff047424 */ /* 0x002fe200078e00ff */
[----:B0-----:R-:W-:-:S05]  /*1adf0*/  MOV R3, 0x3f800000 ;  /* 0x3f80000000037802 */ /* 0x001fca0000000f00 */
        /* <DEDUP_REMOVED lines=30> */
[----:B------:R-:W-:Y:S04]  /*1afe0*/  STL [R1+0x4c0], RZ ;  /* 0x0004c0ff01007387 */ /* 0x000fe80000100800 */
[----:B------:R-:W-:Y:S04]  /*1aff0*/  STL [R1+0x1070], R3 ;  /* 0x0010700301007387 */ /* 0x000fe80000100800 */
[----:B------:R-:W-:Y:S04]  /*1b000*/  STL [R1+0x4c4], RZ ;  /* 0x0004c4ff01007387 */ /* 0x000fe80000100800 */
        /* <DEDUP_REMOVED lines=482> */
[----:B------:R-:W2:Y:S04]  /*1ce30*/  LDL.LU R28, [R1+0xc] ;  /* 0x00000c00011c7983 */ /* 0x000ea80000300800 */
        /* <DEDUP_REMOVED lines=14> */
[----:B------:R-:W-:Y:S01]  /*1cf20*/  STL [R1+0xc58], RZ ;  /* 0x000c58ff01007387 */ /* 0x000fe20000100800 */
[----:B------:R-:W-:-:S03]  /*1cf30*/  MOV R0, c[0x0][0x1a4] ;  /* 0x0000690000007a02 */ /* 0x000fc60000000f00 */
[----:B------:R-:W-:Y:S04]  /*1cf40*/  STL [R1+0xc5c], RZ ;  /* 0x000c5cff01007387 */ /* 0x000fe80000100800 */
[----:B------:R-:W-:Y:S04]  /*1cf50*/  STL [R1+0xc60], RZ ;  /* 0x000c60ff01007387 */ /* 0x000fe80000100800 */
[----:B------:R-:W-:Y:S04]  /*1cf60*/  STL [R1+0xc64], RZ ;  /* 0x000c64ff01007387 */ /* 0x000fe80000100800 */
[----:B------:R-:W-:Y:S04]  /*1cf70*/  STL [R1+0xc68], RZ ;  /* 0x000c68ff01007387 */ /* 0x000fe80000100800 */
[----:B------:R-:W-:Y:S01]  /*1cf80*/  STL [R1+0xc6c], RZ ;  /* 0x000c6cff01007387 */ /* 0x000fe20000100800 */
[----:B0-----:R-:W-:-:S03]  /*1cf90*/  IMAD.SHL.U32 R4, R0, 0x4, RZ ;  /* 0x0000000400047824 */ /* 0x001fc600078e00ff */
[----:B------:R-:W-:Y:S01]  /*1cfa0*/  STL [R1+0xc80], RZ ;  /* 0x000c80ff01007387 */ /* 0x000fe20000100800 */
[----:B------:R-:W-:-:S03]  /*1cfb0*/  IMAD R5, R0, 0x5, RZ ;  /* 0x0000000500057824 */ /* 0x000fc600078e02ff */
[----:B------:R-:W-:Y:S04]  /*1cfc0*/  STL [R1+0xc84], RZ ;  /* 0x000c84ff01007387 */ /* 0x000fe80000100800 */
[----:B------:R-:W-:Y:S04]  /*1cfd0*/  STL [R1+0xc88], RZ ;  /* 0x000c88ff01007387 */ /* 0x000fe80000100800 */
[----:B------:R-:W-:Y:S04]  /*1cfe0*/  STL [R1+0xc8c], RZ ;  /* 0x000c8cff01007387 */ /* 0x000fe80000100800 */
[----:B------:R-:W-:Y:S04]  /*1cff0*/  STL [R1+0xc70], RZ ;  /* 0x000c70ff01007387 */ /* 0x000fe80000100800 */
[----:B------:R-:W-:Y:S04]  /*1d000*/  STL [R1+0xc74], RZ ;  /* 0x000c74ff01007387 */ /* 0x000fe80000100800 */
[----:B------:R-:W-:Y:S04]  /*1d010*/  STL [R1+0xc78], RZ ;  /* 0x000c78ff01007387 */ /* 0x000fe80000100800 */
[----:B------:R-:W-:Y:S04]  /*1d020*/  STL [R1+0xc7c], RZ ;  /* 0x000c7cff01007387 */ /* 0x000fe80000100800 */
[----:B------:R0:W-:Y:S04]  /*1d030*/  STL.64 [R1+0x12e8], R4 ;  /* 0x0012e80401007387 */ /* 0x0001e80000100a00 */
[----:B0-----:R-:W3:Y:S01]  /*1d040*/  LDL R5, [R1+0x3a0] ;  /* 0x0003a00001057983 */ /* 0x001ee20000100800 */
[C---:B------:R-:W-:Y:S01]  /*1d050*/  SHF.L.U32 R8, R0.reuse, 0x3, RZ ;  /* 0x0000000300087819 */ /* 0x040fe200000006ff */
[----:B------:R-:W-:-:S02]  /*1d060*/  IMAD R9, R0, 0x9, RZ ;  /* 0x0000000900097824 */ /* 0x000fc400078e02ff */
[C---:B------:R-:W-:Y:S02]  /*1d070*/  IMAD R10, R0.reuse, 0xa, RZ ;  /* 0x0000000a000a7824 */ /* 0x040fe400078e02ff */
[----:B------:R-:W-:Y:S01]  /*1d080*/  IMAD R11, R0, 0xb, RZ ;  /* 0x0000000b000b7824 */ /* 0x000fe200078e02ff */
[----:B------:R0:W-:Y:S04]  /*1d090*/  STL.64 [R1+0x12e0], R8 ;  /* 0x0012e00801007387 */ /* 0x0001e80000100a00 */
[----:B0-----:R-:W4:Y:S04]  /*1d0a0*/  LDL.64 R8, [R1+0xb80] ;  /* 0x000b800001087983 */ /* 0x001f280000100a00 */
[----:B------:R0:W-:Y:S04]  /*1d0b0*/  STL.64 [R1+0x12d8], R10 ;  /* 0x0012d80a01007387 */ /* 0x0001e80000100a00 */
[----:B0-----:R-:W5:Y:S04]  /*1d0c0*/  LDL.64 R10, [R1+0xb88] ;  /* 0x000b8800010a7983 */ /* 0x001f680000100a00 */
[----:B------:R-:W0:Y:S04]  /*1d0d0*/  S2R R27, SR_TID.X ;  /* 0x00000000001b7919 */ /* 0x000e280000002100 */
[----:B------:R-:W1:Y:S04]  /*1d0e0*/  S2R R29, SR_TID.X ;  /* 0x00000000001d7919 */ /* 0x000e680000002100 */
[----:B------:R-:W2:Y:S01]  /*1d0f0*/  S2R R4, SR_TID.X ;  /* 0x0000000000047919 */ /* 0x000ea20000002100 */
[----:B0-----:R-:W-:-:S02]  /*1d100*/  LOP3.LUT R27, R27, 0xff, RZ, 0xc0, !PT ;  /* 0x000000ff1b1b7812 */ /* 0x001fc400078ec0ff */
[----:B-1----:R-:W-:Y:S02]  /*1d110*/  SHF.R.U32.HI R2, RZ, 0x2, R29 ;  /* 0x00000002ff027819 */ /* 0x002fe4000001161d */
[----:B------:R-:W-:-:S04]  /*1d120*/  SHF.L.U32 R27, R27, 0x1, RZ ;  /* 0x000000011b1b7819 */ /* 0x000fc800000006ff */
[----:B------:R-:W-:Y:S01]  /*1d130*/  LOP3.LUT R3, R27, 0x30, R2, 0x78, !PT ;  /* 0x000000301b037812 */ /* 0x000fe200078e7802 */
[----:B------:R-:W-:Y:S01]  /*1d140*/  IMAD R3, R0, 0x3, RZ ;  /* 0x0000000300037824 */ /* 0x000fe200078e02ff */
[----:B--2---:R-:W-:-:S04]  /*1d150*/  MOV R2, R28 ;  /* 0x0000001c00027202 */ /* 0x004fc80000000f00 */
[----:B------:R-:W-:Y:S02]  /*1d160*/  LOP3.LUT R4, R2, 0x10, R4, 0x78, !PT ;  /* 0x0000001002047812 */ /* 0x000fe400078e7804 */
[----:B---3--:R-:W-:-:S05]  /*1d170*/  LOP3.LUT R2, R5, 0x20, RZ, 0x3c, !PT ;  /* 0x0000002005027812 */ /* 0x008fca00078e3cff */
[----:B------:R0:W-:Y:S02]  /*1d180*/  STL [R1+0xddc], R2 ;  /* 0x000ddc0201007387 */ /* 0x0001e40000100800 */
[C---:B0-----:R-:W-:Y:S02]  /*1d190*/  LOP3.LUT R2, R5.reuse, 0x40, RZ, 0x3c, !PT ;  /* 0x0000004005027812 */ /* 0x041fe400078e3cff */
[----:B------:R-:W-:-:S03]  /*1d1a0*/  LOP3.LUT R5, R5, 0x60, RZ, 0x3c, !PT ;  /* 0x0000006005057812 */ /* 0x000fc600078e3cff */
[----:B------:R-:W-:Y:S04]  /*1d1b0*/  STL [R1+0xdd8], R2 ;  /* 0x000dd80201007387 */ /* 0x000fe80000100800 */
[----:B------:R-:W-:Y:S04]  /*1d1c0*/  STL [R1+0xb44], R4 ;  /* 0x000b440401007387 */ /* 0x000fe80000100800 */
[----:B------:R0:W-:Y:S02]  /*1d1d0*/  STL [R1+0xdd4], R5 ;  /* 0x000dd40501007387 */ /* 0x0001e40000100800 */
[----:B0-----:R-:W-:-:S05]  /*1d1e0*/  LOP3.LUT R5, R4, 0x20, RZ, 0x3c, !PT ;  /* 0x0000002004057812 */ /* 0x001fca00078e3cff */
[----:B------:R5:W-:Y:S01]  /*1d1f0*/  STL [R1+0x10a8], R5 ;  /* 0x0010a80501007387 */ /* 0x000be20000100800 */
[C---:B------:R-:W-:Y:S02]  /*1d200*/  IMAD.SHL.U32 R2, R0.reuse, 0x2, RZ ;  /* 0x0000000200027824 */ /* 0x040fe400078e00ff */
[----:B-----5:R-:W-:-:S05]  /*1d210*/  IMAD.WIDE R4, R0, 0x2, R10 ;  /* 0x0000000200047825 */ /* 0x020fca00078e020a */
[----:B------:R4:W-:Y:S02]  /*1d220*/  STL.64 [R1+0x12b8], R4 ;  /* 0x0012b80401007387 */ /* 0x0009e40000100a00 */
[----:B----4-:R-:W-:-:S05]  /*1d230*/  IMAD.WIDE R4, R0, 0x2, R8 ;  /* 0x0000000200047825 */ /* 0x010fca00078e0208 */
[----:B------:R0:W-:Y:S02]  /*1d240*/  STL.64 [R1+0x12b0], R4 ;  /* 0x0012b00401007387 */ /* 0x0001e40000100a00 */
[----:B0-----:R-:W-:-:S05]  /*1d250*/  IMAD.WIDE R4, R2, 0x2, R10 ;  /* 0x0000000202047825 */ /* 0x001fca00078e020a */
[----:B------:R0:W-:Y:S02]  /*1d260*/  STL.64 [R1+0x12a8], R4 ;  /* 0x0012a80401007387 */ /* 0x0001e40000100a00 */
[----:B0-----:R-:W-:-:S05]  /*1d270*/  IMAD.WIDE R4, R2, 0x2, R8 ;  /* 0x0000000202047825 */ /* 0x001fca00078e0208 */
[----:B------:R0:W-:Y:S02]  /*1d280*/  STL.64 [R1+0x12a0], R4 ;  /* 0x0012a00401007387 */ /* 0x0001e40000100a00 */
[----:B0-----:R-:W-:-:S05]  /*1d290*/  IMAD.WIDE R4, R3, 0x2, R10 ;  /* 0x0000000203047825 */ /* 0x001fca00078e020a */
[----:B------:R0:W-:Y:S04]  /*1d2a0*/  STL.64 [R1+0x1298], R4 ;  /* 0x0012980401007387 */ /* 0x0001e80000100a00 */
[----:B0-----:R-:W2:Y:S01]  /*1d2b0*/  LDL.LU.64 R4, [R1+0x12e8] ;  /* 0x0012e80001047983 */ /* 0x001ea20000300a00 */
[----:B------:R-:W-:-:S05]  /*1d2c0*/  IMAD.WIDE R2, R3, 0x2, R8 ;  /* 0x0000000203027825 */ /* 0x000fca00078e0208 */
[----:B------:R2:W-:Y:S02]  /*1d2d0*/  STL.64 [R1+0x1290], R2 ;  /* 0x0012900201007387 */ /* 0x0005e40000100a00 */
[----:B--2---:R-:W-:-:S05]  /*1d2e0*/  IMAD.WIDE R2, R4, 0x2, R10 ;  /* 0x0000000204027825 */ /* 0x004fca00078e020a */
[----:B------:R0:W-:Y:S02]  /*1d2f0*/  STL.64 [R1+0x1288], R2 ;  /* 0x0012880201007387 */ /* 0x0001e40000100a00 */
[----:B0-----:R-:W-:-:S05]  /*1d300*/  IMAD.WIDE R2, R4, 0x2, R8 ;  /* 0x0000000204027825 */ /* 0x001fca00078e0208 */
[----:B------:R0:W-:Y:S02]  /*1d310*/  STL.64 [R1+0x1280], R2 ;  /* 0x0012800201007387 */ /* 0x0001e40000100a00 */
[----:B0-----:R-:W-:-:S05]  /*1d320*/  IMAD.WIDE R2, R5, 0x2, R10 ;  /* 0x0000000205027825 */ /* 0x001fca00078e020a */
[----:B------:R0:W-:Y:S02]  /*1d330*/  STL.64 [R1+0x1278], R2 ;  /* 0x0012780201007387 */ /* 0x0001e40000100a00 */
[----:B0-----:R-:W-:Y:S02]  /*1d340*/  IMAD.WIDE R2, R5, 0x2, R8 ;  /* 0x0000000205027825 */ /* 0x001fe400078e0208 */
[----:B------:R-:W2:Y:S04]  /*1d350*/  LDL.LU.64 R8, [R1+0x12e0] ;  /* 0x0012e00001087983 */ /* 0x000ea80000300a00 */
[----:B------:R-:W3:Y:S01]  /*1d360*/  LDL.64 R4, [R1+0xb80] ;  /* 0x000b800001047983 */ /* 0x000ee20000100a00 */
[----:B------:R-:W-:-:S03]  /*1d370*/  IMAD R6, R0, 0x6, RZ ;  /* 0x0000000600067824 */ /* 0x000fc600078e02ff */
[----:B------:R0:W-:Y:S01]  /*1d380*/  STL.64 [R1+0x1270], R2 ;  /* 0x0012700201007387 */ /* 0x0001e20000100a00 */
[----:B------:R-:W-:Y:S02]  /*1d390*/  IMAD R7, R0, 0x7, RZ ;  /* 0x0000000700077824 */ /* 0x000fe400078e02ff */
[----:B0-----:R-:W-:-:S05]  /*1d3a0*/  IMAD.WIDE R2, R6, 0x2, R10 ;  /* 0x0000000206027825 */ /* 0x001fca00078e020a */
[----:B------:R3:W-:Y:S02]  /*1d3b0*/  STL.64 [R1+0x1268], R2 ;  /* 0x0012680201007387 */ /* 0x0007e40000100a00 */
[----:B---3--:R-:W-:-:S05]  /*1d3c0*/  IMAD.WIDE R2, R6, 0x2, R4 ;  /* 0x0000000206027825 */ /* 0x008fca00078e0204 */
[----:B------:R0:W-:Y:S02]  /*1d3d0*/  STL.64 [R1+0x1260], R2 ;  /* 0x0012600201007387 */ /* 0x0001e40000100a00 */
[C---:B0-----:R-:W-:Y:S02]  /*1d3e0*/  IMAD.WIDE R2, R7.reuse, 0x2, R10 ;  /* 0x0000000207027825 */ /* 0x041fe400078e020a */
[----:B------:R-:W3:Y:S04]  /*1d3f0*/  LDL.LU.64 R10, [R1+0x12d8] ;  /* 0x0012d800010a7983 */ /* 0x000ee80000300a00 */
[----:B------:R0:W-:Y:S02]  /*1d400*/  STL.64 [R1+0x1258], R2 ;  /* 0x0012580201007387 */ /* 0x0001e40000100a00 */
[----:B0-----:R-:W-:-:S02]  /*1d410*/  IMAD.WIDE R2, R7, 0x2, R4 ;  /* 0x0000000207027825 */ /* 0x001fc400078e0204 */
[----:B------:R-:W2:Y:S04]  /*1d420*/  LDL.64 R6, [R1+0xb88] ;  /* 0x000b880001067983 */ /* 0x000ea80000100a00 */
[----:B------:R2:W-:Y:S01]  /*1d430*/  STL.64 [R1+0x1250], R2 ;  /* 0x0012500201007387 */ /* 0x0005e20000100a00 */
[C---:B------:R-:W-:Y:S02]  /*1d440*/  IMAD R12, R0.reuse, 0xc, RZ ;  /* 0x0000000c000c7824 */ /* 0x040fe400078e02ff */
[C---:B------:R-:W-:Y:S02]  /*1d450*/  IMAD R13, R0.reuse, 0xd, RZ ;  /* 0x0000000d000d7824 */ /* 0x040fe400078e02ff */
[C---:B------:R-:W-:Y:S02]  /*1d460*/  IMAD R14, R0.reuse, 0xe, RZ ;  /* 0x0000000e000e7824 */ /* 0x040fe400078e02ff */
[----:B------:R-:W-:Y:S01]  /*1d470*/  IMAD R15, R0, 0xf, RZ ;  /* 0x0000000f000f7824 */ /* 0x000fe200078e02ff */
[----:B------:R-:W-:-:S02]  /*1d480*/  LOP3.LUT P1, RZ, R29, 0x3, RZ, 0xc0, !PT ;  /* 0x000000031dff7812 */ /* 0x000fc4000782c0ff */
[----:B------:R-:W-:Y:S01]  /*1d490*/  LOP3.LUT R29, R29, 0xff, RZ, 0xc0, !PT ;  /* 0x000000ff1d1d7812 */ /* 0x000fe200078ec0ff */
[C---:B------:R-:W-:Y:S01]  /*1d4a0*/  IMAD R17, R0.reuse, 0x11, RZ ;  /* 0x0000001100117824 */ /* 0x040fe200078e02ff */
[C---:B------:R-:W-:Y:S01]  /*1d4b0*/  SHF.L.U32 R16, R0.reuse, 0x4, RZ ;  /* 0x0000000400107819 */ /* 0x040fe200000006ff */
[C---:B------:R-:W-:Y:S01]  /*1d4c0*/  IMAD R18, R0.reuse, 0x12, RZ ;  /* 0x0000001200127824 */ /* 0x040fe200078e02ff */
[----:B------:R-:W-:Y:S01]  /*1d4d0*/  ISETP.LT.U32.AND P0, PT, R29, 0x80, !P1 ;  /* 0x000000801d00780c */ /* 0x000fe20004f01070 */
[C---:B------:R-:W-:Y:S02]  /*1d4e0*/  IMAD R19, R0.reuse, 0x13, RZ ;  /* 0x0000001300137824 */ /* 0x040fe400078e02ff */
[C---:B------:R-:W-:Y:S02]  /*1d4f0*/  IMAD R20, R0.reuse, 0x14, RZ ;  /* 0x0000001400147824 */ /* 0x040fe400078e02ff */
[C---:B------:R-:W-:Y:S02]  /*1d500*/  IMAD R21, R0.reuse, 0x15, RZ ;  /* 0x0000001500157824 */ /* 0x040fe400078e02ff */
[----:B------:R-:W-:-:S02]  /*1d510*/  IMAD R22, R0, 0x16, RZ ;  /* 0x0000001600167824 */ /* 0x000fc400078e02ff */
[C---:B------:R-:W-:Y:S02]  /*1d520*/  IMAD R23, R0.reuse, 0x17, RZ ;  /* 0x0000001700177824 */ /* 0x040fe400078e02ff */
[C---:B------:R-:W-:Y:S02]  /*1d530*/  IMAD R24, R0.reuse, 0x18, RZ ;  /* 0x0000001800187824 */ /* 0x040fe400078e02ff */
[C---:B------:R-:W-:Y:S02]  /*1d540*/  IMAD R25, R0.reuse, 0x19, RZ ;  /* 0x0000001900197824 */ /* 0x040fe400078e02ff */
[C---:B------:R-:W-:Y:S02]  /*1d550*/  IMAD R26, R0.reuse, 0x1a, RZ ;  /* 0x0000001a001a7824 */ /* 0x040fe400078e02ff */
[C---:B------:R-:W-:Y:S02]  /*1d560*/  IMAD R27, R0.reuse, 0x1b, RZ ;  /* 0x0000001b001b7824 */ /* 0x040fe400078e02ff */
[----:B------:R-:W-:-:S02]  /*1d570*/  IMAD R28, R0, 0x1c, RZ ;  /* 0x0000001c001c7824 */ /* 0x000fc400078e02ff */
[----:B------:R-:W-:Y:S02]  /*1d580*/  IMAD R29, R0, 0x1d, RZ ;  /* 0x0000001d001d7824 */ /* 0x000fe400078e02ff */
[----:B--2---:R-:W-:-:S05]  /*1d590*/  IMAD.WIDE R2, R8, 0x2, R6 ;  /* 0x0000000208027825 */ /* 0x004fca00078e0206 */
[----:B------:R0:W-:Y:S02]  /*1d5a0*/  STL.64 [R1+0x1248], R2 ;  /* 0x0012480201007387 */ /* 0x0001e40000100a00 */
[----:B0-----:R-:W-:-:S05]  /*1d5b0*/  IMAD.WIDE R2, R8, 0x2, R4 ;  /* 0x0000000208027825 */ /* 0x001fca00078e0204 */
[----:B------:R0:W-:Y:S02]  /*1d5c0*/  STL.64 [R1+0x1240], R2 ;  /* 0x0012400201007387 */ /* 0x0001e40000100a00 */
[----:B0-----:R-:W-:-:S04]  /*1d5d0*/  IMAD.WIDE R2, R9, 0x2, R6 ;  /* 0x0000000209027825 */ /* 0x001fc800078e0206 */
[----:B------:R-:W-:Y:S01]  /*1d5e0*/  IMAD.WIDE R8, R9, 0x2, R4 ;  /* 0x0000000209087825 */ /* 0x000fe200078e0204 */
[----:B------:R3:W-:Y:S04]  /*1d5f0*/  STL.64 [R1+0x1230], R2 ;  /* 0x0012300201007387 */ /* 0x0007e80000100a00 */
[----:B------:R0:W-:Y:S01]  /*1d600*/  STL.64 [R1+0x1228], R8 ;  /* 0x0012280801007387 */ /* 0x0001e20000100a00 */
[----:B---3--:R-:W-:-:S04]  /*1d610*/  IMAD.WIDE R2, R10, 0x2, R6 ;  /* 0x000000020a027825 */ /* 0x008fc800078e0206 */
[----:B0-----:R-:W-:Y:S01]  /*1d620*/  IMAD.WIDE R8, R10, 0x2, R4 ;  /* 0x000000020a087825 */ /* 0x001fe200078e0204 */
[----:B------:R0:W-:Y:S04]  /*1d630*/  STL.64 [R1+0x1220], R2 ;  /* 0x0012200201007387 */ /* 0x0001e80000100a00 */
[----:B------:R1:W-:Y:S01]  /*1d640*/  STL.64 [R1+0x1218], R8 ;  /* 0x0012180801007387 */ /* 0x0003e20000100a00 */
[----:B0-----:R-:W-:-:S04]  /*1d650*/  IMAD.WIDE R2, R11, 0x2, R6 ;  /* 0x000000020b027825 */ /* 0x001fc800078e0206 */
[--C-:B-1----:R-:W-:Y:S01]  /*1d660*/  IMAD.WIDE R8, R11, 0x2, R4.reuse ;  /* 0x000000020b087825 */ /* 0x102fe200078e0204 */
[----:B------:R0:W-:Y:S03]  /*1d670*/  STL.64 [R1+0x1210], R2 ;  /* 0x0012100201007387 */ /* 0x0001e60000100a00 */
[C---:B------:R-:W-:Y:S01]  /*1d680*/  IMAD.WIDE R10, R12.reuse, 0x2, R4 ;  /* 0x000000020c0a7825 */ /* 0x040fe200078e0204 */
[----:B------:R1:W-:Y:S03]  /*1d690*/  STL.64 [R1+0x1208], R8 ;  /* 0x0012080801007387 */ /* 0x0003e60000100a00 */
[----:B0-----:R-:W-:-:S04]  /*1d6a0*/  IMAD.WIDE R2, R12, 0x2, R6 ;  /* 0x000000020c027825 */ /* 0x001fc800078e0206 */
[C---:B-1----:R-:W-:Y:S01]  /*1d6b0*/  IMAD.WIDE R8, R13.reuse, 0x2, R6 ;  /* 0x000000020d087825 */ /* 0x042fe200078e0206 */
[----:B------:R0:W-:Y:S04]  /*1d6c0*/  STL.64 [R1+0x1200], R2 ;  /* 0x0012000201007387 */ /* 0x0001e80000100a00 */
[----:B------:R1:W-:Y:S04]  /*1d6d0*/  STL.64 [R1+0x11f8], R10 ;  /* 0x0011f80a01007387 */ /* 0x0003e80000100a00 */
[----:B------:R2:W-:Y:S01]  /*1d6e0*/  STL.64 [R1+0x11f0], R8 ;  /* 0x0011f00801007387 */ /* 0x0005e20000100a00 */
[----:B0-----:R-:W-:-:S04]  /*1d6f0*/  IMAD.WIDE R2, R13, 0x2, R4 ;  /* 0x000000020d027825 */ /* 0x001fc800078e0204 */
[C---:B-1----:R-:W-:Y:S01]  /*1d700*/  IMAD.WIDE R10, R14.reuse, 0x2, R6 ;  /* 0x000000020e0a7825 */ /* 0x042fe200078e0206 */
[----:B------:R0:W-:Y:S03]  /*1d710*/  STL.64 [R1+0x11e8], R2 ;  /* 0x0011e80201007387 */ /* 0x0001e60000100a00 */
[----:B--2---:R-:W-:Y:S01]  /*1d720*/  IMAD.WIDE R8, R14, 0x2, R4 ;  /* 0x000000020e087825 */ /* 0x004fe200078e0204 */
[----:B------:R1:W-:Y:S04]  /*1d730*/  STL.64 [R1+0x11e0], R10 ;  /* 0x0011e00a01007387 */ /* 0x0003e80000100a00 */
[----:B------:R2:W-:Y:S01]  /*1d740*/  STL.64 [R1+0x11d8], R8 ;  /* 0x0011d80801007387 */ /* 0x0005e20000100a00 */
[----:B0-----:R-:W-:-:S04]  /*1d750*/  IMAD.WIDE R2, R15, 0x2, R6 ;  /* 0x000000020f027825 */ /* 0x001fc800078e0206 */
[----:B-1----:R-:W-:Y:S01]  /*1d760*/  IMAD.WIDE R10, R15, 0x2, R4 ;  /* 0x000000020f0a7825 */ /* 0x002fe200078e0204 */
[----:B------:R0:W-:Y:S04]  /*1d770*/  STL.64 [R1+0x11d0], R2 ;  /* 0x0011d00201007387 */ /* 0x0001e80000100a00 */
[----:B------:R1:W-:Y:S04]  /*1d780*/  STL.64 [R1+0x11c8], R10 ;  /* 0x0011c80a01007387 */ /* 0x0003e80000100a00 */
[----:B------:R-:W3:Y:S01]  /*1d790*/  LDL R0, [R1+0xca0] ;  /* 0x000ca00001007983 */ /* 0x000ee20000100800 */
[----:B--2---:R-:W-:-:S04]  /*1d7a0*/  IMAD.WIDE R8, R16, 0x2, R6 ;  /* 0x0000000210087825 */ /* 0x004fc800078e0206 */
[----:B0-----:R-:W-:Y:S01]  /*1d7b0*/  IMAD.WIDE R2, R16, 0x2, R4 ;  /* 0x0000000210027825 */ /* 0x001fe200078e0204 */
[----:B------:R0:W-:Y:S04]  /*1d7c0*/  STL.64 [R1+0x11c0], R8 ;  /* 0x0011c00801007387 */ /* 0x0001e80000100a00 */
[----:B------:R2:W-:Y:S01]  /*1d7d0*/  STL.64 [R1+0x11b8], R2 ;  /* 0x0011b80201007387 */ /* 0x0005e20000100a00 */
[----:B-1----:R-:W-:-:S04]  /*1d7e0*/  IMAD.WIDE R10, R18, 0x2, R6 ;  /* 0x00000002120a7825 */ /* 0x002fc800078e0206 */
[----:B0-----:R-:W-:-:S04]  /*1d7f0*/  IMAD.WIDE R8, R17, 0x2, R6 ;  /* 0x0000000211087825 */ /* 0x001fc800078e0206 */
[--C-:B--2---:R-:W-:Y:S01]  /*1d800*/  IMAD.WIDE R2, R17, 0x2, R4.reuse ;  /* 0x0000000211027825 */ /* 0x104fe200078e0204 */
        /* <DEDUP_REMOVED lines=11> */
[----:B------:R0:W-:Y:S03]  /*1d8c0*/  STL.64 [R1+0x1180], R8 ;  /* 0x0011800801007387 */ /* 0x0001e60000100a00 */
[C---:B--2---:R-:W-:Y:S01]  /*1d8d0*/  IMAD.WIDE R10, R21.reuse, 0x2, R6 ;  /* 0x00000002150a7825 */ /* 0x044fe200078e0206 */
        /* <DEDUP_REMOVED lines=28> */
[----:B------:R0:W-:Y:S04]  /*1daa0*/  STL.64 [R1+0x1108], R8 ;  /* 0x0011080801007387 */ /* 0x0001e80000100a00 */
[----:B------:R1:W-:Y:S01]  /*1dab0*/  STL.64 [R1+0x1100], R2 ;  /* 0x0011000201007387 */ /* 0x0003e20000100a00 */
[----:B--2---:R-:W-:-:S04]  /*1dac0*/  IMAD.WIDE R10, R28, 0x2, R4 ;  /* 0x000000021c0a7825 */ /* 0x004fc800078e0204 */
[----:B0-----:R-:W-:Y:S01]  /*1dad0*/  IMAD.WIDE R8, R29, 0x2, R6 ;  /* 0x000000021d087825 */ /* 0x001fe200078e0206 */
[----:B-1----:R-:W-:Y:S02]  /*1dae0*/  MOV R3, c[0x0][0x1a4] ;  /* 0x0000690000037a02 */ /* 0x002fe40000000f00 */
[----:B------:R-:W-:-:S03]  /*1daf0*/  MOV R2, c[0x0][0x1a4] ;  /* 0x0000690000027a02 */ /* 0x000fc60000000f00 */
[----:B------:R-:W-:Y:S01]  /*1db00*/  IMAD R3, R3, 0x1e, RZ ;  /* 0x0000001e03037824 */ /* 0x000fe200078e02ff */
[----:B------:R0:W-:Y:S01]  /*1db10*/  STL.64 [R1+0x10f8], R10 ;  /* 0x0010f80a01007387 */ /* 0x0001e20000100a00 */
[----:B------:R-:W-:Y:S02]  /*1db20*/  IMAD R2, R2, 0x1f, RZ ;  /* 0x0000001f02027824 */ /* 0x000fe400078e02ff */
[----:B------:R-:W-:Y:S01]  /*1db30*/  IMAD.WIDE R12, R29, 0x2, R4 ;  /* 0x000000021d0c7825 */ /* 0x000fe200078e0204 */
[----:B------:R1:W-:Y:S04]  /*1db40*/  STL.64 [R1+0x10f0], R8 ;  /* 0x0010f00801007387 */ /* 0x0003e80000100a00 */
[----:B------:R2:W-:Y:S01]  /*1db50*/  STL.64 [R1+0x10e8], R12 ;  /* 0x0010e80c01007387 */ /* 0x0005e20000100a00 */
[----:B0-----:R-:W-:-:S04]  /*1db60*/  IMAD.WIDE R10, R3, 0x2, R6 ;  /* 0x00000002030a7825 */ /* 0x001fc800078e0206 */
[----:B-1----:R-:W-:Y:S01]  /*1db70*/  IMAD.WIDE R8, R3, 0x2, R4 ;  /* 0x0000000203087825 */ /* 0x002fe200078e0204 */
[----:B------:R2:W-:Y:S03]  /*1db80*/  STL.64 [R1+0x10e0], R10 ;  /* 0x0010e00a01007387 */ /* 0x0005e60000100a00 */
[C---:B------:R-:W-:Y:S01]  /*1db90*/  IMAD.WIDE R6, R2.reuse, 0x2, R6 ;  /* 0x0000000202067825 */ /* 0x040fe200078e0206 */
[----:B------:R2:W-:Y:S03]  /*1dba0*/  STL.64 [R1+0x10d8], R8 ;  /* 0x0010d80801007387 */ /* 0x0005e60000100a00 */
[----:B------:R-:W-:Y:S01]  /*1dbb0*/  IMAD.WIDE R2, R2, 0x2, R4 ;  /* 0x0000000202027825 */ /* 0x000fe200078e0204 */
[----:B------:R2:W-:Y:S01]  /*1dbc0*/  STL.64 [R1+0x10d0], R6 ;  /* 0x0010d00601007387 */ /* 0x0005e20000100a00 */
[----:B---3--:R-:W-:-:S05]  /*1dbd0*/  LOP3.LUT R0, R0, 0x40, RZ, 0x3c, !PT ;  /* 0x0000004000007812 */ /* 0x008fca00078e3cff */
[----:B------:R2:W-:Y:S04]  /*1dbe0*/  STL [R1+0x10c0], R0 ;  /* 0x0010c00001007387 */ /* 0x0005e80000100800 */
[----:B------:R2:W-:Y:S02]  /*1dbf0*/  STL.64 [R1+0x10c8], R2 ;  /* 0x0010c80201007387 */ /* 0x0005e40000100a00 */
.L_x_1:
[----:B--2---:R-:W2:Y:S04]  /*1dc00*/  LDL.64 R8, [R1+0xb88] ;  /* 0x000b880001087983 */ /* 0x004ea80000100a00 */
[----:B------:R-:W2:Y:S04]  /*1dc10*/  LDL R14, [R1+0xb30] ;  /* 0x000b3000010e7983 */ /* 0x000ea80000100800 */
[----:B------:R-:W3:Y:S04]  /*1dc20*/  LDL.64 R6, [R1+0xb80] ;  /* 0x000b800001067983 */ /* 0x000ee80000100a00 */
[----:B-1----:R-:W4:Y:S04]  /*1dc30*/  LDL.64 R2, [R1+0x12b0] ;  /* 0x0012b00001027983 */ /* 0x002f280000100a00 */
[----:B------:R-:W5:Y:S04]  /*1dc40*/  LDL.64 R4, [R1+0x12b8] ;  /* 0x0012b80001047983 */ /* 0x000f680000100a00 */
[----:B------:R-:W5:Y:S04]  /*1dc50*/  LDL.64 R10, [R1+0x12a8] ;  /* 0x0012a800010a7983 */ /* 0x000f680000100a00 */
[----:B------:R-:W5:Y:S04]  /*1dc60*/  LDL.64 R12, [R1+0x1298] ;  /* 0x00129800010c7983 */ /* 0x000f680000100a00 */
[----:B------:R-:W5:Y:S04]  /*1dc70*/  LDL.64 R18, [R1+0x12a0] ;  /* 0x0012a00001127983 */ /* 0x000f680000100a00 */
[----:B------:R-:W5:Y:S04]  /*1dc80*/  LDL.64 R20, [R1+0x1288] ;  /* 0x0012880001147983 */ /* 0x000f680000100a00 */
[----:B------:R-:W5:Y:S04]  /*1dc90*/  LDL.64 R26, [R1+0x1290] ;  /* 0x00129000011a7983 */ /* 0x000f680000100a00 */
[----:B------:R-:W5:Y:S04]  /*1dca0*/  LDL.64 R16, [R1+0x1280] ;  /* 0x0012800001107983 */ /* 0x000f680000100a00 */
[----:B------:R-:W5:Y:S04]  /*1dcb0*/  LDL.64 R24, [R1+0x1278] ;  /* 0x0012780001187983 */ /* 0x000f680000100a00 */
[----:B------:R-:W5:Y:S01]  /*1dcc0*/  LDL.64 R22, [R1+0x1270] ;  /* 0x0012700001167983 */ /* 0x000f620000100a00 */
[----:B--2---:R-:W-:-:S05]  /*1dcd0*/  IMAD.WIDE R8, R14, 0x2, R8 ;  /* 0x000000020e087825 */ /* 0x004fca00078e0208 */
[----:B------:R0:W2:Y:S01]  /*1dce0*/  LDG.E.U16 R0, [R8.64] ;  /* 0x0000000408007981 */ /* 0x0000a2000c1e1500 */
[----:B---3--:R-:W-:-:S04]  /*1dcf0*/  IMAD.WIDE R6, R14, 0x2, R6 ;  /* 0x000000020e067825 */ /* 0x008fc800078e0206 */
[C---:B----4-:R-:W-:Y:S01]  /*1dd00*/  IMAD.WIDE R2, R14.reuse, 0x2, R2 ;  /* 0x000000020e027825 */ /* 0x050fe200078e0202 */
[----:B------:R1:W3:Y:S03]  /*1dd10*/  LDG.E.U16 R15, [R6.64] ;  /* 0x00000004060f7981 */ /* 0x0002e6000c1e1500 */
[C---:B-----5:R-:W-:Y:S01]  /*1dd20*/  IMAD.WIDE R4, R14.reuse, 0x2, R4 ;  /* 0x000000020e047825 */ /* 0x060fe200078e0204 */
[----:B------:R4:W5:Y:S03]  /*1dd30*/  LDG.E.U16 R29, [R2.64] ;  /* 0x00000004021d7981 */ /* 0x000966000c1e1500 */
[C---:B------:R-:W-:Y:S01]  /*1dd40*/  IMAD.WIDE R10, R14.reuse, 0x2, R10 ;  /* 0x000000020e0a7825 */ /* 0x040fe200078e020a */
[----:B------:R4:W3:Y:S03]  /*1dd50*/  LDG.E.U16 R28, [R4.64] ;  /* 0x00000004041c7981 */ /* 0x0008e6000c1e1500 */
[----:B-1----:R-:W-:-:S02]  /*1dd60*/  IMAD.WIDE R6, R14, 0x2, R12 ;  /* 0x000000020e067825 */ /* 0x002fc400078e020c */
[----:B------:R-:W5:Y:S02]  /*1dd70*/  LDL.64 R12, [R1+0x1260] ;  /* 0x00126000010c7983 */ /* 0x000f640000100a00 */
[C---:B0-----:R-:W-:Y:S02]  /*1dd80*/  IMAD.WIDE R8, R14.reuse, 0x2, R18 ;  /* 0x000000020e087825 */ /* 0x041fe400078e0212 */
[----:B------:R-:W5:Y:S02]  /*1dd90*/  LDL.64 R18, [R1+0x1268] ;  /* 0x0012680001127983 */ /* 0x000f640000100a00 */
[C---:B----4-:R-:W-:Y:S02]  /*1dda0*/  IMAD.WIDE R2, R14.reuse, 0x2, R20 ;  /* 0x000000020e027825 */ /* 0x050fe400078e0214 */
[----:B------:R0:W2:Y:S02]  /*1ddb0*/  LDG.E.U16 R21, [R10.64] ;  /* 0x000000040a157981 */ /* 0x0000a4000c1e1500 */
[----:B------:R-:W-:-:S02]  /*1ddc0*/  IMAD.WIDE R4, R14, 0x2, R26 ;  /* 0x000000020e047825 */ /* 0x000fc400078e021a */
[----:B------:R1:W2:Y:S04]  /*1ddd0*/  LDG.E.U16 R27, [R6.64] ;  /* 0x00000004061b7981 */ /* 0x0002a8000c1e1500 */
[----:B------:R0:W2:Y:S04]  /*1dde0*/  LDG.E.U16 R26, [R8.64] ;  /* 0x00000004081a7981 */ /* 0x0000a8000c1e1500 */
[----:B--2---:R2:W-:Y:S04]  /*1ddf0*/  STL [R1+0x9c], R0 ;  /* 0x00009c0001007387 */ /* 0x0045e80000100800 */
[----:B--2---:R2:W4:Y:S01]  /*1de00*/  LDG.E.U16 R0, [R4.64] ;  /* 0x0000000404007981 */ /* 0x004522000c1e1500 */
[----:B0-----:R-:W-:-:S03]  /*1de10*/  IMAD.WIDE R10, R14, 0x2, R16 ;  /* 0x000000020e0a7825 */ /* 0x001fc600078e0210 */
[----:B---3--:R0:W-:Y:S01]  /*1de20*/  STL [R1+0x98], R15 ;  /* 0x0000980f01007387 */ /* 0x0081e20000100800 */
[----:B------:R-:W-:-:S03]  /*1de30*/  IMAD.WIDE R8, R14, 0x2, R24 ;  /* 0x000000020e087825 */ /* 0x000fc600078e0218 */
[----:B-----5:R-:W-:Y:S01]  /*1de40*/  STL [R1+0x90], R29 ;  /* 0x0000901d01007387 */ /* 0x020fe20000100800 */
[----:B-1----:R-:W-:-:S03]  /*1de50*/  IMAD.WIDE R6, R14, 0x2, R22 ;  /* 0x000000020e067825 */ /* 0x002fc600078e0216 */
[----:B------:R1:W-:Y:S04]  /*1de60*/  STL [R1+0x94], R28 ;  /* 0x0000941c01007387 */ /* 0x0003e80000100800 */
[----:B0-----:R0:W3:Y:S01]  /*1de70*/  LDG.E.U16 R15, [R2.64] ;  /* 0x00000004020f7981 */ /* 0x0010e2000c1e1500 */
[----:B--2---:R-:W-:-:S03]  /*1de80*/  IMAD.WIDE R4, R14, 0x2, R18 ;  /* 0x000000020e047825 */ /* 0x004fc600078e0212 */
[----:B------:R-:W2:Y:S04]  /*1de90*/  LDG.E.U16 R11, [R10.64] ;  /* 0x000000040a0b7981 */ /* 0x000ea8000c1e1500 */
[----:B-1----:R-:W5:Y:S04]  /*1dea0*/  LDL.64 R28, [R1+0x1258] ;  /* 0x00125800011c7983 */ /* 0x002f680000100a00 */
[----:B------:R1:W-:Y:S01]  /*1deb0*/  STL [R1+0x8c], R21 ;  /* 0x00008c1501007387 */ /* 0x0003e20000100800 */
[----:B0-----:R-:W-:-:S03]  /*1dec0*/  IMAD.WIDE R2, R14, 0x2, R12 ;  /* 0x000000020e027825 */ /* 0x001fc600078e020c */
[----:B------:R-:W5:Y:S04]  /*1ded0*/  LDL.64 R16, [R1+0x1248] ;  /* 0x0012480001107983 */ /* 0x000f680000100a00 */
[----:B------:R-:W5:Y:S04]  /*1dee0*/  LDG.E.U16 R9, [R8.64] ;  /* 0x0000000408097981 */ /* 0x000f68000c1e1500 */
[----:B-1----:R-:W5:Y:S04]  /*1def0*/  LDL.64 R20, [R1+0x1250] ;  /* 0x0012500001147983 */ /* 0x002f680000100a00 */
[----:B------:R-:W-:Y:S04]  /*1df00*/  STL [R1+0x84], R27 ;  /* 0x0000841b01007387 */ /* 0x000fe80000100800 */
[----:B------:R-:W5:Y:S04]  /*1df10*/  LDG.E.U16 R7, [R6.64] ;  /* 0x0000000406077981 */ /* 0x000f68000c1e1500 */
[----:B------:R0:W-:Y:S04]  /*1df20*/  STL [R1+0x88], R26 ;  /* 0x0000881a01007387 */ /* 0x0001e80000100800 */
[----:B------:R-:W5:Y:S04]  /*1df30*/  LDL.64 R24, [R1+0x1230] ;  /* 0x0012300001187983 */ /* 0x000f680000100a00 */
[----:B------:R-:W5:Y:S04]  /*1df40*/  LDL.64 R12, [R1+0x1228] ;  /* 0x00122800010c7983 */ /* 0x000f680000100a00 */
[----:B0-----:R-:W5:Y:S04]  /*1df50*/  LDL.64 R26, [R1+0x1240] ;  /* 0x00124000011a7983 */ /* 0x001f680000100a00 */
[----:B----4-:R0:W-:Y:S04]  /*1df60*/  STL [R1+0x80], R0 ;  /* 0x0000800001007387 */ /* 0x0101e80000100800 */
[----:B------:R-:W4:Y:S04]  /*1df70*/  LDL.64 R22, [R1+0x1220] ;  /* 0x0012200001167983 */ /* 0x000f280000100a00 */
[----:B0-----:R0:W4:Y:S04]  /*1df80*/  LDG.E.U16 R0, [R4.64] ;  /* 0x0000000404007981 */ /* 0x001128000c1e1500 */
[----:B---3--:R1:W-:Y:S04]  /*1df90*/  STL [R1+0x7c], R15 ;  /* 0x00007c0f01007387 */ /* 0x0083e80000100800 */
[----:B------:R-:W3:Y:S04]  /*1dfa0*/  LDL.64 R18, [R1+0x1218] ;  /* 0x0012180001127983 */ /* 0x000ee80000100a00 */
[----:B--2---:R5:W-:Y:S04]  /*1dfb0*/  STL [R1+0x78], R11 ;  /* 0x0000780b01007387 */ /* 0x004be80000100800 */
[----:B-1----:R1:W2:Y:S01]  /*1dfc0*/  LDG.E.U16 R15, [R2.64] ;  /* 0x00000004020f7981 */ /* 0x0022a2000c1e1500 */
[----:B-----5:R-:W-:-:S03]  /*1dfd0*/  IMAD.WIDE R10, R14, 0x2, R28 ;  /* 0x000000020e0a7825 */ /* 0x020fc600078e021c */
[----:B------:R5:W-:Y:S02]  /*1dfe0*/  STL [R1+0x74], R9 ;  /* 0x0000740901007387 */ /* 0x000be40000100800 */
[C---:B-----5:R-:W-:Y:S02]  /*1dff0*/  IMAD.WIDE R8, R14.reuse, 0x2, R20 ;  /* 0x000000020e087825 */ /* 0x060fe400078e0214 */
[----:B------:R5:W-:Y:S04]  /*1e000*/  STL [R1+0x70], R7 ;  /* 0x0000700701007387 */ /* 0x000be80000100800 */
[----:B------:R-:W3:Y:S01]  /*1e010*/  LDL.64 R20, [R1+0x1210] ;  /* 0x0012100001147983 */ /* 0x000ee20000100a00 */
[----:B-----5:R-:W-:-:S03]  /*1e020*/  IMAD.WIDE R6, R14, 0x2, R16 ;  /* 0x000000020e067825 */ /* 0x020fc600078e0210 */
[----:B------:R-:W3:Y:S01]  /*1e030*/  LDL.64 R16, [R1+0x1208] ;  /* 0x0012080001107983 */ /* 0x000ee20000100a00 */
[----:B0-----:R-:W-:-:S03]  /*1e040*/  IMAD.WIDE R4, R14, 0x2, R26 ;  /* 0x000000020e047825 */ /* 0x001fc600078e021a */
[----:B------:R0:W3:Y:S04]  /*1e050*/  LDG.E.U16 R27, [R10.64] ;  /* 0x000000040a1b7981 */ /* 0x0000e8000c1e1500 */
[----:B----4-:R4:W-:Y:S04]  /*1e060*/  STL [R1+0x6c], R0 ;  /* 0x00006c0001007387 */ /* 0x0109e80000100800 */
[----:B----4-:R4:W5:Y:S01]  /*1e070*/  LDG.E.U16 R0, [R8.64] ;  /* 0x0000000408007981 */ /* 0x010962000c1e1500 */
[----:B-1----:R-:W-:-:S03]  /*1e080*/  IMAD.WIDE R2, R14, 0x2, R24 ;  /* 0x000000020e027825 */ /* 0x002fc600078e0218 */
[----:B------:R1:W5:Y:S01]  /*1e090*/  LDG.E.U16 R25, [R4.64] ;  /* 0x0000000404197981 */ /* 0x000362000c1e1500 */
[----:B0-----:R-:W-:-:S03]  /*1e0a0*/  IMAD.WIDE R10, R14, 0x2, R12 ;  /* 0x000000020e0a7825 */ /* 0x001fc600078e020c */
[----:B------:R3:W5:Y:S01]  /*1e0b0*/  LDG.E.U16 R24, [R6.64] ;  /* 0x0000000406187981 */ /* 0x000762000c1e1500 */
[----:B----4-:R-:W-:-:S03]  /*1e0c0*/  IMAD.WIDE R8, R14, 0x2, R22 ;  /* 0x000000020e087825 */ /* 0x010fc600078e0216 */
[----:B--2---:R0:W-:Y:S04]  /*1e0d0*/  STL [R1+0x68], R15 ;  /* 0x0000680f01007387 */ /* 0x0041e80000100800 */
[----:B------:R-:W2:Y:S01]  /*1e0e0*/  LDG.E.U16 R11, [R10.64] ;  /* 0x000000040a0b7981 */ /* 0x000ea2000c1e1500 */
[----:B---3--:R-:W-:-:S03]  /*1e0f0*/  IMAD.WIDE R6, R14, 0x2, R18 ;  /* 0x000000020e067825 */ /* 0x008fc600078e0212 */
[----:B------:R-:W3:Y:S04]  /*1e100*/  LDL.64 R12, [R1+0x1200] ;  /* 0x00120000010c7983 */ /* 0x000ee80000100a00 */
[----:B0-----:R0:W4:Y:S04]  /*1e110*/  LDG.E.U16 R15, [R2.64] ;  /* 0x00000004020f7981 */ /* 0x001128000c1e1500 */
[----:B------:R-:W2:Y:S01]  /*1e120*/  LDL.64 R22, [R1+0x11f8] ;  /* 0x0011f80001167983 */ /* 0x000ea20000100a00 */
[----:B-1----:R-:W-:-:S03]  /*1e130*/  IMAD.WIDE R4, R14, 0x2, R20 ;  /* 0x000000020e047825 */ /* 0x002fc600078e0214 */
[----:B------:R-:W2:Y:S04]  /*1e140*/  LDL.64 R28, [R1+0x11f0] ;  /* 0x0011f000011c7983 */ /* 0x000ea80000100a00 */
[----:B------:R-:W2:Y:S04]  /*1e150*/  LDG.E.U16 R9, [R8.64] ;  /* 0x0000000408097981 */ /* 0x000ea8000c1e1500 */
[----:B------:R-:W3:Y:S04]  /*1e160*/  LDG.E.U16 R7, [R6.64] ;  /* 0x0000000406077981 */ /* 0x000ee8000c1e1500 */
[----:B------:R1:W-:Y:S04]  /*1e170*/  STL [R1+0x64], R27 ;  /* 0x0000641b01007387 */ /* 0x0003e80000100800 */
[----:B------:R-:W3:Y:S04]  /*1e180*/  LDL.64 R18, [R1+0x11e0] ;  /* 0x0011e00001127983 */ /* 0x000ee80000100a00 */
[----:B-1----:R-:W3:Y:S04]  /*1e190*/  LDL.64 R26, [R1+0x11e8] ;  /* 0x0011e800011a7983 */ /* 0x002ee80000100a00 */
[----:B-----5:R1:W-:Y:S04]  /*1e1a0*/  STL [R1+0x60], R0 ;  /* 0x0000600001007387 */ /* 0x0203e80000100800 */
[----:B-1----:R-:W5:Y:S01]  /*1e1b0*/  LDG.E.U16 R0, [R4.64] ;  /* 0x0000000404007981 */ /* 0x002f62000c1e1500 */
[----:B0-----:R-:W-:-:S03]  /*1e1c0*/  IMAD.WIDE R2, R14, 0x2, R16 ;  /* 0x000000020e027825 */ /* 0x001fc600078e0210 */
[----:B------:R-:W-:Y:S04]  /*1e1d0*/  STL [R1+0x58], R25 ;  /* 0x0000581901007387 */ /* 0x000fe80000100800 */
[----:B------:R0:W-:Y:S04]  /*1e1e0*/  STL [R1+0x5c], R24 ;  /* 0x00005c1801007387 */ /* 0x0001e80000100800 */
[----:B------:R-:W5:Y:S04]  /*1e1f0*/  LDL.64 R20, [R1+0x11c0] ;  /* 0x0011c00001147983 */ /* 0x000f680000100a00 */
[----:B------:R-:W5:Y:S04]  /*1e200*/  LDL.64 R16, [R1+0x11b8] ;  /* 0x0011b80001107983 */ /* 0x000f680000100a00 */
[----:B0-----:R-:W5:Y:S04]  /*1e210*/  LDL.64 R24, [R1+0x11d8] ;  /* 0x0011d80001187983 */ /* 0x001f680000100a00 */
[----:B----4-:R0:W-:Y:S04]  /*1e220*/  STL [R1+0x54], R15 ;  /* 0x0000540f01007387 */ /* 0x0101e80000100800 */
[----:B--2---:R3:W-:Y:S04]  /*1e230*/  STL [R1+0x50], R11 ;  /* 0x0000500b01007387 */ /* 0x0047e80000100800 */
[----:B0-----:R0:W2:Y:S01]  /*1e240*/  LDG.E.U16 R15, [R2.64] ;  /* 0x00000004020f7981 */ /* 0x0010a2000c1e1500 */
[----:B---3--:R-:W-:-:S03]  /*1e250*/  IMAD.WIDE R10, R14, 0x2, R12 ;  /* 0x000000020e0a7825 */ /* 0x008fc600078e020c */
[----:B------:R-:W3:Y:S04]  /*1e260*/  LDL.64 R12, [R1+0x1140] ;  /* 0x00114000010c7983 */ /* 0x000ee80000100a00 */
[----:B------:R1:W-:Y:S02]  /*1e270*/  STL [R1+0x4c], R9 ;  /* 0x00004c0901007387 */ /* 0x0003e40000100800 */
[C---:B-1----:R-:W-:Y:S02]  /*1e280*/  IMAD.WIDE R8, R14.reuse, 0x2, R22 ;  /* 0x000000020e087825 */ /* 0x042fe400078e0216 */
[----:B------:R-:W4:Y:S04]  /*1e290*/  LDL.64 R22, [R1+0x1138] ;  /* 0x0011380001167983 */ /* 0x000f280000100a00 */
[----:B------:R1:W-:Y:S02]  /*1e2a0*/  STL [R1+0x48], R7 ;  /* 0x0000480701007387 */ /* 0x0003e40000100800 */
[----:B-1----:R-:W-:-:S02]  /*1e2b0*/  IMAD.WIDE R6, R14, 0x2, R28 ;  /* 0x000000020e067825 */ /* 0x002fc400078e021c */
[----:B------:R1:W4:Y:S04]  /*1e2c0*/  LDG.E.U16 R28, [R8.64] ;  /* 0x00000004081c7981 */ /* 0x000328000c1e1500 */
[----:B------:R0:W4:Y:S04]  /*1e2d0*/  LDG.E.U16 R29, [R6.64] ;  /* 0x00000004061d7981 */ /* 0x000128000c1e1500 */
[----:B-----5:R5:W-:Y:S04]  /*1e2e0*/  STL [R1+0x44], R0 ;  /* 0x0000440001007387 */ /* 0x020be80000100800 */
[----:B-----5:R-:W5:Y:S01]  /*1e2f0*/  LDG.E.U16 R0, [R10.64] ;  /* 0x000000040a007981 */ /* 0x020f62000c1e1500 */
[----:B------:R-:W-:-:S04]  /*1e300*/  IMAD.WIDE R4, R14, 0x2, R26 ;  /* 0x000000020e047825 */ /* 0x000fc800078e021a */
[C---:B0-----:R-:W-:Y:S01]  /*1e310*/  IMAD.WIDE R2, R14.reuse, 0x2, R18 ;  /* 0x000000020e027825 */ /* 0x041fe200078e0212 */
[----:B------:R3:W5:Y:S03]  /*1e320*/  LDG.E.U16 R26, [R4.64] ;  /* 0x00000004041a7981 */ /* 0x000766000c1e1500 */
[C---:B-1----:R-:W-:Y:S01]  /*1e330*/  IMAD.WIDE R8, R14.reuse, 0x2, R20 ;  /* 0x000000020e087825 */ /* 0x042fe200078e0214 */
[----:B------:R-:W5:Y:S03]  /*1e340*/  LDL.64 R18, [R1+0x11b0] ;  /* 0x0011b00001127983 */ /* 0x000f660000100a00 */
[C---:B------:R-:W-:Y:S01]  /*1e350*/  IMAD.WIDE R6, R14.reuse, 0x2, R16 ;  /* 0x000000020e067825 */ /* 0x040fe200078e0210 */
[----:B------:R-:W5:Y:S04]  /*1e360*/  LDL.64 R20, [R1+0x11a0] ;  /* 0x0011a00001147983 */ /* 0x000f680000100a00 */
[----:B------:R-:W5:Y:S04]  /*1e370*/  LDL.64 R16, [R1+0x1130] ;  /* 0x0011300001107983 */ /* 0x000f680000100a00 */
[----:B------:R4:W5:Y:S01]  /*1e380*/  LDG.E.U16 R27, [R2.64] ;  /* 0x00000004021b7981 */ /* 0x000962000c1e1500 */
[----:B---3--:R-:W-:-:S03]  /*1e390*/  IMAD.WIDE R4, R14, 0x2, R12 ;  /* 0x000000020e047825 */ /* 0x008fc600078e020c */
[----:B------:R-:W3:Y:S04]  /*1e3a0*/  LDL.64 R12, [R1+0x1128] ;  /* 0x00112800010c7983 */ /* 0x000ee80000100a00 */
[----:B--2---:R-:W-:Y:S01]  /*1e3b0*/  STL [R1+0x40], R15 ;  /* 0x0000400f01007387 */ /* 0x004fe20000100800 */
[----:B----4-:R-:W-:-:S05]  /*1e3c0*/  IMAD.WIDE R2, R14, 0x2, R22 ;  /* 0x000000020e027825 */ /* 0x010fca00078e0216 */
[----:B------:R-:W2:Y:S04]  /*1e3d0*/  LDG.E.U16 R22, [R2.64] ;  /* 0x0000000402167981 */ /* 0x000ea8000c1e1500 */
[----:B-----5:R0:W-:Y:S04]  /*1e3e0*/  STL [R1+0x3c], R0 ;  /* 0x00003c0001007387 */ /* 0x0201e80000100800 */
[----:B0-----:R0:W4:Y:S04]  /*1e3f0*/  LDG.E.U16 R0, [R8.64] ;  /* 0x0000000408007981 */ /* 0x001128000c1e1500 */
[----:B0-----:R-:W5:Y:S04]  /*1e400*/  LDL.64 R8, [R1+0x11a8] ;  /* 0x0011a80001087983 */ /* 0x001f680000100a00 */
[----:B------:R-:W-:Y:S04]  /*1e410*/  STL [R1+0x38], R28 ;  /* 0x0000381c01007387 */ /* 0x000fe80000100800 */
[----:B------:R0:W-:Y:S01]  /*1e420*/  STL [R1+0x34], R29 ;  /* 0x0000341d01007387 */ /* 0x0001e20000100800 */
[----:B------:R-:W-:-:S05]  /*1e430*/  IMAD.WIDE R10, R14, 0x2, R24 ;  /* 0x000000020e0a7825 */ /* 0x000fca00078e0218 */
[----:B------:R1:W2:Y:S04]  /*1e440*/  LDG.E.U16 R15, [R10.64] ;  /* 0x000000040a0f7981 */ /* 0x0002a8000c1e1500 */
[----:B0-----:R0:W2:Y:S04]  /*1e450*/  LDG.E.U16 R29, [R4.64] ;  /* 0x00000004041d7981 */ /* 0x0010a8000c1e1500 */
[----:B------:R1:W3:Y:S01]  /*1e460*/  LDG.E.U16 R28, [R6.64] ;  /* 0x00000004061c7981 */ /* 0x0002e2000c1e1500 */
[----:B0-----:R-:W-:-:S04]  /*1e470*/  IMAD.WIDE R4, R14, 0x2, R16 ;  /* 0x000000020e047825 */ /* 0x001fc800078e0210 */
[C---:B-1----:R-:W-:Y:S02]  /*1e480*/  IMAD.WIDE R6, R14.reuse, 0x2, R20 ;  /* 0x000000020e067825 */ /* 0x042fe400078e0214 */
[----:B------:R-:W3:Y:S02]  /*1e490*/  LDG.E.U16 R20, [R4.64] ;  /* 0x0000000404147981 */ /* 0x000ee4000c1e1500 */
[C---:B------:R-:W-:Y:S02]  /*1e4a0*/  IMAD.WIDE R10, R14.reuse, 0x2, R18 ;  /* 0x000000020e0a7825 */ /* 0x040fe400078e0212 */
[----:B------:R0:W4:Y:S04]  /*1e4b0*/  LDG.E.U16 R21, [R6.64] ;  /* 0x0000000406157981 */ /* 0x000128000c1e1500 */
[----:B--2---:R-:W-:Y:S04]  /*1e4c0*/  STL [R1+0x6204], R29 ;  /* 0x0062041d01007387 */ /* 0x004fe80000100800 */
[----:B------:R1:W-:Y:S04]  /*1e4d0*/  STL [R1+0x6208], R22 ;  /* 0x0062081601007387 */ /* 0x0003e80000100800 */
[----:B------:R-:W-:Y:S04]  /*1e4e0*/  STL [R1+0x2c], R27 ;  /* 0x00002c1b01007387 */ /* 0x000fe80000100800 */
[----:B------:R2:W-:Y:S04]  /*1e4f0*/  STL [R1+0x30], R26 ;  /* 0x0000301a01007387 */ /* 0x0005e80000100800 */
[----:B-1----:R-:W5:Y:S01]  /*1e500*/  LDL.64 R22, [R1+0x1120] ;  /* 0x0011200001167983 */ /* 0x002f620000100a00 */
[----:B---3--:R-:W-:-:S03]  /*1e510*/  IMAD.WIDE R2, R14, 0x2, R12 ;  /* 0x000000020e027825 */ /* 0x008fc600078e020c */
[----:B------:R-:W3:Y:S04]  /*1e520*/  LDL.64 R24, [R1+0x1190] ;  /* 0x0011900001187983 */ /* 0x000ee80000100a00 */
[----:B--2---:R-:W2:Y:S04]  /*1e530*/  LDL.64 R26, [R1+0x1198] ;  /* 0x00119800011a7983 */ /* 0x004ea80000100a00 */
[----:B------:R-:W0:Y:S04]  /*1e540*/  LDL.64 R18, [R1+0x1188] ;  /* 0x0011880001127983 */ /* 0x000e280000100a00 */
[----:B------:R-:W3:Y:S04]  /*1e550*/  LDL.64 R16, [R1+0x1118] ;  /* 0x0011180001107983 */ /* 0x000ee80000100a00 */
[----:B------:R-:W-:Y:S04]  /*1e560*/  STL [R1+0x28], R15 ;  /* 0x0000280f01007387 */ /* 0x000fe80000100800 */
[----:B------:R-:W3:Y:S04]  /*1e570*/  LDL.64 R12, [R1+0x1180] ;  /* 0x00118000010c7983 */ /* 0x000ee80000100a00 */
[----:B------:R-:W-:Y:S04]  /*1e580*/  STL [R1+0x620c], R20 ;  /* 0x00620c1401007387 */ /* 0x000fe80000100800 */
[----:B----4-:R1:W-:Y:S04]  /*1e590*/  STL [R1+0x24], R0 ;  /* 0x0000240001007387 */ /* 0x0103e80000100800 */
[----:B------:R2:W4:Y:S04]  /*1e5a0*/  LDG.E.U16 R29, [R10.64] ;  /* 0x000000040a1d7981 */ /* 0x000528000c1e1500 */
[----:B-1----:R5:W4:Y:S02]  /*1e5b0*/  LDG.E.U16 R0, [R2.64] ;  /* 0x0000000402007981 */ /* 0x002b24000c1e1500 */
[----:B-----5:R-:W-:-:S06]  /*1e5c0*/  IMAD.WIDE R2, R14, 0x2, R22 ;  /* 0x000000020e027825 */ /* 0x020fcc00078e0216 */
[----:B------:R1:W5:Y:S01]  /*1e5d0*/  LDG.E.U16 R2, [R2.64] ;  /* 0x0000000402027981 */ /* 0x000362000c1e1500 */
[----:B------:R-:W-:-:S04]  /*1e5e0*/  IMAD.WIDE R8, R14, 0x2, R8 ;  /* 0x000000020e087825 */ /* 0x000fc800078e0208 */
[C---:B--2---:R-:W-:Y:S01]  /*1e5f0*/  IMAD.WIDE R10, R14.reuse, 0x2, R26 ;  /* 0x000000020e0a7825 */ /* 0x044fe200078e021a */
[----:B------:R3:W2:Y:S03]  /*1e600*/  LDG.E.U16 R15, [R8.64] ;  /* 0x00000004080f7981 */ /* 0x0006a6000c1e1500 */
[----:B0-----:R-:W-:-:S04]  /*1e610*/  IMAD.WIDE R6, R14, 0x2, R18 ;  /* 0x000000020e067825 */ /* 0x001fc800078e0212 */
[C---:B---3--:R-:W-:Y:S01]  /*1e620*/  IMAD.WIDE R8, R14.reuse, 0x2, R24 ;  /* 0x000000020e087825 */ /* 0x048fe200078e0218 */
[----:B----4-:R0:W-:Y:S04]  /*1e630*/  STL [R1+0x6210], R0 ;  /* 0x0062100001007387 */ /* 0x0101e80000100800 */
[----:B------:R-:W3:Y:S04]  /*1e640*/  LDL.64 R26, [R1+0x1110] ;  /* 0x00111000011a7983 */ /* 0x000ee80000100a00 */
[----:B------:R-:W4:Y:S04]  /*1e650*/  LDL.64 R24, [R1+0x1108] ;  /* 0x0011080001187983 */ /* 0x000f280000100a00 */
[----:B------:R-:W3:Y:S04]  /*1e660*/  LDL.64 R18, [R1+0x1178] ;  /* 0x0011780001127983 */ /* 0x000ee80000100a00 */
[----:B------:R-:W3:Y:S04]  /*1e670*/  LDL.64 R22, [R1+0x1100] ;  /* 0x0011000001167983 */ /* 0x000ee80000100a00 */
[----:B------:R-:W-:Y:S04]  /*1e680*/  STL [R1+0x20], R28 ;  /* 0x0000201c01007387 */ /* 0x000fe80000100800 */
[----:B------:R1:W-:Y:S01]  /*1e690*/  STL [R1+0x1c], R29 ;  /* 0x00001c1d01007387 */ /* 0x0003e20000100800 */
[----:B------:R-:W-:-:S03]  /*1e6a0*/  IMAD.WIDE R4, R14, 0x2, R16 ;  /* 0x000000020e047825 */ /* 0x000fc600078e0210 */
[----:B0-----:R4:W3:Y:S04]  /*1e6b0*/  LDG.E.U16 R0, [R10.64] ;  /* 0x000000040a007981 */ /* 0x0018e8000c1e1500 */
[----:B-1----:R3:W3:Y:S04]  /*1e6c0*/  LDG.E.U16 R3, [R4.64] ;  /* 0x0000000404037981 */ /* 0x0026e8000c1e1500 */
[----:B------:R0:W3:Y:S04]  /*1e6d0*/  LDG.E.U16 R29, [R6.64] ;  /* 0x00000004061d7981 */ /* 0x0000e8000c1e1500 */
[----:B------:R1:W3:Y:S04]  /*1e6e0*/  LDG.E.U16 R28, [R8.64] ;  /* 0x00000004081c7981 */ /* 0x0002e8000c1e1500 */
[----:B-----5:R5:W-:Y:S04]  /*1e6f0*/  STL [R1+0x6214], R2 ;  /* 0x0062140201007387 */ /* 0x020be80000100800 */
[----:B------:R-:W3:Y:S04]  /*1e700*/  LDL.64 R16, [R1+0x10f8] ;  /* 0x0010f80001107983 */ /* 0x000ee80000100a00 */
[----:B-----5:R-:W3:Y:S04]  /*1e710*/  LDL R2, [R1+0xb30] ;  /* 0x000b300001027983 */ /* 0x020ee80000100800 */
[----:B--2---:R2:W-:Y:S04]  /*1e720*/  STL [R1+0x18], R15 ;  /* 0x0000180f01007387 */ /* 0x0045e80000100800 */
[----:B--2---:R-:W2:Y:S04]  /*1e730*/  LDL.64 R14, [R1+0x1170] ;  /* 0x00117000010e7983 */ /* 0x004ea80000100a00 */
[----:B------:R5:W-:Y:S04]  /*1e740*/  STL [R1+0x14], R21 ;  /* 0x0000141501007387 */ /* 0x000be80000100800 */
[----:B-----5:R-:W5:Y:S01]  /*1e750*/  LDL.64 R20, [R1+0x1168] ;  /* 0x0011680001147983 */ /* 0x020f620000100a00 */
[----:B---3--:R-:W-:-:S04]  /*1e760*/  IMAD.WIDE R4, R2, 0x2, R26 ;  /* 0x0000000202047825 */ /* 0x008fc800078e021a */
[C---:B----4-:R-:W-:Y:S02]  /*1e770*/  IMAD.WIDE R10, R2.reuse, 0x2, R24 ;  /* 0x00000002020a7825 */ /* 0x050fe400078e0218 */
[----:B------:R3:W4:Y:S02]  /*1e780*/  LDG.E.U16 R4, [R4.64] ;  /* 0x0000000404047981 */ /* 0x000724000c1e1500 */
[C---:B0-----:R-:W-:Y:S02]  /*1e790*/  IMAD.WIDE R6, R2.reuse, 0x2, R22 ;  /* 0x0000000202067825 */ /* 0x041fe400078e0216 */
[----:B------:R-:W2:Y:S04]  /*1e7a0*/  LDL.64 R24, [R1+0x10e8] ;  /* 0x0010e80001187983 */ /* 0x000ea80000100a00 */
[----:B------:R-:W2:Y:S04]  /*1e7b0*/  LDG.E.U16 R6, [R6.64] ;  /* 0x0000000406067981 */ /* 0x000ea8000c1e1500 */
[----:B---3--:R-:W3:Y:S01]  /*1e7c0*/  LDG.E.U16 R5, [R10.64] ;  /* 0x000000040a057981 */ /* 0x008ee2000c1e1500 */
[----:B-1----:R-:W-:-:S03]  /*1e7d0*/  IMAD.WIDE R8, R2, 0x2, R18 ;  /* 0x0000000202087825 */ /* 0x002fc600078e0212 */
[----:B------:R-:W2:Y:S01]  /*1e7e0*/  LDL.64 R18, [R1+0x10f0] ;  /* 0x0010f00001127983 */ /* 0x000ea20000100a00 */
[----:B------:R-:W-:-:S05]  /*1e7f0*/  IMAD.WIDE R12, R2, 0x2, R12 ;  /* 0x00000002020c7825 */ /* 0x000fca00078e020c */
[----:B------:R5:W2:Y:S02]  /*1e800*/  LDG.E.U16 R26, [R12.64] ;  /* 0x000000040c1a7981 */ /* 0x000aa4000c1e1500 */
[C---:B-----5:R-:W-:Y:S02]  /*1e810*/  IMAD.WIDE R12, R2.reuse, 0x2, R20 ;  /* 0x00000002020c7825 */ /* 0x060fe400078e0214 */
[----:B----4-:R-:W-:Y:S04]  /*1e820*/  STL [R1+0x61fc], R4 ;  /* 0x0061fc0401007387 */ /* 0x010fe80000100800 */
[----:B---3--:R-:W-:Y:S04]  /*1e830*/  STL [R1+0x6200], R5 ;  /* 0x0062000501007387 */ /* 0x008fe80000100800 */
[----:B------:R0:W-:Y:S04]  /*1e840*/  STL [R1+0x10], R0 ;  /* 0x0000100001007387 */ /* 0x0001e80000100800 */
[----:B--2---:R-:W-:Y:S04]  /*1e850*/  STL [R1+0x61e0], R6 ;  /* 0x0061e00601007387 */ /* 0x004fe80000100800 */
[----:B------:R-:W-:Y:S04]  /*1e860*/  STL [R1+0x8], R29 ;  /* 0x0000081d01007387 */ /* 0x000fe80000100800 */
[----:B------:R1:W-:Y:S04]  /*1e870*/  STL [R1+0xc], R28 ;  /* 0x00000c1c01007387 */ /* 0x0003e80000100800 */
[----:B------:R-:W2:Y:S01]  /*1e880*/  LDL.64 R20, [R1+0x1158] ;  /* 0x0011580001147983 */ /* 0x000ea20000100a00 */
[----:B------:R-:W-:-:S03]  /*1e890*/  IMAD.WIDE R16, R2, 0x2, R16 ;  /* 0x0000000202107825 */ /* 0x000fc600078e0210 */
[----:B0-----:R0:W3:Y:S04]  /*1e8a0*/  LDG.E.U16 R0, [R8.64] ;  /* 0x0000000408007981 */ /* 0x0010e8000c1e1500 */
[----:B-1----:R-:W4:Y:S01]  /*1e8b0*/  LDL.64 R28, [R1+0x11d0] ;  /* 0x0011d000011c7983 */ /* 0x002f220000100a00 */
[----:B------:R-:W-:-:S03]  /*1e8c0*/  IMAD.WIDE R14, R2, 0x2, R14 ;  /* 0x00000002020e7825 */ /* 0x000fc600078e020e */
[----:B------:R-:W5:Y:S01]  /*1e8d0*/  LDG.E.U16 R7, [R16.64] ;  /* 0x0000000410077981 */ /* 0x000f62000c1e1500 */
[----:B0-----:R-:W-:-:S03]  /*1e8e0*/  IMAD.WIDE R8, R2, 0x2, R18 ;  /* 0x0000000202087825 */ /* 0x001fc600078e0212 */
[----:B------:R2:W3:Y:S01]  /*1e8f0*/  LDG.E.U16 R27, [R14.64] ;  /* 0x000000040e1b7981 */ /* 0x0004e2000c1e1500 */
[----:B------:R-:W-:-:S03]  /*1e900*/  IMAD.WIDE R10, R2, 0x2, R24 ;  /* 0x00000002020a7825 */ /* 0x000fc600078e0218 */
[----:B------:R-:W3:Y:S04]  /*1e910*/  LDG.E.U16 R25, [R12.64] ;  /* 0x000000040c197981 */ /* 0x000ee8000c1e1500 */
[----:B------:R0:W3:Y:S04]  /*1e920*/  LDG.E.U16 R8, [R8.64] ;  /* 0x0000000408087981 */ /* 0x0000e8000c1e1500 */
[----:B------:R-:W3:Y:S04]  /*1e930*/  LDL.64 R18, [R1+0x10e0] ;  /* 0x0010e00001127983 */ /* 0x000ee80000100a00 */
[----:B------:R-:W3:Y:S04]  /*1e940*/  LDL.64 R4, [R1+0x10d8] ;  /* 0x0010d80001047983 */ /* 0x000ee80000100a00 */
[----:B0-----:R4:W3:Y:S04]  /*1e950*/  LDG.E.U16 R9, [R10.64] ;  /* 0x000000040a097981 */ /* 0x0018e8000c1e1500 */
[----:B------:R-:W3:Y:S01]  /*1e960*/  LDL.64 R22, [R1+0x1160] ;  /* 0x0011600001167983 */ /* 0x000ee20000100a00 */
[----:B--2---:R-:W-:-:S05]  /*1e970*/  IMAD.WIDE R14, R2, 0x2, R20 ;  /* 0x00000002020e7825 */ /* 0x004fca00078e0214 */
[----:B------:R0:W2:Y:S01]  /*1e980*/  LDG.E.U16 R24, [R14.64] ;  /* 0x000000040e187981 */ /* 0x0000a2000c1e1500 */
[----:B----4-:R-:W-:-:S05]  /*1e990*/  IMAD.WIDE R10, R2, 0x2, R28 ;  /* 0x00000002020a7825 */ /* 0x010fca00078e021c */
[----:B------:R1:W4:Y:S04]  /*1e9a0*/  LDG.E.U16 R21, [R10.64] ;  /* 0x000000040a157981 */ /* 0x000328000c1e1500 */
[----:B-----5:R-:W-:Y:S04]  /*1e9b0*/  STL [R1+0x61e4], R7 ;  /* 0x0061e40701007387 */ /* 0x020fe80000100800 */
[----:B---3--:R-:W-:Y:S04]  /*1e9c0*/  STL [R1+0x61e8], R27 ;  /* 0x0061e81b01007387 */ /* 0x008fe80000100800 */
[----:B------:R-:W-:Y:S01]  /*1e9d0*/  STL [R1+0x61ec], R25 ;  /* 0x0061ec1901007387 */ /* 0x000fe20000100800 */
[----:B------:R-:W-:-:S03]  /*1e9e0*/  IMAD.WIDE R16, R2, 0x2, R18 ;  /* 0x0000000202107825 */ /* 0x000fc600078e0212 */
[----:B------:R-:W-:Y:S01]  /*1e9f0*/  STL [R1+0x61f0], R8 ;  /* 0x0061f00801007387 */ /* 0x000fe20000100800 */
[----:B------:R-:W-:-:S03]  /*1ea00*/  IMAD.WIDE R18, R2, 0x2, R4 ;  /* 0x0000000202127825 */ /* 0x000fc600078e0204 */
[----:B------:R3:W-:Y:S04]  /*1ea10*/  STL [R1+0x61f4], R9 ;  /* 0x0061f40901007387 */ /* 0x0007e80000100800 */
[----:B------:R5:W-:Y:S01]  /*1ea20*/  STL [R1+0x4], R26 ;  /* 0x0000041a01007387 */ /* 0x000be20000100800 */
[----:B------:R-:W-:-:S03]  /*1ea30*/  IMAD.WIDE R12, R2, 0x2, R22 ;  /* 0x00000002020c7825 */ /* 0x000fc600078e0216 */
[----:B------:R-:W2:Y:S04]  /*1ea40*/  LDL.64 R4, [R1+0x10d0] ;  /* 0x0010d00001047983 */ /* 0x000ea80000100a00 */
[----:B---3--:R-:W0:Y:S04]  /*1ea50*/  LDL.64 R8, [R1+0x1148] ;  /* 0x0011480001087983 */ /* 0x008e280000100a00 */
[----:B------:R-:W3:Y:S04]  /*1ea60*/  LDL.64 R6, [R1+0x10c8] ;  /* 0x0010c80001067983 */ /* 0x000ee80000100a00 */
[----:B------:R1:W-:Y:S04]  /*1ea70*/  STL [R1], R0 ;  /* 0x0000000001007387 */ /* 0x0003e80000100800 */
[----:B------:R4:W3:Y:S04]  /*1ea80*/  LDG.E.U16 R23, [R12.64] ;  /* 0x000000040c177981 */ /* 0x0008e8000c1e1500 */
[----:B-----5:R2:W5:Y:S04]  /*1ea90*/  LDG.E.U16 R26, [R16.64] ;  /* 0x00000004101a7981 */ /* 0x020568000c1e1500 */
[----:B-1----:R-:W5:Y:S04]  /*1eaa0*/  LDL.LU R0, [R1+0x9c] ;  /* 0x00009c0001007983 */ /* 0x002f680000300800 */
[----:B------:R-:W5:Y:S04]  /*1eab0*/  LDL.LU R20, [R1+0x98] ;  /* 0x0000980001147983 */ /* 0x000f680000300800 */
[----:B------:R-:W5:Y:S04]  /*1eac0*/  LDL.LU R22, [R1+0x5c] ;  /* 0x00005c0001167983 */ /* 0x000f680000300800 */
[----:B------:R-:W5:Y:S04]  /*1ead0*/  LDL.LU R29, [R1+0x58] ;  /* 0x00005800011d7983 */ /* 0x000f680000300800 */
[----:B------:R-:W5:Y:S04]  /*1eae0*/  LDL.64 R10, [R1+0x11c8] ;  /* 0x0011c800010a7983 */ /* 0x000f680000100a00 */
[----:B------:R3:W5:Y:S04]  /*1eaf0*/  LDG.E.U16 R28, [R18.64] ;  /* 0x00000004121c7981 */ /* 0x000768000c1e1500 */
[----:B----4-:R1:W-:Y:S04]  /*1eb00*/  STL [R1+0x61f8], R21 ;  /* 0x0061f81501007387 */ /* 0x0103e80000100800 */
[----:B------:R-:W4:Y:S04]  /*1eb10*/  LDL.64 R12, [R1+0x1150] ;  /* 0x00115000010c7983 */ /* 0x000f280000100a00 */
[----:B-1----:R-:W4:Y:S01]  /*1eb20*/  LDL.LU R21, [R1+0x54] ;  /* 0x0000540001157983 */ /* 0x002f220000300800 */
[----:B0-----:R-:W-:-:S03]  /*1eb30*/  IMAD.WIDE R14, R2, 0x2, R8 ;  /* 0x00000002020e7825 */ /* 0x001fc600078e0208 */
[----:B------:R-:W0:Y:S01]  /*1eb40*/  S2R R8, SR_TID.X ;  /* 0x0000000000087919 */ /* 0x000e220000002100 */
[----:B--2---:R-:W-:-:S03]  /*1eb50*/  IMAD.WIDE R16, R2, 0x2, R4 ;  /* 0x0000000202107825 */ /* 0x004fc600078e0204 */
[----:B------:R1:W2:Y:S01]  /*1eb60*/  LDG.E.U16 R14, [R14.64] ;  /* 0x000000040e0e7981 */ /* 0x0002a2000c1e1500 */
[----:B---3--:R-:W-:-:S03]  /*1eb70*/  IMAD.WIDE R18, R2, 0x2, R6 ;  /* 0x0000000202127825 */ /* 0x008fc600078e0206 */
[----:B------:R-:W3:Y:S04]  /*1eb80*/  LDL.LU R9, [R1+0x50] ;  /* 0x0000500001097983 */ /* 0x000ee80000300800 */
[----:B------:R-:W2:Y:S04]  /*1eb90*/  LDL.LU R25, [R1+0x1c] ;  /* 0x00001c0001197983 */ /* 0x000ea80000300800 */
[----:B------:R-:W2:Y:S01]  /*1eba0*/  LDL.LU R4, [R1+0x18] ;  /* 0x0000180001047983 */ /* 0x000ea20000300800 */
[----:B-----5:R-:W-:-:S06]  /*1ebb0*/  IMAD.WIDE R10, R2, 0x2, R10 ;  /* 0x00000002020a7825 */ /* 0x020fcc00078e020a */
[----:B------:R5:W2:Y:S01]  /*1ebc0*/  LDG.E.U16 R10, [R10.64] ;  /* 0x000000040a0a7981 */ /* 0x000aa2000c1e1500 */
[----:B0-----:R-:W-:Y:S01]  /*1ebd0*/  LOP3.LUT R5, R8, 0xff, RZ, 0xc0, !PT ;  /* 0x000000ff08057812 */ /* 0x001fe200078ec0ff */
[----:B----4-:R-:W-:Y:S02]  /*1ebe0*/  IMAD.WIDE R12, R2, 0x2, R12 ;  /* 0x00000002020c7825 */ /* 0x010fe400078e020c */
[----:B------:R-:W4:Y:S04]  /*1ebf0*/  LDL.LU R2, [R1+0x6214] ;  /* 0x0062140001027983 */ /* 0x000f280000300800 */
[----:B-----5:R0:W5:Y:S04]  /*1ec00*/  LDG.E.U16 R11, [R12.64] ;  /* 0x000000040c0b7981 */ /* 0x020168000c1e1500 */
[----:B------:R-:W2:Y:S04]  /*1ec10*/  LDL.LU R27, [R1+0x8c] ;  /* 0x00008c00011b7983 */ /* 0x000ea80000300800 */
[----:B------:R-:W2:Y:S04]  /*1ec20*/  LDL.LU R7, [R1+0x88] ;  /* 0x0000880001077983 */ /* 0x000ea80000300800 */
[----:B0-----:R0:W2:Y:S04]  /*1ec30*/  LDG.E.U16 R12, [R16.64] ;  /* 0x00000004100c7981 */ /* 0x0010a8000c1e1500 */
[----:B------:R1:W2:Y:S04]  /*1ec40*/  LDG.E.U16 R13, [R18.64] ;  /* 0x00000004120d7981 */ /* 0x0002a8000c1e1500 */
[----:B------:R-:W2:Y:S01]  /*1ec50*/  LDL.LU R6, [R1+0x4c] ;  /* 0x00004c0001067983 */ /* 0x000ea20000300800 */
[----:B0-----:R-:W-:-:S03]  /*1ec60*/  IMAD.SHL.U32 R16, R5, 0x2, RZ ;  /* 0x0000000205107824 */ /* 0x001fc600078e00ff */
[----:B------:R-:W-:Y:S06]  /*1ec70*/  BAR.SYNC.DEFER_BLOCKING 0x0 ;  /* 0x0000000000007b1d */ /* 0x000fec0000010000 */
[----:B-1----:R-:W2:Y:S04]  /*1ec80*/  LDL.LU R15, [R1+0x90] ;  /* 0x00009000010f7983 */ /* 0x002ea80000300800 */
[----:B------:R-:W2:Y:S04]  /*1ec90*/  LDL.LU R17, [R1+0x94] ;  /* 0x0000940001117983 */ /* 0x000ea80000300800 */
[----:B------:R-:W2:Y:S04]  /*1eca0*/  LDL.LU R18, [R1+0x24] ;  /* 0x0000240001127983 */ /* 0x000ea80000300800 */
[----:B------:R-:W3:Y:S04]  /*1ecb0*/  LDL.LU R19, [R1+0x20] ;  /* 0x0000200001137983 */ /* 0x000ee80000300800 */
[----:B------:R0:W-:Y:S04]  /*1ecc0*/  STS.U16 [R16+0x40000], R0 ;  /* 0x0400000010007388 */ /* 0x0001e80000000400 */
[----:B------:R1:W-:Y:S04]  /*1ecd0*/  STS.U16 [R16+0x40200], R20 ;  /* 0x0402001410007388 */ /* 0x0003e80000000400 */
[----:B------:R1:W-:Y:S04]  /*1ece0*/  STS.U16 [R16+0x42000], R22 ;  /* 0x0420001610007388 */ /* 0x0003e80000000400 */
[----:B0-----:R-:W4:Y:S04]  /*1ecf0*/  LDL.LU R0, [R1+0x6210] ;  /* 0x0062100001007983 */ /* 0x001f280000300800 */
[----:B-1----:R-:W4:Y:S04]  /*1ed00*/  LDL.LU R20, [R1+0x620c] ;  /* 0x00620c0001147983 */ /* 0x002f280000300800 */
[----:B------:R-:W4:Y:S04]  /*1ed10*/  LDL.LU R22, [R1+0x6208] ;  /* 0x0062080001167983 */ /* 0x000f280000300800 */
[----:B------:R0:W-:Y:S04]  /*1ed20*/  STS.U16 [R16+0x42200], R29 ;  /* 0x0422001d10007388 */ /* 0x0001e80000000400 */
[----:B0-----:R-:W4:Y:S01]  /*1ed30*/  LDL.LU R29, [R1+0x6204] ;  /* 0x00620400011d7983 */ /* 0x001f220000300800 */
[----:B------:R-:W-:-:S04]  /*1ed40*/  LOP3.LUT R8, R8, 0xff, RZ, 0xc0, !PT ;  /* 0x000000ff08087812 */ /* 0x000fc800078ec0ff */
[----:B------:R-:W-:-:S04]  /*1ed50*/  SHF.L.U32 R8, R8, 0x1, RZ ;  /* 0x0000000108087819 */ /* 0x000fc800000006ff */
[----:B------:R-:W-:Y:S01]  /*1ed60*/  LOP3.LUT R8, R8, 0x10, RZ, 0x3c, !PT ;  /* 0x0000001008087812 */ /* 0x000fe200078e3cff */
[----:B--2---:R-:W-:Y:S04]  /*1ed70*/  STS.U16 [R16+0x44000], R18 ;  /* 0x0440001210007388 */ /* 0x004fe80000000400 */
[----:B---3--:R-:W-:Y:S04]  /*1ed80*/  STS.U16 [R16+0x44200], R19 ;  /* 0x0442001310007388 */ /* 0x008fe80000000400 */
[----:B----4-:R0:W-:Y:S04]  /*1ed90*/  STS.U16 [R16+0x46000], R29 ;  /* 0x0460001d10007388 */ /* 0x0101e80000000400 */
[----:B------:R1:W-:Y:S04]  /*1eda0*/  STS.U16 [R16+0x46200], R22 ;  /* 0x0462001610007388 */ /* 0x0003e80000000400 */
[----:B------:R-:W-:Y:S04]  /*1edb0*/  STS.U16 [R8+0x40400], R17 ;  /* 0x0404001108007388 */ /* 0x000fe80000000400 */
[----:B0-----:R-:W2:Y:S04]  /*1edc0*/  LDL.LU R29, [R1+0x10] ;  /* 0x00001000011d7983 */ /* 0x001ea80000300800 */
[----:B------:R-:W-:Y:S04]  /*1edd0*/  STS.U16 [R8+0x40600], R15 ;  /* 0x0406000f08007388 */ /* 0x000fe80000000400 */
[----:B-1----:R-:W3:Y:S04]  /*1ede0*/  LDL.LU R22, [R1+0x14] ;  /* 0x0000140001167983 */ /* 0x002ee80000300800 */
[----:B------:R0:W-:Y:S04]  /*1edf0*/  STS.U16 [R8+0x42400], R21 ;  /* 0x0424001508007388 */ /* 0x0001e80000000400 */
[----:B------:R-:W4:Y:S04]  /*1ee00*/  LDL.LU R19, [R1+0x84] ;  /* 0x0000840001137983 */ /* 0x000f280000300800 */
[----:B------:R-:W-:Y:S01]  /*1ee10*/  STS.U16 [R8+0x42600], R9 ;  /* 0x0426000908007388 */ /* 0x000fe20000000400 */
[----:B0-----:R-:W-:-:S03]  /*1ee20*/  SHF.L.U32 R21, R5, 0x1, RZ ;  /* 0x0000000105157819 */ /* 0x001fc600000006ff */
[----:B------:R-:W2:Y:S04]  /*1ee30*/  LDL.LU R17, [R1+0x80] ;  /* 0x0000800001117983 */ /* 0x000ea80000300800 */
[----:B------:R-:W-:Y:S04]  /*1ee40*/  STS.U16 [R8+0x44400], R25 ;  /* 0x0444001908007388 */ /* 0x000fe80000000400 */
[----:B------:R0:W-:Y:S04]  /*1ee50*/  STS.U16 [R8+0x44600], R4 ;  /* 0x0446000408007388 */ /* 0x0001e80000000400 */
[----:B------:R-:W2:Y:S04]  /*1ee60*/  LDL.LU R5, [R1+0x44] ;  /* 0x0000440001057983 */ /* 0x000ea80000300800 */
[----:B------:R1:W-:Y:S04]  /*1ee70*/  STS.U16 [R8+0x46400], R20 ;  /* 0x0464001408007388 */ /* 0x0003e80000000400 */
[----:B0-----:R-:W2:Y:S04]  /*1ee80*/  LDL.LU R4, [R1+0x40] ;  /* 0x0000400001047983 */ /* 0x001ea80000300800 */
[----:B------:R-:W2:Y:S04]  /*1ee90*/  LDL.LU R15, [R1+0x8] ;  /* 0x00000800010f7983 */ /* 0x000ea80000300800 */
[----:B-1----:R-:W2:Y:S01]  /*1eea0*/  LDL.LU R20, [R1+0x48] ;  /* 0x0000480001147983 */ /* 0x002ea20000300800 */
[----:B------:R-:W-:-:S03]  /*1eeb0*/  LOP3.LUT R18, R21, 0x20, RZ, 0x3c, !PT ;  /* 0x0000002015127812 */ /* 0x000fc600078e3cff */
[----:B------:R0:W-:Y:S04]  /*1eec0*/  STS.U16 [R8+0x46600], R0 ;  /* 0x0466000008007388 */ /* 0x0001e80000000400 */
[----:B------:R-:W4:Y:S04]  /*1eed0*/  LDL.LU R9, [R1+0x7c] ;  /* 0x00007c0001097983 */ /* 0x000f280000300800 */
[----:B------:R1:W-:Y:S04]  /*1eee0*/  STS.U16 [R18+0x40800], R27 ;  /* 0x0408001b12007388 */ /* 0x0003e80000000400 */
[----:B0-----:R-:W4:Y:S04]  /*1eef0*/  LDL.LU R8, [R1+0x78] ;  /* 0x0000780001087983 */ /* 0x001f280000300800 */
[----:B------:R0:W-:Y:S04]  /*1ef00*/  STS.U16 [R18+0x40a00], R7 ;  /* 0x040a000712007388 */ /* 0x0001e80000000400 */
[----:B------:R-:W4:Y:S04]  /*1ef10*/  LDL.LU R25, [R1+0x3c] ;  /* 0x00003c0001197983 */ /* 0x000f280000300800 */
[----:B------:R5:W-:Y:S04]  /*1ef20*/  STS.U16 [R18+0x42800], R6 ;  /* 0x0428000612007388 */ /* 0x000be80000000400 */
[----:B-1----:R-:W4:Y:S04]  /*1ef30*/  LDL.LU R27, [R1+0x38] ;  /* 0x00003800011b7983 */ /* 0x002f280000300800 */
[----:B0-----:R-:W4:Y:S01]  /*1ef40*/  LDL.LU R7, [R1+0x4] ;  /* 0x0000040001077983 */ /* 0x001f220000300800 */
[----:B------:R-:W-:-:S03]  /*1ef50*/  LOP3.LUT R21, R21, 0x30, RZ, 0x3c, !PT ;  /* 0x0000003015157812 */ /* 0x000fc600078e3cff */
[----:B-----5:R-:W5:Y:S04]  /*1ef60*/  LDL.LU R6, [R1] ;  /* 0x0000000001067983 */ /* 0x020f680000300800 */
[----:B------:R-:W5:Y:S04]  /*1ef70*/  LDL.LU R0, [R1+0x34] ;  /* 0x0000340001007983 */ /* 0x000f680000300800 */
[----:B--2---:R0:W-:Y:S04]  /*1ef80*/  STS.U16 [R18+0x42a00], R20 ;  /* 0x042a001412007388 */ /* 0x0041e80000000400 */
[----:B---3--:R-:W-:Y:S04]  /*1ef90*/  STS.U16 [R18+0x44800], R22 ;  /* 0x0448001612007388 */ /* 0x008fe80000000400 */
[----:B------:R-:W-:Y:S04]  /*1efa0*/  STS.U16 [R18+0x44a00], R29 ;  /* 0x044a001d12007388 */ /* 0x000fe80000000400 */
[----:B0-----:R-:W2:Y:S04]  /*1efb0*/  LDL.LU R20, [R1+0x30] ;  /* 0x0000300001147983 */ /* 0x001ea80000300800 */
[----:B------:R0:W-:Y:S04]  /*1efc0*/  STS.U16 [R18+0x46800], R2 ;  /* 0x0468000212007388 */ /* 0x0001e80000000400 */
[----:B------:R1:W-:Y:S04]  /*1efd0*/  STS.U16 [R18+0x46a00], R3 ;  /* 0x046a000312007388 */ /* 0x0003e80000000400 */
[----:B0-----:R-:W3:Y:S04]  /*1efe0*/  LDL.LU R2, [R1+0xc] ;  /* 0x00000c0001027983 */ /* 0x001ee80000300800 */
[----:B-1----:R-:W2:Y:S04]  /*1eff0*/  LDL.LU R3, [R1+0x70] ;  /* 0x0000700001037983 */ /* 0x002ea80000300800 */
[----:B------:R-:W2:Y:S04]  /*1f000*/  LDL.LU R22, [R1+0x6c] ;  /* 0x00006c0001167983 */ /* 0x000ea80000300800 */
[----:B----4-:R0:W-:Y:S04]  /*1f010*/  STS.U16 [R21+0x40c00], R19 ;  /* 0x040c001315007388 */ /* 0x0101e80000000400 */
[----:B------:R-:W4:Y:S04]  /*1f020*/  LDL.LU R29, [R1+0x68] ;  /* 0x00006800011d7983 */ /* 0x000f280000300800 */
[----:B------:R-:W2:Y:S04]  /*1f030*/  LDL.LU R18, [R1+0x2c] ;  /* 0x00002c0001127983 */ /* 0x000ea80000300800 */
[----:B------:R-:W-:Y:S04]  /*1f040*/  STS.U16 [R21+0x40e00], R17 ;  /* 0x040e001115007388 */ /* 0x000fe80000000400 */
[----:B0-----:R-:W2:Y:S04]  /*1f050*/  LDL.LU R19, [R1+0x28] ;  /* 0x0000280001137983 */ /* 0x001ea80000300800 */
[----:B------:R0:W-:Y:S04]  /*1f060*/  STS.U16 [R21+0x42c00], R5 ;  /* 0x042c000515007388 */ /* 0x0001e80000000400 */
[----:B------:R1:W-:Y:S04]  /*1f070*/  STS.U16 [R21+0x42e00], R4 ;  /* 0x042e000415007388 */ /* 0x0003e80000000400 */
[----:B0-----:R-:W2:Y:S04]  /*1f080*/  LDL.LU R5, [R1+0x6200] ;  /* 0x0062000001057983 */ /* 0x001ea80000300800 */
[----:B-1----:R-:W2:Y:S04]  /*1f090*/  LDL.LU R4, [R1+0x61fc] ;  /* 0x0061fc0001047983 */ /* 0x002ea80000300800 */
[----:B------:R-:W0:Y:S04]  /*1f0a0*/  S2R R17, SR_TID.X ;  /* 0x0000000000117919 */ /* 0x000e280000002100 */
[----:B---3--:R0:W-:Y:S02]  /*1f0b0*/  STS.U16 [R21+0x44c00], R2 ;  /* 0x044c000215007388 */ /* 0x0081e40000000400 */
[----:B0-----:R-:W-:-:S02]  /*1f0c0*/  LOP3.LUT R2, R17, 0xff, RZ, 0xc0, !PT ;  /* 0x000000ff11027812 */ /* 0x001fc400078ec0ff */
[----:B------:R0:W-:Y:S03]  /*1f0d0*/  STS.U16 [R21+0x44e00], R15 ;  /* 0x044e000f15007388 */ /* 0x0001e60000000400 */
[----:B------:R-:W-:Y:S01]  /*1f0e0*/  IMAD.SHL.U32 R2, R2, 0x2, RZ ;  /* 0x0000000202027824 */ /* 0x000fe200078e00ff */
[----:B------:R-:W3:Y:S04]  /*1f0f0*/  LDL.LU R17, [R1+0x64] ;  /* 0x0000640001117983 */ /* 0x000ee80000300800 */
[----:B0-----:R-:W3:Y:S04]  /*1f100*/  LDL.LU R15, [R1+0x60] ;  /* 0x00006000010f7983 */ /* 0x001ee80000300800 */
[----:B--2---:R0:W-:Y:S04]  /*1f110*/  STS.U16 [R21+0x46c00], R4 ;  /* 0x046c000415007388 */ /* 0x0041e80000000400 */
[----:B------:R1:W-:Y:S04]  /*1f120*/  STS.U16 [R21+0x46e00], R5 ;  /* 0x046e000515007388 */ /* 0x0003e80000000400 */
[----:B0-----:R-:W2:Y:S01]  /*1f130*/  LDL.LU R4, [R1+0x74] ;  /* 0x0000740001047983 */ /* 0x001ea20000300800 */
[----:B-1----:R-:W-:-:S03]  /*1f140*/  LOP3.LUT R5, R2, 0x40, RZ, 0x3c, !PT ;  /* 0x0000004002057812 */ /* 0x002fc600078e3cff */
[----:B------:R-:W2:Y:S04]  /*1f150*/  LDL.LU R21, [R1+0x61f8] ;  /* 0x0061f80001157983 */ /* 0x000ea80000300800 */
[----:B------:R0:W-:Y:S04]  /*1f160*/  STS.U16 [R5+0x41000], R9 ;  /* 0x0410000905007388 */ /* 0x0001e80000000400 */
[----:B------:R1:W-:Y:S04]  /*1f170*/  STS.U16 [R5+0x41200], R8 ;  /* 0x0412000805007388 */ /* 0x0003e80000000400 */
[----:B------:R4:W-:Y:S04]  /*1f180*/  STS.U16 [R5+0x43000], R25 ;  /* 0x0430001905007388 */ /* 0x0009e80000000400 */
[----:B0-----:R-:W2:Y:S04]  /*1f190*/  LDL.LU R9, [R1+0x61f4] ;  /* 0x0061f40001097983 */ /* 0x001ea80000300800 */
[----:B-1----:R-:W2:Y:S04]  /*1f1a0*/  LDL.LU R8, [R1+0x61f0] ;  /* 0x0061f00001087983 */ /* 0x002ea80000300800 */
[----:B----4-:R-:W4:Y:S04]  /*1f1b0*/  LDL.LU R25, [R1+0x61ec] ;  /* 0x0061ec0001197983 */ /* 0x010f280000300800 */
[----:B------:R0:W-:Y:S04]  /*1f1c0*/  STS.U16 [R5+0x43200], R27 ;  /* 0x0432001b05007388 */ /* 0x0001e80000000400 */
[----:B------:R1:W-:Y:S04]  /*1f1d0*/  STS.U16 [R5+0x45000], R7 ;  /* 0x0450000705007388 */ /* 0x0003e80000000400 */
[----:B-----5:R5:W-:Y:S04]  /*1f1e0*/  STS.U16 [R5+0x45200], R6 ;  /* 0x0452000605007388 */ /* 0x020be80000000400 */
[----:B0-----:R-:W2:Y:S04]  /*1f1f0*/  LDL.LU R27, [R1+0x61e8] ;  /* 0x0061e800011b7983 */ /* 0x001ea80000300800 */
[----:B-1----:R-:W2:Y:S04]  /*1f200*/  LDL.LU R7, [R1+0x61e4] ;  /* 0x0061e40001077983 */ /* 0x002ea80000300800 */
[----:B-----5:R-:W5:Y:S01]  /*1f210*/  LDL.LU R6, [R1+0x61e0] ;  /* 0x0061e00001067983 */ /* 0x020f620000300800 */
[----:B------:R-:W-:-:S03]  /*1f220*/  LOP3.LUT R2, R2, 0x50, RZ, 0x3c, !PT ;  /* 0x0000005002027812 */ /* 0x000fc600078e3cff */
[----:B-----5:R-:W-:Y:S04]  /*1f230*/  STS.U16 [R5+0x47000], R6 ;  /* 0x0470000605007388 */ /* 0x020fe80000000400 */
[----:B--2---:R-:W-:Y:S04]  /*1f240*/  STS.U16 [R5+0x47200], R7 ;  /* 0x0472000705007388 */ /* 0x004fe80000000400 */
[----:B------:R-:W-:Y:S04]  /*1f250*/  STS.U16 [R2+0x41400], R4 ;  /* 0x0414000402007388 */ /* 0x000fe80000000400 */
[----:B------:R0:W-:Y:S04]  /*1f260*/  STS.U16 [R2+0x41600], R3 ;  /* 0x0416000302007388 */ /* 0x0001e80000000400 */
[----:B------:R1:W-:Y:S04]  /*1f270*/  STS.U16 [R2+0x43400], R0 ;  /* 0x0434000002007388 */ /* 0x0003e80000000400 */
[----:B------:R-:W-:Y:S01]  /*1f280*/  STS.U16 [R2+0x43600], R20 ;  /* 0x0436001402007388 */ /* 0x000fe20000000400 */
[----:B0-----:R-:W-:-:S03]  /*1f290*/  LOP3.LUT R3, R16, 0x60, RZ, 0x3c, !PT ;  /* 0x0000006010037812 */ /* 0x001fc600078e3cff */
[----:B------:R-:W-:Y:S04]  /*1f2a0*/  STS.U16 [R2+0x45400], R27 ;  /* 0x0454001b02007388 */ /* 0x000fe80000000400 */
[----:B----4-:R-:W-:Y:S04]  /*1f2b0*/  STS.U16 [R2+0x45600], R25 ;  /* 0x0456001902007388 */ /* 0x010fe80000000400 */
[----:B------:R-:W-:Y:S04]  /*1f2c0*/  STS.U16 [R2+0x47400], R8 ;  /* 0x0474000802007388 */ /* 0x000fe80000000400 */
[----:B------:R-:W-:Y:S04]  /*1f2d0*/  STS.U16 [R2+0x47600], R9 ;  /* 0x0476000902007388 */ /* 0x000fe80000000400 */
[----:B------:R-:W-:Y:S04]  /*1f2e0*/  STS.U16 [R3+0x41800], R22 ;  /* 0x0418001603007388 */ /* 0x000fe80000000400 */
[----:B------:R0:W-:Y:S04]  /*1f2f0*/  STS.U16 [R3+0x41a00], R29 ;  /* 0x041a001d03007388 */ /* 0x0001e80000000400 */
[----:B-1----:R-:W2:Y:S04]  /*1f300*/  LDL R0, [R1+0xca0] ;  /* 0x000ca00001007983 */ /* 0x002ea80000100800 */
[----:B0-----:R-:W4:Y:S04]  /*1f310*/  LDL R29, [R1+0x3a0] ;  /* 0x0003a000011d7983 */ /* 0x001f280000100800 */
[----:B------:R-:W-:Y:S04]  /*1f320*/  STS.U16 [R3+0x43800], R18 ;  /* 0x0438001203007388 */ /* 0x000fe80000000400 */
[----:B------:R-:W-:Y:S04]  /*1f330*/  STS.U16 [R3+0x43a00], R19 ;  /* 0x043a001303007388 */ /* 0x000fe80000000400 */
[----:B------:R-:W-:Y:S04]  /*1f340*/  STS.U16 [R3+0x45800], R23 ;  /* 0x0458001703007388 */ /* 0x000fe80000000400 */
[----:B------:R-:W-:Y:S04]  /*1f350*/  STS.U16 [R3+0x45a00], R24 ;  /* 0x045a001803007388 */ /* 0x000fe80000000400 */
[----:B------:R-:W-:Y:S04]  /*1f360*/  STS.U16 [R3+0x47800], R26 ;  /* 0x0478001a03007388 */ /* 0x000fe80000000400 */
[----:B------:R0:W-:Y:S04]  /*1f370*/  STS.U16 [R3+0x47a00], R28 ;  /* 0x047a001c03007388 */ /* 0x0001e80000000400 */
[----:B0-----:R-:W5:Y:S01]  /*1f380*/  LDL R3, [R1+0xddc] ;  /* 0x000ddc0001037983 */ /* 0x001f620000100800 */
[----:B------:R-:W-:-:S05]  /*1f390*/  LOP3.LUT R2, R16, 0x70, RZ, 0x3c, !PT ;  /* 0x0000007010027812 */ /* 0x000fca00078e3cff */
[----:B---3--:R-:W-:Y:S04]  /*1f3a0*/  STS.U16 [R2+0x41c00], R17 ;  /* 0x041c001102007388 */ /* 0x008fe80000000400 */
[----:B------:R-:W-:Y:S04]  /*1f3b0*/  STS.U16 [R2+0x41e00], R15 ;  /* 0x041e000f02007388 */ /* 0x000fe80000000400 */
[----:B------:R-:W-:Y:S04]  /*1f3c0*/  STS.U16 [R2+0x43c00], R21 ;  /* 0x043c001502007388 */ /* 0x000fe80000000400 */
[----:B------:R-:W-:Y:S04]  /*1f3d0*/  STS.U16 [R2+0x43e00], R10 ;  /* 0x043e000a02007388 */ /* 0x000fe80000000400 */
[----:B------:R-:W-:Y:S04]  /*1f3e0*/  STS.U16 [R2+0x45c00], R11 ;  /* 0x045c000b02007388 */ /* 0x000fe80000000400 */
[----:B------:R-:W-:Y:S04]  /*1f3f0*/  STS.U16 [R2+0x45e00], R14 ;  /* 0x045e000e02007388 */ /* 0x000fe80000000400 */
[----:B------:R-:W-:Y:S04]  /*1f400*/  STS.U16 [R2+0x47c00], R12 ;  /* 0x047c000c02007388 */ /* 0x000fe80000000400 */
[----:B------:R-:W-:Y:S04]  /*1f410*/  STS.U16 [R2+0x47e00], R13 ;  /* 0x047e000d02007388 */ /* 0x000fe80000000400 */
[----:B------:R-:W-:Y:S06]  /*1f420*/  BAR.SYNC.DEFER_BLOCKING 0x0 ;  /* 0x0000000000007b1d */ /* 0x000fec0000010000 */
[----:B--2---:R-:W-:Y:S04]  /*1f430*/  LDSM.16.M88.4 R8, [R0+0x40000] ;  /* 0x040000000008783b */ /* 0x004fe80000000200 */
[----:B----4-:R-:W0:Y:S04]  /*1f440*/  LDSM.16.MT88.4 R16, [R29+0x2080] ;  /* 0x002080001d10783b */ /* 0x010e280000004200 */
[----:B------:R-:W1:Y:S04]  /*1f450*/  LDSM.16.MT88.4 R20, [R29+0x2000] ;  /* 0x002000001d14783b */ /* 0x000e680000004200 */
[----:B------:R-:W-:Y:S04]  /*1f460*/  LDSM.16.MT88.4 R4, [R29] ;  /* 0x000000001d04783b */ /* 0x000fe80000004200 */
[----:B------:R-:W-:Y:S01]  /*1f470*/  LDSM.16.MT88.4 R12, [R29+0x80] ;  /* 0x000080001d0c783b */ /* 0x000fe20000004200 */
[----:B0-----:R-:W-:Y:S01]  /*1f480*/  MOV R27, R16 ;  /* 0x00000010001b7202 */ /* 0x001fe20000000f00 */
[----:B------:R-:W-:Y:S01]  /*1f490*/  IMAD.MOV.U32 R25, RZ, RZ, R18 ;  /* 0x000000ffff197224 */ /* 0x000fe200078e0012 */
[----:B------:R-:W-:-:S02]  /*1f4a0*/  MOV R26, R17 ;  /* 0x00000011001a7202 */ /* 0x000fc40000000f00 */
[----:B------:R-:W-:Y:S02]  /*1f4b0*/  MOV R24, R19 ;  /* 0x0000001300187202 */ /* 0x000fe40000000f00 */
[----:B------:R-:W0:Y:S04]  /*1f4c0*/  LDSM.16.MT88.4 R16, [R29+0x100] ;  /* 0x000100001d10783b */ /* 0x000e280000004200 */
[----:B-1----:R-:W-:Y:S04]  /*1f4d0*/  STL.64 [R1+0xa0], R20 ;  /* 0x0000a01401007387 */ /* 0x002fe80000100a00 */
[----:B------:R0:W-:Y:S02]  /*1f4e0*/  STL.64 [R1+0xa8], R22 ;  /* 0x0000a81601007387 */ /* 0x0001e40000100a00 */
[----:B0-----:R-:W-:Y:S01]  /*1f4f0*/  MOV R23, R16 ;  /* 0x0000001000177202 */ /* 0x001fe20000000f00 */
[----:B------:R-:W-:Y:S01]  /*1f500*/  IMAD.MOV.U32 R22, RZ, RZ, R17 ;  /* 0x000000ffff167224 */ /* 0x000fe200078e0011 */
[----:B------:R-:W-:-:S02]  /*1f510*/  MOV R21, R18 ;  /* 0x0000001200157202 */ /* 0x000fc40000000f00 */
[----:B------:R-:W-:Y:S02]  /*1f520*/  MOV R20, R19 ;  /* 0x0000001300147202 */ /* 0x000fe40000000f00 */
[----:B------:R-:W0:Y:S04]  /*1f530*/  LDSM.16.MT88.4 R16, [R29+0x180] ;  /* 0x000180001d10783b */ /* 0x000e280000004200 */
[----:B------:R-:W-:Y:S04]  /*1f540*/  STL.64 [R1+0x61d8], R26 ;  /* 0x0061d81a01007387 */ /* 0x000fe80000100a00 */
[----:B------:R-:W-:Y:S04]  /*1f550*/  STL.64 [R1+0x61d0], R24 ;  /* 0x0061d01801007387 */ /* 0x000fe80000100a00 */
[----:B-----5:R-:W-:Y:S04]  /*1f560*/  LDSM.16.MT88.4 R24, [R3+0x80] ;  /* 0x000080000318783b */ /* 0x020fe80000004200 */
[----:B0-----:R-:W-:Y:S01]  /*1f570*/  STL.64 [R1+0x70], R16 ;  /* 0x0000701001007387 */ /* 0x001fe20000100a00 */
[----:B------:R-:W-:-:S03]  /*1f580*/  IMAD.MOV.U32 R28, RZ, RZ, R19 ;  /* 0x000000ffff1c7224 */ /* 0x000fc600078e0013 */
[----:B------:R-:W-:Y:S04]  /*1f590*/  STL [R1+0x78], R18 ;  /* 0x0000781201007387 */ /* 0x000fe80000100800 */
[----:B------:R-:W0:Y:S04]  /*1f5a0*/  LDSM.16.MT88.4 R16, [R3] ;  /* 0x000000000310783b */ /* 0x000e280000004200 */
[----:B------:R-:W-:Y:S04]  /*1f5b0*/  STL [R1+0x61c8], R29 ;  /* 0x0061c81d01007387 */ /* 0x000fe80000100800 */
[----:B0-----:R-:W-:Y:S04]  /*1f5c0*/  STL.64 [R1+0x60], R16 ;  /* 0x0000601001007387 */ /* 0x001fe80000100a00 */
[----:B------:R-:W-:Y:S04]  /*1f5d0*/  STL.64 [R1+0x68], R18 ;  /* 0x0000681201007387 */ /* 0x000fe80000100a00 */
[----:B------:R-:W-:Y:S04]  /*1f5e0*/  STL.64 [R1+0x50], R24 ;  /* 0x0000501801007387 */ /* 0x000fe80000100a00 */
[----:B------:R-:W-:Y:S04]  /*1f5f0*/  STL.64 [R1+0x58], R26 ;  /* 0x0000581a01007387 */ /* 0x000fe80000100a00 */
[----:B------:R-:W0:Y:S04]  /*1f600*/  LDSM.16.MT88.4 R24, [R3+0x100] ;  /* 0x000100000318783b */ /* 0x000e280000004200 */
[----:B------:R-:W1:Y:S04]  /*1f610*/  S2R R0, SR_TID.X ;  /* 0x0000000000007919 */ /* 0x000e680000002100 */
[----:B0-----:R-:W-:Y:S04]  /*1f620*/  STL.64 [R1+0x40], R24 ;  /* 0x0000401801007387 */ /* 0x001fe80000100a00 */
[----:B------:R-:W-:Y:S04]  /*1f630*/  STL.64 [R1+0x48], R26 ;  /* 0x0000481a01007387 */ /* 0x000fe80000100a00 */
[----:B------:R-:W0:Y:S01]  /*1f640*/  LDSM.16.MT88.4 R24, [R3+0x180] ;  /* 0x000180000318783b */ /* 0x000e220000004200 */
[----:B-1----:R-:W-:-:S02]  /*1f650*/  LOP3.LUT R18, R0, 0x7, RZ, 0xc0, !PT ;  /* 0x0000000700127812 */ /* 0x002fc400078ec0ff */
[C---:B------:R-:W-:Y:S02]  /*1f660*/  LOP3.LUT R19, R0.reuse, 0x10, RZ, 0xc0, !PT ;  /* 0x0000001000137812 */ /* 0x040fe400078ec0ff */
[----:B------:R-:W-:Y:S01]  /*1f670*/  SHF.L.U32 R17, R0, 0x1, RZ ;  /* 0x0000000100117819 */ /* 0x000fe200000006ff */
[----:B------:R-:W-:Y:S01]  /*1f680*/  IMAD R16, R18, 0x210, RZ ;  /* 0x0000021012107824 */ /* 0x000fe200078e02ff */
[----:B------:R-:W-:-:S04]  /*1f690*/  SHF.L.U32 R19, R19, 0x8, RZ ;  /* 0x0000000813137819 */ /* 0x000fc800000006ff */
[----:B------:R-:W-:-:S04]  /*1f6a0*/  LOP3.LUT R16, R16, 0x10, R17, 0x78, !PT ;  /* 0x0000001010107812 */ /* 0x000fc800078e7811 */
[----:B------:R-:W-:Y:S01]  /*1f6b0*/  LOP3.LUT R16, R16, R19, RZ, 0xfc, !PT ;  /* 0x0000001310107212 */ /* 0x000fe200078efcff */
[----:B------:R-:W-:Y:S03]  /*1f6c0*/  STL [R1+0x61cc], R3 ;  /* 0x0061cc0301007387 */ /* 0x000fe60000100800 */
[----:B------:R-:W-:Y:S01]  /*1f6d0*/  LOP3.LUT R16, R16, 0x40, RZ, 0x3c, !PT ;  /* 0x0000004010107812 */ /* 0x000fe200078e3cff */
[----:B0-----:R-:W-:Y:S04]  /*1f6e0*/  STL.64 [R1+0x30], R24 ;  /* 0x0000301801007387 */ /* 0x001fe80000100a00 */
[----:B------:R-:W-:Y:S04]  /*1f6f0*/  STL.64 [R1+0x38], R26 ;  /* 0x0000381a01007387 */ /* 0x000fe80000100a00 */
[----:B------:R-:W0:Y:S04]  /*1f700*/  LDSM.16.MT88.4 R24, [R16] ;  /* 0x000000001018783b */ /* 0x000e280000004200 */
[----:B0-----:R-:W-:Y:S04]  /*1f710*/  STL.64 [R1+0x20], R24 ;  /* 0x0000201801007387 */ /* 0x001fe80000100a00 */
[----:B------:R-:W-:Y:S04]  /*1f720*/  STL.64 [R1+0x28], R26 ;  /* 0x0000281a01007387 */ /* 0x000fe80000100a00 */
[----:B------:R-:W0:Y:S04]  /*1f730*/  LDSM.16.MT88.4 R24, [R16+0x80] ;  /* 0x000080001018783b */ /* 0x000e280000004200 */
[----:B0-----:R-:W-:Y:S04]  /*1f740*/  STL.64 [R1+0x10], R24 ;  /* 0x0000101801007387 */ /* 0x001fe80000100a00 */
[----:B------:R-:W-:Y:S04]  /*1f750*/  STL.64 [R1+0x18], R26 ;  /* 0x0000181a01007387 */ /* 0x000fe80000100a00 */
[----:B------:R-:W0:Y:S02]  /*1f760*/  LDSM.16.MT88.4 R24, [R16+0x100] ;  /* 0x000100001018783b */ /* 0x000e240000004200 */
[----:B0-----:R-:W-:-:S02]  /*1f770*/  MOV R3, R26 ;  /* 0x0000001a00037202 */ /* 0x001fc40000000f00 */
[----:B------:R0:W-:Y:S01]  /*1f780*/  STL.64 [R1], R24 ;  /* 0x0000001801007387 */ /* 0x0001e20000100a00 */
[----:B------:R-:W-:-:S03]  /*1f790*/  MOV R29, R27 ;  /* 0x0000001b001d7202 */ /* 0x000fc60000000f00 */
[----:B------:R-:W2:Y:S04]  /*1f7a0*/  LDL.LU.64 R26, [R1+0x61d8] ;  /* 0x0061d800011a7983 */ /* 0x000ea80000300a00 */
[----:B0-----:R-:W3:Y:S01]  /*1f7b0*/  LDL.LU.64 R24, [R1+0x61d0] ;  /* 0x0061d00001187983 */ /* 0x001ee20000300a00 */
[----:B------:R-:W-:Y:S02]  /*1f7c0*/  IMAD.SHL.U32 R2, R0, 0x2, RZ ;  /* 0x0000000200027824 */ /* 0x000fe400078e00ff */
[----:B------:R-:W-:-:S05]  /*1f7d0*/  IMAD R0, R18, 0x210, RZ ;  /* 0x0000021012007824 */ /* 0x000fca00078e02ff */
[----:B------:R-:W-:-:S04]  /*1f7e0*/  LOP3.LUT R0, R0, 0x10, R2, 0x78, !PT ;  /* 0x0000001000007812 */ /* 0x000fc800078e7802 */
[----:B------:R-:W-:Y:S02]  /*1f7f0*/  LOP3.LUT R0, R0, R19, RZ, 0xfc, !PT ;  /* 0x0000001300007212 */ /* 0x000fe400078efcff */
[----:B------:R-:W0:Y:S02]  /*1f800*/  LDSM.16.MT88.4 R16, [R16+0x180] ;  /* 0x000180001010783b */ /* 0x000e240000004200 */
[----:B------:R-:W-:Y:S02]  /*1f810*/  LOP3.LUT R0, R0, 0x60, RZ, 0x3c, !PT ;  /* 0x0000006000007812 */ /* 0x000fe400078e3cff */
[----:B0-----:R0:W-:Y:S04]  /*1f820*/  STL.64 [R1+0x6180], R18 ;  /* 0x0061801201007387 */ /* 0x0011e80000100a00 */
[----:B------:R1:W-:Y:S01]  /*1f830*/  STL.64 [R1+0x6178], R16 ;  /* 0x0061781001007387 */ /* 0x0003e20000100a00 */
[----:B0-----:R-:W-:Y:S01]  /*1f840*/  MOV R18, R21 ;  /* 0x0000001500127202 */ /* 0x001fe20000000f00 */
[----:B------:R-:W-:-:S02]  /*1f850*/  IMAD.MOV.U32 R19, RZ, RZ, R20 ;  /* 0x000000ffff137224 */ /* 0x000fc400078e0014 */
[----:B-1----:R-:W-:Y:S01]  /*1f860*/  IMAD.MOV.U32 R16, RZ, RZ, R23 ;  /* 0x000000ffff107224 */ /* 0x002fe200078e0017 */
[----:B------:R-:W-:Y:S02]  /*1f870*/  MOV R17, R22 ;  /* 0x0000001600117202 */ /* 0x000fe40000000f00 */
[----:B------:R-:W0:Y:S04]  /*1f880*/  LDSM.16.MT88.4 R20, [R0] ;  /* 0x000000000014783b */ /* 0x000e280000004200 */
[----:B0-----:R-:W-:Y:S04]  /*1f890*/  STL.64 [R1+0x6190], R22 ;  /* 0x0061901601007387 */ /* 0x001fe80000100a00 */
[----:B------:R2:W-:Y:S02]  /*1f8a0*/  STL.64 [R1+0x6188], R20 ;  /* 0x0061881401007387 */ /* 0x0005e40000100a00 */
[----:B--2---:R-:W-:-:S02]  /*1f8b0*/  MOV R20, R27 ;  /* 0x0000001b00147202 */ /* 0x004fc40000000f00 */
[----:B------:R-:W-:Y:S01]  /*1f8c0*/  MOV R21, R26 ;  /* 0x0000001a00157202 */ /* 0x000fe20000000f00 */
[----:B---3--:R-:W-:Y:S01]  /*1f8d0*/  IMAD.MOV.U32 R22, RZ, RZ, R25 ;  /* 0x000000ffff167224 */ /* 0x008fe200078e0019 */
[----:B------:R-:W-:Y:S02]  /*1f8e0*/  MOV R23, R24 ;  /* 0x0000001800177202 */ /* 0x000fe40000000f00 */
[----:B------:R-:W0:Y:S04]  /*1f8f0*/  LDSM.16.MT88.4 R24, [R0+0x80] ;  /* 0x000080000018783b */ /* 0x000e280000004200 */
[----:B0-----:R-:W-:Y:S04]  /*1f900*/  STL.64 [R1+0x61a0], R26 ;  /* 0x0061a01a01007387 */ /* 0x001fe80000100a00 */
[----:B------:R0:W-:Y:S04]  /*1f910*/  STL.64 [R1+0x6198], R24 ;  /* 0x0061981801007387 */ /* 0x0001e80000100a00 */
[----:B0-----:R-:W2:Y:S04]  /*1f920*/  LDL.LU R24, [R1+0xa0] ;  /* 0x0000a00001187983 */ /* 0x001ea80000300800 */
[----:B------:R-:W2:Y:S04]  /*1f930*/  LDL.LU R25, [R1+0xa4] ;  /* 0x0000a40001197983 */ /* 0x000ea80000300800 */
[----:B------:R-:W2:Y:S04]  /*1f940*/  LDL.LU R26, [R1+0xa8] ;  /* 0x0000a800011a7983 */ /* 0x000ea80000300800 */
[----:B------:R-:W2:Y:S01]  /*1f950*/  LDL.LU R27, [R1+0xac] ;  /* 0x0000ac00011b7983 */ /* 0x000ea20000300800 */
[-C--:B------:R-:W-:Y:S08]  /*1f960*/  HMMA.16816.F32.BF16 R4, R4, R8.reuse, RZ ;  /* 0x000000080404723c */ /* 0x080ff000000418ff */
[----:B------:R-:W-:Y:S11]  /*1f970*/  HMMA.16816.F32.BF16 R12, R12, R8, RZ ;  /* 0x000000080c0c723c */ /* 0x000ff600000418ff */
[----:B------:R-:W-:Y:S11]  /*1f980*/  @!UPT UIADD3 URZ, URZ, URZ, URZ ;  /* 0x0000003f3f3ff290 */ /* 0x000ff6000fffe03f */
[----:B------:R-:W-:Y:S02]  /*1f990*/  @!UPT UIADD3 URZ, URZ, URZ, URZ ;  /* 0x0000003f3f3ff290 */ /* 0x000fe4000fffe03f */
[-C--:B------:R-:W-:Y:S08]  /*1f9a0*/  HMMA.16816.F32.BF16 R12, R20, R10.reuse, R12 ;  /* 0x0000000a140c723c */ /* 0x080ff0000004180c */
[----:B--2---:R-:W-:Y:S01]  /*1f9b0*/  HMMA.16816.F32.BF16 R24, R24, R10, R4 ;  /* 0x0000000a1818723c */ /* 0x004fe20000041804 */
[----:B------:R-:W2:Y:S11]  /*1f9c0*/  LDL.LU R4, [R1+0x70] ;  /* 0x0000700001047983 */ /* 0x000eb60000300800 */
[----:B------:R-:W-:Y:S11]  /*1f9d0*/  @!UPT UIADD3 URZ, URZ, URZ, URZ ;  /* 0x0000003f3f3ff290 */ /* 0x000ff6000fffe03f */
[----:B------:R-:W-:Y:S04]  /*1f9e0*/  STL.64 [R1+0x1a0], R24 ;  /* 0x0001a01801007387 */ /* 0x000fe80000100a00 */
[----:B------:R-:W-:Y:S04]  /*1f9f0*/  STL.64 [R1+0x1a8], R26 ;  /* 0x0001a81a01007387 */ /* 0x000fe80000100a00 */
[----:B------:R-:W-:Y:S04]  /*1fa00*/  STL.64 [R1+0x190], R12 ;  /* 0x0001900c01007387 */ /* 0x000fe80000100a00 */
[----:B------:R0:W-:Y:S04]  /*1fa10*/  STL.64 [R1+0x198], R14 ;  /* 0x0001980e01007387 */ /* 0x0001e80000100a00 */
[----:B------:R-:W2:Y:S04]  /*1fa20*/  LDL.LU R5, [R1+0x74] ;  /* 0x0000740001057983 */ /* 0x000ea80000300800 */
[----:B------:R-:W2:Y:S01]  /*1fa30*/  LDL.LU R6, [R1+0x78] ;  /* 0x0000780001067983 */ /* 0x000ea20000300800 */
[----:B0-----:R-:W-:Y:S03]  /*1fa40*/  HMMA.16816.F32.BF16 R12, R16, R8, RZ ;  /* 0x00000008100c723c */ /* 0x001fe600000418ff */
[----:B------:R-:W-:Y:S04]  /*1fa50*/  STL [R1+0x60d4], R10 ;  /* 0x0060d40a01007387 */ /* 0x000fe80000100800 */
[----:B------:R-:W-:Y:S11]  /*1fa60*/  STL [R1+0x60d0], R11 ;  /* 0x0060d00b01007387 */ /* 0x000ff60000100800 */
[----:B------:R-:W-:Y:S05]  /*1fa70*/  @!UPT UIADD3 URZ, URZ, URZ, URZ ;  /* 0x0000003f3f3ff290 */ /* 0x000fea000fffe03f */
[----:B------:R-:W-:Y:S04]  /*1fa80*/  STL.64 [R1+0x180], R12 ;  /* 0x0001800c01007387 */ /* 0x000fe80000100a00 */
[----:B------:R-:W3:Y:S04]  /*1fa90*/  LDL.LU R24, [R1+0x40] ;  /* 0x0000400001187983 */ /* 0x000ee80000300800 */
[----:B------:R-:W3:Y:S04]  /*1faa0*/  LDL.LU R25, [R1+0x44] ;  /* 0x0000440001197983 */ /* 0x000ee80000300800 */
[----:B------:R-:W4:Y:S04]  /*1fab0*/  LDL.LU R26, [R1+0x48] ;  /* 0x00004800011a7983 */ /* 0x000f280000300800 */
[----:B------:R-:W4:Y:S04]  /*1fac0*/  LDL.LU R27, [R1+0x4c] ;  /* 0x00004c00011b7983 */ /* 0x000f280000300800 */
[----:B----4-:R-:W-:Y:S04]  /*1fad0*/  STL.64 [R1+0x61b0], R26 ;  /* 0x0061b01a01007387 */ /* 0x010fe80000100a00 */
[----:B---3--:R0:W-:Y:S04]  /*1fae0*/  STL.64 [R1+0x61a8], R24 ;  /* 0x0061a81801007387 */ /* 0x0081e80000100a00 */
[----:B0-----:R-:W3:Y:S04]  /*1faf0*/  LDL.LU R24, [R1+0x50] ;  /* 0x0000500001187983 */ /* 0x001ee80000300800 */
[----:B------:R-:W3:Y:S04]  /*1fb00*/  LDL.LU R25, [R1+0x54] ;  /* 0x0000540001197983 */ /* 0x000ee80000300800 */
[----:B------:R-:W4:Y:S04]  /*1fb10*/  LDL.LU R26, [R1+0x58] ;  /* 0x00005800011a7983 */ /* 0x000f280000300800 */
[----:B------:R-:W4:Y:S01]  /*1fb20*/  LDL.LU R27, [R1+0x5c] ;  /* 0x00005c00011b7983 */ /* 0x000f220000300800 */
[----:B------:R-:W-:-:S03]  /*1fb30*/  MOV R7, R28 ;  /* 0x0000001c00077202 */ /* 0x000fc60000000f00 */
[----:B----4-:R-:W-:Y:S04]  /*1fb40*/  STL.64 [R1+0x61c0], R26 ;  /* 0x0061c01a01007387 */ /* 0x010fe80000100a00 */
[----:B---3--:R0:W-:Y:S04]  /*1fb50*/  STL.64 [R1+0x61b8], R24 ;  /* 0x0061b81801007387 */ /* 0x0081e80000100a00 */
[----:B0-----:R-:W3:Y:S04]  /*1fb60*/  LDL.LU R24, [R1+0x60] ;  /* 0x0000600001187983 */ /* 0x001ee80000300800 */
[----:B------:R-:W3:Y:S04]  /*1fb70*/  LDL.LU R25, [R1+0x64] ;  /* 0x0000640001197983 */ /* 0x000ee80000300800 */
[----:B------:R-:W3:Y:S04]  /*1fb80*/  LDL.LU R26, [R1+0x68] ;  /* 0x00006800011a7983 */ /* 0x000ee80000300800 */
[----:B------:R-:W3:Y:S01]  /*1fb90*/  LDL.LU R27, [R1+0x6c] ;  /* 0x00006c00011b7983 */ /* 0x000ee20000300800 */
[----:B--2---:R-:W-:Y:S03]  /*1fba0*/  HMMA.16816.F32.BF16 R4, R4, R8, RZ ;  /* 0x000000080404723c */ /* 0x004fe600000418ff */
[----:B------:R-:W2:Y:S01]  /*1fbb0*/  LDL.LU R16, [R1+0x20] ;  /* 0x0000200001107983 */ /* 0x000ea20000300800 */
[----:B------:R-:W-:-:S03]  /*1fbc0*/  MOV R2, R15 ;  /* 0x0000000f00027202 */ /* 0x000fc60000000f00 */
[----:B------:R-:W2:Y:S01]  /*1fbd0*/  LDL.LU R17, [R1+0x24] ;  /* 0x0000240001117983 */ /* 0x000ea20000300800 */
[----:B------:R-:W-:-:S03]  /*1fbe0*/  IMAD.MOV.U32 R28, RZ, RZ, R14 ;  /* 0x000000ffff1c7224 */ /* 0x000fc600078e000e */
[----:B------:R-:W2:Y:S04]  /*1fbf0*/  LDL.LU R18, [R1+0x28] ;  /* 0x0000280001127983 */ /* 0x000ea80000300800 */
[----:B------:R-:W2:Y:S04]  /*1fc00*/  LDL.LU R19, [R1+0x2c] ;  /* 0x00002c0001137983 */ /* 0x000ea80000300800 */
[----:B------:R-:W4:Y:S04]  /*1fc10*/  LDL.LU R20, [R1+0x30] ;  /* 0x0000300001147983 */ /* 0x000f280000300800 */
[----:B------:R-:W4:Y:S04]  /*1fc20*/  LDL.LU R21, [R1+0x34] ;  /* 0x0000340001157983 */ /* 0x000f280000300800 */
[----:B------:R-:W4:Y:S04]  /*1fc30*/  LDL.LU R22, [R1+0x38] ;  /* 0x0000380001167983 */ /* 0x000f280000300800 */
[----:B------:R-:W4:Y:S04]  /*1fc40*/  LDL.LU R23, [R1+0x3c] ;  /* 0x00003c0001177983 */ /* 0x000f280000300800 */
[----:B------:R-:W-:Y:S04]  /*1fc50*/  STL [R1+0x60dc], R2 ;  /* 0x0060dc0201007387 */ /* 0x000fe80000100800 */
[----:B------:R-:W-:Y:S04]  /*1fc60*/  STL [R1+0x60d8], R28 ;  /* 0x0060d81c01007387 */ /* 0x000fe80000100800 */
[----:B------:R0:W-:Y:S01]  /*1fc70*/  STL.64 [R1+0x170], R4 ;  /* 0x0001700401007387 */ /* 0x0001e20000100a00 */
[----:B------:R-:W-:-:S03]  /*1fc80*/  IMAD.MOV.U32 R11, RZ, RZ, R7 ;  /* 0x000000ffff0b7224 */ /* 0x000fc600078e0007 */
[----:B------:R-:W5:Y:S01]  /*1fc90*/  LDL.LU R12, [R1+0x10] ;  /* 0x00001000010c7983 */ /* 0x000f620000300800 */
[----:B------:R-:W-:-:S03]  /*1fca0*/  MOV R10, R6 ;  /* 0x00000006000a7202 */ /* 0x000fc60000000f00 */
[----:B------:R-:W5:Y:S01]  /*1fcb0*/  LDL.LU R13, [R1+0x14] ;  /* 0x00001400010d7983 */ /* 0x000f620000300800 */
[----:B------:R-:W-:-:S03]  /*1fcc0*/  MOV R6, R3 ;  /* 0x0000000300067202 */ /* 0x000fc60000000f00 */
[----:B------:R-:W5:Y:S01]  /*1fcd0*/  LDL.LU R14, [R1+0x18] ;  /* 0x00001800010e7983 */ /* 0x000f620000300800 */
[----:B------:R-:W-:-:S03]  /*1fce0*/  MOV R7, R29 ;  /* 0x0000001d00077202 */ /* 0x000fc60000000f00 */
[----:B------:R-:W5:Y:S04]  /*1fcf0*/  LDL.LU R15, [R1+0x1c] ;  /* 0x00001c00010f7983 */ /* 0x000f680000300800 */
[----:B0-----:R-:W2:Y:S04]  /*1fd00*/  LDL.LU R4, [R1] ;  /* 0x0000000001047983 */ /* 0x001ea80000300800 */
[----:B------:R-:W2:Y:S04]  /*1fd10*/  LDL.LU R5, [R1+0x4] ;  /* 0x0000040001057983 */ /* 0x000ea80000300800 */
[----:B------:R-:W2:Y:S04]  /*1fd20*/  LDL.LU R3, [R1+0x61cc] ;  /* 0x0061cc0001037983 */ /* 0x000ea80000300800 */
[----:B------:R-:W2:Y:S04]  /*1fd30*/  LDL.LU R29, [R1+0x61c8] ;  /* 0x0061c800011d7983 */ /* 0x000ea80000300800 */
[----:B------:R-:W-:Y:S04]  /*1fd40*/  STL [R1+0x60e4], R11 ;  /* 0x0060e40b01007387 */ /* 0x000fe80000100800 */
[----:B------:R-:W-:Y:S01]  /*1fd50*/  STL [R1+0x60e0], R10 ;  /* 0x0060e00a01007387 */ /* 0x000fe20000100800 */
[-C--:B---3--:R-:W-:Y:S11]  /*1fd60*/  HMMA.16816.F32.BF16 R24, R24, R8.reuse, RZ ;  /* 0x000000081818723c */ /* 0x088ff600000418ff */
[----:B------:R-:W-:Y:S11]  /*1fd70*/  @!UPT UIADD3 URZ, URZ, URZ, URZ ;  /* 0x0000003f3f3ff290 */ /* 0x000ff6000fffe03f */
[----:B------:R-:W-:Y:S01]  /*1fd80*/  @!UPT UIADD3 URZ, URZ, URZ, URZ ;  /* 0x0000003f3f3ff290 */ /* 0x000fe2000fffe03f */
[----:B------:R0:W-:Y:S01]  /*1fd90*/  STL.64 [R1+0x160], R24 ;  /* 0x0001601801007387 */ /* 0x0001e20000100a00 */
[----:B------:R-:W-:Y:S01]  /*1fda0*/  IMAD.MOV.U32 R2, RZ, RZ, R26 ;  /* 0x000000ffff027224 */ /* 0x000fe200078e001a */
[----:B------:R-:W-:Y:S02]  /*1fdb0*/  MOV R28, R27 ;  /* 0x0000001b001c7202 */ /* 0x000fe40000000f00 */
[----:B------:R-:W3:Y:S04]  /*1fdc0*/  LDL.LU.64 R26, [R1+0x61c0] ;  /* 0x0061c000011a7983 */ /* 0x000ee80000300a00 */
[----:B0-----:R-:W3:Y:S04]  /*1fdd0*/  LDL.LU.64 R24, [R1+0x61b8] ;  /* 0x0061b80001187983 */ /* 0x001ee80000300a00 */
[----:B------:R-:W-:Y:S04]  /*1fde0*/  STL [R1+0x60ec], R28 ;  /* 0x0060ec1c01007387 */ /* 0x000fe80000100800 */
[----:B------:R-:W-:Y:S01]  /*1fdf0*/  STL [R1+0x60e8], R2 ;  /* 0x0060e80201007387 */ /* 0x000fe20000100800 */
[-C--:B---3--:R-:W-:Y:S11]  /*1fe00*/  HMMA.16816.F32.BF16 R24, R24, R8.reuse, RZ ;  /* 0x000000081818723c */ /* 0x088ff600000418ff */
[----:B------:R-:W-:Y:S11]  /*1fe10*/  @!UPT UIADD3 URZ, URZ, URZ, URZ ;  /* 0x0000003f3f3ff290 */ /* 0x000ff6000fffe03f */
[----:B------:R-:W-:Y:S01]  /*1fe20*/  @!UPT UIADD3 URZ, URZ, URZ, URZ ;  /* 0x0000003f3f3ff290 */ /* 0x000fe2000fffe03f */
[----:B------:R0:W-:Y:S01]  /*1fe30*/  STL.64 [R1+0x150], R24 ;  /* 0x0001501801007387 */ /* 0x0001e20000100a00 */
[----:B------:R-:W-:Y:S01]  /*1fe40*/  MOV R11, R26 ;  /* 0x0000001a000b7202 */ /* 0x000fe20000000f00 */
[----:B------:R-:W-:Y:S02]  /*1fe50*/  IMAD.MOV.U32 R10, RZ, RZ, R27 ;  /* 0x000000ffff0a7224 */ /* 0x000fe400078e001b */
[----:B------:R-:W3:Y:S04]  /*1fe60*/  LDL.LU.64 R26, [R1+0x61b0] ;  /* 0x0061b000011a7983 */ /* 0x000ee80000300a00 */
[----:B0-----:R-:W3:Y:S01]  /*1fe70*/  LDL.LU.64 R24, [R1+0x61a8] ;  /* 0x0061a80001187983 */ /* 0x001ee20000300a00 */
[-C--:B----4-:R-:W-:Y:S08]  /*1fe80*/  HMMA.16816.F32.BF16 R20, R20, R8.reuse, RZ ;  /* 0x000000081414723c */ /* 0x090ff000000418ff */
[-C--:B--2---:R-:W-:Y:S01]  /*1fe90*/  HMMA.16816.F32.BF16 R16, R16, R8.reuse, RZ ;  /* 0x000000081010723c */ /* 0x084fe200000418ff */
[----:B------:R-:W-:Y:S04]  /*1fea0*/  STL [R1+0x60f4], R10 ;  /* 0x0060f40a01007387 */ /* 0x000fe80000100800 */
[----:B------:R-:W-:Y:S03]  /*1feb0*/  STL [R1+0x60f0], R11 ;  /* 0x0060f00b01007387 */ /* 0x000fe60000100800 */
[----:B---3--:R-:W-:Y:S11]  /*1fec0*/  HMMA.16816.F32.BF16 R24, R24, R8, RZ ;  /* 0x000000081818723c */ /* 0x008ff600000418ff */
[----:B------:R-:W-:Y:S11]  /*1fed0*/  @!UPT UIADD3 URZ, URZ, URZ, URZ ;  /* 0x0000003f3f3ff290 */ /* 0x000ff6000fffe03f */
[----:B------:R-:W-:Y:S02]  /*1fee0*/  @!UPT UIADD3 URZ, URZ, URZ, URZ ;  /* 0x0000003f3f3ff290 */ /* 0x000fe4000fffe03f */
[----:B------:R-:W-:Y:S01]  /*1fef0*/  MOV R2, R27 ;  /* 0x0000001b00027202 */ /* 0x000fe20000000f00 */
[----:B------:R0:W-:Y:S01]  /*1ff00*/  STL.64 [R1+0x140], R24 ;  /* 0x0001401801007387 */ /* 0x0001e20000100a00 */
[----:B------:R-:W-:-:S03]  /*1ff10*/  MOV R28, R26 ;  /* 0x0000001a001c7202 */ /* 0x000fc60000000f00 */
[----:B------:R-:W2:Y:S04]  /*1ff20*/  LDL.LU.64 R26, [R1+0x61a0] ;  /* 0x0061a000011a7983 */ /* 0x000ea80000300a00 */
[----:B0-----:R-:W2:Y:S04]  /*1ff30*/  LDL.LU.64 R24, [R1+0x6198] ;  /* 0x0061980001187983 */ /* 0x001ea80000300a00 */
[----:B------:R-:W-:Y:S04]  /*1ff40*/  STL [R1+0x60fc], R2 ;  /* 0x0060fc0201007387 */ /* 0x000fe80000100800 */
[----:B------:R-:W-:Y:S04]  /*1ff50*/  STL [R1+0x60f8], R28 ;  /* 0x0060f81c01007387 */ /* 0x000fe80000100800 */
[----:B------:R-:W-:Y:S04]  /*1ff60*/  STL.64 [R1+0x130], R20 ;  /* 0x0001301401007387 */ /* 0x000fe80000100a00 */
[----:B------:R0:W-:Y:S04]  /*1ff70*/  STL.64 [R1+0x138], R22 ;  /* 0x0001381601007387 */ /* 0x0001e80000100a00 */
[----:B0-----:R-:W3:Y:S04]  /*1ff80*/  LDL.LU.64 R22, [R1+0x6190] ;  /* 0x0061900001167983 */ /* 0x001ee80000300a00 */
[----:B------:R-:W3:Y:S04]  /*1ff90*/  LDL.LU.64 R20, [R1+0x6188] ;  /* 0x0061880001147983 */ /* 0x000ee80000300a00 */
[----:B------:R-:W-:Y:S04]  /*1ffa0*/  STL.64 [R1+0x120], R16 ;  /* 0x0001201001007387 */ /* 0x000fe80000100a00 */
[----:B------:R-:W-:Y:S04]  /*1ffb0*/  STL.64 [R1+0x128], R18 ;  /* 0x0001281201007387 */ /* 0x000fe80000100a00 */
[----:B------:R-:W0:Y:S02]  /*1ffc0*/  LDSM.16.MT88.4 R16, [R0+0x100] ;  /* 0x000100000010783b */ /* 0x000e240000004200 */
[----:B0-----:R-:W-:Y:S01]  /*1ffd0*/  MOV R10, R18 ;  /* 0x00000012000a7202 */ /* 0x001fe20000000f00 */
[----:B------:R-:W-:Y:S01]  /*1ffe0*/  IMAD.MOV.U32 R11, RZ, RZ, R19 ;  /* 0x000000ffff0b7224 */ /* 0x000fe200078e0013 */
[----:B------:R-:W-:Y:S01]  /*1fff0*/  MOV R28, R17 ;  /* 0x00000011001c7202 */ /* 0x000fe20000000f00 */
[----:B------:R-:W-:Y:S01]  /*20000*/  IMAD.MOV.U32 R2, RZ, RZ, R16 ;  /* 0x000000ffff027224 */ /* 0x000fe200078e0010 */
[----:B------:R-:W4:Y:S04]  /*20010*/  LDL.LU.64 R18, [R1+0x6180] ;  /* 0x0061800001127983 */ /* 0x000f280000300a00 */
[----:B------:R-:W4:Y:S01]  /*20020*/  LDL.LU.64 R16, [R1+0x6178] ;  /* 0x0061780001107983 */ /* 0x000f220000300a00 */
[-C--:B-----5:R-:W-:Y:S03]  /*20030*/  HMMA.16816.F32.BF16 R12, R12, R8.reuse, RZ ;  /* 0x000000080c0c723c */ /* 0x0a0fe600000418ff */
[----:B------:R-:W-:Y:S04]  /*20040*/  STL [R1+0x610c], R28 ;  /* 0x00610c1c01007387 */ /* 0x000fe80000100800 */
[----:B------:R-:W-:Y:S04]  /*20050*/  STL [R1+0x6108], R2 ;  /* 0x0061080201007387 */ /* 0x000fe80000100800 */
[----:B------:R-:W-:Y:S04]  /*20060*/  STL [R1+0x6104], R10 ;  /* 0x0061040a01007387 */ /* 0x000fe80000100800 */
[----:B------:R-:W-:Y:S08]  /*20070*/  STL [R1+0x6100], R11 ;  /* 0x0061000b01007387 */ /* 0x000ff00000100800 */
[----:B------:R-:W-:Y:S04]  /*20080*/  STL.64 [R1+0x110], R12 ;  /* 0x0001100c01007387 */ /* 0x000fe80000100a00 */
[----:B------:R-:W-:Y:S04]  /*20090*/  STL.64 [R1+0x118], R14 ;  /* 0x0001180e01007387 */ /* 0x000fe80000100a00 */
[----:B------:R-:W0:Y:S01]  /*200a0*/  LDSM.16.MT88.4 R12, [R0+0x180] ;  /* 0x00018000000c783b */ /* 0x000e220000004200 */
[----:B------:R-:W-:Y:S01]  /*200b0*/  HMMA.16816.F32.BF16 R4, R4, R8, RZ ;  /* 0x000000080404723c */ /* 0x000fe200000418ff */
[----:B0-----:R-:W-:-:S02]  /*200c0*/  MOV R11, R13 ;  /* 0x0000000d000b7202 */ /* 0x001fc40000000f00 */
[----:B------:R-:W-:Y:S01]  /*200d0*/  MOV R10, R12 ;  /* 0x0000000c000a7202 */ /* 0x000fe20000000f00 */
[----:B------:R3:W-:Y:S04]  /*200e0*/  STL.64 [R1+0xf8], R14 ;  /* 0x0000f80e01007387 */ /* 0x0007e80000100a00 */
[----:B------:R-:W-:Y:S04]  /*200f0*/  STL [R1+0x6114], R11 ;  /* 0x0061140b01007387 */ /* 0x000fe80000100800 */
[----:B------:R-:W-:Y:S11]  /*20100*/  STL [R1+0x6110], R10 ;  /* 0x0061100a01007387 */ /* 0x000ff60000100800 */
[----:B------:R-:W-:Y:S04]  /*20110*/  STL.64 [R1+0xe0], R4 ;  /* 0x0000e00401007387 */ /* 0x000fe80000100a00 */
[----:B------:R-:W-:Y:S04]  /*20120*/  STL.64 [R1+0xe8], R6 ;  /* 0x0000e80601007387 */ /* 0x000fe80000100a00 */
[----:B------:R-:W0:Y:S01]  /*20130*/  LDSM.16.MT88.4 R4, [R29+0x2100] ;  /* 0x002100001d04783b */ /* 0x000e220000004200 */
[-C--:B---3--:R-:W-:Y:S08]  /*20140*/  HMMA.16816.F32.BF16 R12, R20, R8.reuse, RZ ;  /* 0x00000008140c723c */ /* 0x088ff000000418ff */
[-C--:B----4-:R-:W-:Y:S11]  /*20150*/  HMMA.16816.F32.BF16 R16, R16, R8.reuse, RZ ;  /* 0x000000081010723c */ /* 0x090ff600000418ff */
[----:B------:R-:W-:Y:S11]  /*20160*/  @!UPT UIADD3 URZ, URZ, URZ, URZ ;  /* 0x0000003f3f3ff290 */ /* 0x000ff6000fffe03f */
[----:B------:R-:W-:Y:S01]  /*20170*/  @!UPT UIADD3 URZ, URZ, URZ, URZ ;  /* 0x0000003f3f3ff290 */ /* 0x000fe2000fffe03f */
[----:B------:R0:W-:Y:S04]  /*20180*/  STL.64 [R1+0xd0], R16 ;  /* 0x0000d01001007387 */ /* 0x0001e80000100a00 */
[----:B------:R1:W-:Y:S01]  /*20190*/  STL.64 [R1+0xd8], R18 ;  /* 0x0000d81201007387 */ /* 0x0003e20000100a00 */
[----:B0-----:R-:W-:Y:S01]  /*201a0*/  MOV R17, R6 ;  /* 0x0000000600117202 */ /* 0x001fe20000000f00 */
[----:B------:R-:W-:Y:S02]  /*201b0*/  IMAD.MOV.U32 R16, RZ, RZ, R7 ;  /* 0x000000ffff107224 */ /* 0x000fe400078e0007 */
[----:B-1----:R-:W-:Y:S01]  /*201c0*/  IMAD.MOV.U32 R19, RZ, RZ, R4 ;  /* 0x000000ffff137224 */ /* 0x002fe200078e0004 */
[----:B------:R-:W-:Y:S02]  /*201d0*/  MOV R18, R5 ;  /* 0x0000000500127202 */ /* 0x000fe40000000f00 */
[----:B--2---:R-:W-:Y:S01]  /*201e0*/  HMMA.16816.F32.BF16 R4, R24, R8, RZ ;  /* 0x000000081804723c */ /* 0x004fe200000418ff */
[----:B------:R-:W-:Y:S04]  /*201f0*/  STL.64 [R1+0xb0], R12 ;  /* 0x0000b00c01007387 */ /* 0x000fe80000100a00 */
[----:B------:R-:W-:Y:S04]  /*20200*/  STL.64 [R1+0xb8], R14 ;  /* 0x0000b80e01007387 */ /* 0x000fe80000100a00 */
[----:B------:R-:W-:Y:S04]  /*20210*/  STL [R1+0x6124], R16 ;  /* 0x0061241001007387 */ /* 0x000fe80000100800 */
[----:B------:R-:W-:Y:S04]  /*20220*/  STL [R1+0x6120], R17 ;  /* 0x0061201101007387 */ /* 0x000fe80000100800 */
[----:B------:R-:W-:Y:S04]  /*20230*/  STL [R1+0x611c], R18 ;  /* 0x00611c1201007387 */ /* 0x000fe80000100800 */
[----:B------:R-:W-:Y:S04]  /*20240*/  STL [R1+0x6118], R19 ;  /* 0x0061181301007387 */ /* 0x000fe80000100800 */
[----:B------:R-:W-:Y:S04]  /*20250*/  STL [R1+0x612c], R8 ;  /* 0x00612c0801007387 */ /* 0x000fe80000100800 */
[----:B------:R-:W-:Y:S04]  /*20260*/  STL [R1+0x6128], R9 ;  /* 0x0061280901007387 */ /* 0x000fe80000100800 */
[----:B------:R0:W-:Y:S04]  /*20270*/  STL.64 [R1+0x5f78], R6 ;  /* 0x005f780601007387 */ /* 0x0001e80000100a00 */
[----:B------:R-:W-:Y:S04]  /*20280*/  STL.64 [R1+0x5f70], R4 ;  /* 0x005f700401007387 */ /* 0x000fe80000100a00 */
[----:B------:R-:W1:Y:S04]  /*20290*/  LDSM.16.MT88.4 R12, [R29+0x2180] ;  /* 0x002180001d0c783b */ /* 0x000e680000004200 */
[----:B0-----:R-:W2:Y:S04]  /*202a0*/  LDL R7, [R1+0xdd8] ;  /* 0x000dd80001077983 */ /* 0x001ea80000100800 */
[----:B------:R-:W0:Y:S01]  /*202b0*/  LDSM.16.MT88.4 R8, [R3+0x2000] ;  /* 0x002000000308783b */ /* 0x000e220000004200 */
[----:B-1----:R-:W-:Y:S01]  /*202c0*/  MOV R23, R12 ;  /* 0x0000000c00177202 */ /* 0x002fe20000000f00 */
[----:B------:R-:W-:Y:S01]  /*202d0*/  IMAD.MOV.U32 R21, RZ, RZ, R14 ;  /* 0x000000ffff157224 */ /* 0x000fe200078e000e */
[----:B------:R-:W-:-:S02]  /*202e0*/  MOV R22, R13 ;  /* 0x0000000d00167202 */ /* 0x000fc40000000f00 */
[----:B------:R-:W-:Y:S02]  /*202f0*/  MOV R20, R15 ;  /* 0x0000000f00147202 */ /* 0x000fe40000000f00 */
[----:B------:R-:W1:Y:S01]  /*20300*/  LDSM.16.MT88.4 R12, [R3+0x2080] ;  /* 0x00208000030c783b */ /* 0x000e620000004200 */
[----:B0-----:R-:W-:Y:S02]  /*20310*/  MOV R25, R10 ;  /* 0x0000000a00197202 */ /* 0x001fe40000000f00 */
[----:B------:R-:W-:Y:S01]  /*20320*/  MOV R24, R11 ;  /* 0x0000000b00187202 */ /* 0x000fe20000000f00 */
[----:B-1----:R-:W-:Y:S01]  /*20330*/  IMAD.MOV.U32 R11, RZ, RZ, R12 ;  /* 0x000000ffff0b7224 */ /* 0x002fe200078e000c */
[----:B------:R-:W-:Y:S01]  /*20340*/  MOV R10, R13 ;  /* 0x0000000d000a7202 */ /* 0x000fe20000000f00 */
[----:B------:R-:W-:Y:S01]  /*20350*/  IMAD.MOV.U32 R2, RZ, RZ, R15 ;  /* 0x000000ffff027224 */ /* 0x000fe200078e000f */
[----:B------:R-:W-:Y:S02]  /*20360*/  MOV R28, R14 ;  /* 0x0000000e001c7202 */ /* 0x000fe40000000f00 */
[----:B------:R-:W0:Y:S01]  /*20370*/  LDSM.16.MT88.4 R12, [R3+0x2100] ;  /* 0x00210000030c783b */ /* 0x000e220000004200 */
[----:B------:R-:W-:-:S03]  /*20380*/  IMAD.MOV.U32 R26, RZ, RZ, R9 ;  /* 0x000000ffff1a7224 */ /* 0x000fc600078e0009 */
[----:B------:R-:W-:Y:S01]  /*20390*/  STL [R1+0x6140], R20 ;  /* 0x0061401401007387 */ /* 0x000fe20000100800 */
[----:B------:R-:W-:-:S03]  /*203a0*/  MOV R27, R8 ;  /* 0x00000008001b7202 */ /* 0x000fc60000000f00 */
[----:B------:R-:W-:Y:S01]  /*203b0*/  STL [R1+0x613c], R21 ;  /* 0x00613c1501007387 */ /* 0x000fe20000100800 */
[----:B0-----:R-:W-:Y:S01]  /*203c0*/  MOV R16, R12 ;  /* 0x0000000c00107202 */ /* 0x001fe20000000f00 */
[----:B------:R-:W-:Y:S01]  /*203d0*/  IMAD.MOV.U32 R18, RZ, RZ, R14 ;  /* 0x000000ffff127224 */ /* 0x000fe200078e000e */
[----:B------:R-:W-:Y:S02]  /*203e0*/  MOV R17, R13 ;  /* 0x0000000d00117202 */ /* 0x000fe40000000f00 */
[----:B------:R-:W-:Y:S02]  /*203f0*/  MOV R19, R15 ;  /* 0x0000000f00137202 */ /* 0x000fe40000000f00 */
[----:B------:R-:W0:Y:S04]  /*20400*/  LDSM.16.MT88.4 R12, [R3+0x2180] ;  /* 0x00218000030c783b */ /* 0x000e280000004200 */
[----:B------:R-:W-:Y:S04]  /*20410*/  STL [R1+0x6138], R22 ;  /* 0x0061381601007387 */ /* 0x000fe80000100800 */
[----:B------:R0:W-:Y:S04]  /*20420*/  STL [R1+0x6134], R23 ;  /* 0x0061341701007387 */ /* 0x0001e80000100800 */
[----:B------:R1:W-:Y:S04]  /*20430*/  STL [R1+0x6130], R29 ;  /* 0x0061301d01007387 */ /* 0x0003e80000100800 */
[----:B------:R-:W-:Y:S04]  /*20440*/  STL [R1+0x6150], R24 ;  /* 0x0061501801007387 */ /* 0x000fe80000100800 */
[----:B------:R-:W-:Y:S04]  /*20450*/  STL [R1+0x614c], R25 ;  /* 0x00614c1901007387 */ /* 0x000fe80000100800 */
[----:B------:R-:W-:Y:S04]  /*20460*/  STL [R1+0x6148], R26 ;  /* 0x0061481a01007387 */ /* 0x000fe80000100800 */
[----:B------:R-:W-:Y:S04]  /*20470*/  STL [R1+0x6144], R27 ;  /* 0x0061441b01007387 */ /* 0x000fe80000100800 */
[----:B------:R-:W-:Y:S04]  /*20480*/  STL [R1+0x6160], R2 ;  /* 0x0061600201007387 */ /* 0x000fe80000100800 */
[----:B------:R-:W-:Y:S04]  /*20490*/  STL [R1+0x615c], R28 ;  /* 0x00615c1c01007387 */ /* 0x000fe80000100800 */
[----:B------:R-:W-:Y:S01]  /*204a0*/  STL [R1+0x6158], R10 ;  /* 0x0061580a01007387 */ /* 0x000fe20000100800 */
[----:B0-----:R-:W-:Y:S01]  /*204b0*/  MOV R23, R12 ;  /* 0x0000000c00177202 */ /* 0x001fe20000000f00 */
[----:B-1----:R-:W-:-:S02]  /*204c0*/  IMAD.MOV.U32 R29, RZ, RZ, R13 ;  /* 0x000000ffff1d7224 */ /* 0x002fc400078e000d */
[----:B------:R-:W-:Y:S01]  /*204d0*/  STL [R1+0x6154], R11 ;  /* 0x0061540b01007387 */ /* 0x000fe20000100800 */
[----:B------:R-:W-:Y:S02]  /*204e0*/  MOV R8, R14 ;  /* 0x0000000e00087202 */ /* 0x000fe40000000f00 */
[----:B------:R-:W-:Y:S01]  /*204f0*/  MOV R9, R15 ;  /* 0x0000000f00097202 */ /* 0x000fe20000000f00 */
[----:B------:R-:W-:Y:S04]  /*20500*/  STL [R1+0x6164], R16 ;  /* 0x0061641001007387 */ /* 0x000fe80000100800 */
[----:B------:R-:W-:Y:S04]  /*20510*/  STL.64 [R1+0x6170], R18 ;  /* 0x0061701201007387 */ /* 0x000fe80000100a00 */
[----:B------:R-:W-:Y:S04]  /*20520*/  STL [R1+0x6168], R17 ;  /* 0x0061681101007387 */ /* 0x000fe80000100800 */
[----:B--2---:R-:W0:Y:S04]  /*20530*/  LDSM.16.MT88.4 R12, [R7+0x2000] ;  /* 0x00200000070c783b */ /* 0x004e280000004200 */
[----:B------:R-:W1:Y:S01]  /*20540*/  LDSM.16.MT88.4 R16, [R7+0x2080] ;  /* 0x002080000710783b */ /* 0x000e620000004200 */
[----:B0-----:R-:W-:Y:S01]  /*20550*/  IMAD.MOV.U32 R27, RZ, RZ, R12 ;  /* 0x000000ffff1b7224 */ /* 0x001fe200078e000c */
[----:B------:R-:W-:-:S02]  /*20560*/  MOV R20, R13 ;  /* 0x0000000d00147202 */ /* 0x000fc40000000f00 */
[----:B-1----:R-:W-:Y:S01]  /*20570*/  MOV R13, R17 ;  /* 0x00000011000d7202 */ /* 0x002fe20000000f00 */
[----:B------:R-:W-:Y:S01]  /*20580*/  IMAD.MOV.U32 R11, RZ, RZ, R16 ;  /* 0x000000ffff0b7224 */ /* 0x000fe200078e0010 */
[----:B------:R-:W-:Y:S02]  /*20590*/  MOV R12, R18 ;  /* 0x00000012000c7202 */ /* 0x000fe40000000f00 */
[----:B------:R-:W-:Y:S02]  /*205a0*/  MOV R26, R19 ;  /* 0x00000013001a7202 */ /* 0x000fe40000000f00 */
[----:B------:R-:W0:Y:S04]  /*205b0*/  LDSM.16.MT88.4 R16, [R7+0x2100] ;  /* 0x002100000710783b */ /* 0x000e280000004200 */
[----:B------:R-:W1:Y:S01]  /*205c0*/  LDSM.16.MT88.4 R4, [R7+0x2180] ;  /* 0x002180000704783b */ /* 0x000e620000004200 */
[----:B0-----:R-:W-:Y:S01]  /*205d0*/  MOV R25, R16 ;  /* 0x0000001000197202 */ /* 0x001fe20000000f00 */
[----:B-1----:R-:W-:Y:S01]  /*205e0*/  IMAD.MOV.U32 R16, RZ, RZ, R4 ;  /* 0x000000ffff107224 */ /* 0x002fe200078e0004 */
[----:B------:R-:W-:Y:S01]  /*205f0*/  MOV R2, R5 ;  /* 0x0000000500027202 */ /* 0x000fe20000000f00 */
[----:B------:R-:W-:Y:S01]  /*20600*/  IMAD.MOV.U32 R10, RZ, RZ, R7 ;  /* 0x000000ffff0a7224 */ /* 0x000fe200078e0007 */
[----:B------:R-:W-:-:S02]  /*20610*/  MOV R28, R6 ;  /* 0x00000006001c7202 */ /* 0x000fc40000000f00 */
[----:B------:R-:W0:Y:S01]  /*20620*/  LDSM.16.MT88.4 R4, [R0+0x2000] ;  /* 0x002000000004783b */ /* 0x000e220000004200 */
[----:B------:R-:W-:Y:S01]  /*20630*/  MOV R21, R14 ;  /* 0x0000000e00157202 */ /* 0x000fe20000000f00 */
[----:B------:R-:W-:Y:S01]  /*20640*/  IMAD.MOV.U32 R22, RZ, RZ, R15 ;  /* 0x000000ffff167224 */ /* 0x000fe200078e000f */
[----:B------:R-:W-:Y:S01]  /*20650*/  MOV R15, R18 ;  /* 0x00000012000f7202 */ /* 0x000fe20000000f00 */
[----:B------:R-:W-:Y:S01]  /*20660*/  IMAD.MOV.U32 R24, RZ, RZ, R17 ;  /* 0x000000ffff187224 */ /* 0x000fe200078e0011 */
[----:B------:R-:W-:Y:S02]  /*20670*/  MOV R14, R19 ;  /* 0x00000013000e7202 */ /* 0x000fe40000000f00 */
[----:B------:R-:W2:Y:S04]  /*20680*/  LDL.LU.64 R18, [R1+0x6170] ;  /* 0x0061700001127983 */ /* 0x000ea80000300a00 */
[----:B------:R-:W3:Y:S04]  /*20690*/  LDL.LU R17, [R1+0x6168] ;  /* 0x0061680001117983 */ /* 0x000ee80000300800 */
[----:B0-----:R0:W-:Y:S04]  /*206a0*/  STL.64 [R1+0x5f98], R6 ;  /* 0x005f980601007387 */ /* 0x0011e80000100a00 */
[----:B------:R1:W-:Y:S01]  /*206b0*/  STL.64 [R1+0x5f90], R4 ;  /* 0x005f900401007387 */ /* 0x0003e20000100a00 */
[----:B0-----:R-:W-:Y:S01]  /*206c0*/  IMAD.MOV.U32 R6, RZ, RZ, R28 ;  /* 0x000000ffff067224 */ /* 0x001fe200078e001c */
[----:B------:R-:W-:-:S02]  /*206d0*/  MOV R7, R10 ;  /* 0x0000000a00077202 */ /* 0x000fc40000000f00 */
[----:B-1----:R-:W-:Y:S02]  /*206e0*/  MOV R4, R16 ;  /* 0x0000001000047202 */ /* 0x002fe40000000f00 */
[----:B------:R-:W4:Y:S01]  /*206f0*/  LDL.LU R16, [R1+0x6164] ;  /* 0x0061640001107983 */ /* 0x000f220000300800 */
[----:B------:R-:W-:-:S03]  /*20700*/  MOV R5, R2 ;  /* 0x0000000200057202 */ /* 0x000fc60000000f00 */
[----:B------:R-:W5:Y:S04]  /*20710*/  LDL.LU R2, [R1+0x6160] ;  /* 0x0061600001027983 */ /* 0x000f680000300800 */
[----:B------:R-:W2:Y:S04]  /*20720*/  LDL.LU R28, [R1+0x615c] ;  /* 0x00615c00011c7983 */ /* 0x000ea80000300800 */
[----:B------:R-:W2:Y:S04]  /*20730*/  LDL.LU R10, [R1+0x6158] ;  /* 0x00615800010a7983 */ /* 0x000ea80000300800 */
[----:B------:R0:W-:Y:S04]  /*20740*/  STL.64 [R1+0x5fb8], R6 ;  /* 0x005fb80601007387 */ /* 0x0001e80000100a00 */
[----:B------:R-:W-:Y:S01]  /*20750*/  STL.64 [R1+0x5fb0], R4 ;  /* 0x005fb00401007387 */ /* 0x000fe20000100a00 */
[----:B0-----:R-:W-:-:S02]  /*20760*/  MOV R6, R15 ;  /* 0x0000000f00067202 */ /* 0x001fc40000000f00 */
[----:B------:R-:W-:-:S05]  /*20770*/  MOV R7, R14 ;  /* 0x0000000e00077202 */ /* 0x000fca0000000f00 */
[----:B------:R0:W-:Y:S02]  /*20780*/  STL.64 [R1+0x5fd8], R6 ;  /* 0x005fd80601007387 */ /* 0x0001e40000100a00 */
[----:B0-----:R-:W-:Y:S01]  /*20790*/  IMAD.MOV.U32 R6, RZ, RZ, R13 ;  /* 0x000000ffff067224 */ /* 0x001fe200078e000d */
[----:B------:R-:W-:Y:S02]  /*207a0*/  MOV R7, R12 ;  /* 0x0000000c00077202 */ /* 0x000fe40000000f00 */
[----:B------:R-:W0:Y:S01]  /*207b0*/  LDSM.16.MT88.4 R12, [R0+0x2080] ;  /* 0x00208000000c783b */ /* 0x000e220000004200 */
[----:B------:R-:W-:Y:S01]  /*207c0*/  MOV R4, R25 ;  /* 0x0000001900047202 */ /* 0x000fe20000000f00 */
[----:B------:R-:W-:-:S05]  /*207d0*/  IMAD.MOV.U32 R5, RZ, RZ, R24 ;  /* 0x000000ffff057224 */ /* 0x000fca00078e0018 */
[----:B------:R1:W-:Y:S02]  /*207e0*/  STL.64 [R1+0x5fd0], R4 ;  /* 0x005fd00401007387 */ /* 0x0003e40000100a00 */
[----:B-1----:R-:W-:Y:S01]  /*207f0*/  MOV R5, R11 ;  /* 0x0000000b00057202 */ /* 0x002fe20000000f00 */
[----:B0-----:R-:W-:Y:S01]  /*20800*/  IMAD.MOV.U32 R11, RZ, RZ, R12 ;  /* 0x000000ffff0b7224 */ /* 0x001fe200078e000c */
[----:B------:R-:W-:Y:S01]  /*20810*/  MOV R24, R13 ;  /* 0x0000000d00187202 */ /* 0x000fe20000000f00 */
[----:B------:R-:W-:Y:S01]  /*20820*/  IMAD.MOV.U32 R4, RZ, RZ, R15 ;  /* 0x000000ffff047224 */ /* 0x000fe200078e000f */
[----:B------:R-:W-:Y:S02]  /*20830*/  MOV R25, R14 ;  /* 0x0000000e00197202 */ /* 0x000fe40000000f00 */
[----:B------:R-:W0:Y:S04]  /*20840*/  LDSM.16.MT88.4 R12, [R0+0x2100] ;  /* 0x00210000000c783b */ /* 0x000e280000004200 */
[----:B0-----:R0:W-:Y:S04]  /*20850*/  STL.64 [R1+0x5f68], R14 ;  /* 0x005f680e01007387 */ /* 0x0011e80000100a00 */
[----:B------:R1:W-:Y:S01]  /*20860*/  STL.64 [R1+0x5f60], R12 ;  /* 0x005f600c01007387 */ /* 0x0003e20000100a00 */
[----:B0-----:R-:W-:-:S02]  /*20870*/  MOV R15, R4 ;  /* 0x00000004000f7202 */ /* 0x001fc40000000f00 */
[----:B------:R-:W-:Y:S01]  /*20880*/  MOV R4, R5 ;  /* 0x0000000500047202 */ /* 0x000fe20000000f00 */
[----:B------:R-:W-:Y:S01]  /*20890*/  IMAD.MOV.U32 R5, RZ, RZ, R6 ;  /* 0x000000ffff057224 */ /* 0x000fe200078e0006 */
[----:B------:R-:W-:Y:S02]  /*208a0*/  MOV R6, R7 ;  /* 0x0000000700067202 */ /* 0x000fe40000000f00 */
[----:B-1----:R-:W-:Y:S02]  /*208b0*/  MOV R12, R11 ;  /* 0x0000000b000c7202 */ /* 0x002fe40000000f00 */
[----:B------:R-:W-:Y:S01]  /*208c0*/  MOV R7, R26 ;  /* 0x0000001a00077202 */ /* 0x000fe20000000f00 */
[----:B------:R-:W2:Y:S01]  /*208d0*/  LDL.LU R11, [R1+0x6154] ;  /* 0x00615400010b7983 */ /* 0x000ea20000300800 */
[----:B------:R-:W-:Y:S01]  /*208e0*/  MOV R13, R24 ;  /* 0x00000018000d7202 */ /* 0x000fe20000000f00 */
[----:B------:R-:W-:Y:S02]  /*208f0*/  IMAD.MOV.U32 R14, RZ, RZ, R25 ;  /* 0x000000ffff0e7224 */ /* 0x000fe400078e0019 */
[----:B------:R-:W2:Y:S04]  /*20900*/  LDL.LU R24, [R1+0x6150] ;  /* 0x0061500001187983 */ /* 0x000ea80000300800 */
[----:B------:R-:W2:Y:S04]  /*20910*/  LDL.LU R25, [R1+0x614c] ;  /* 0x00614c0001197983 */ /* 0x000ea80000300800 */
[----:B------:R-:W2:Y:S04]  /*20920*/  LDL.LU R26, [R1+0x6148] ;  /* 0x00614800011a7983 */ /* 0x000ea80000300800 */
[----:B------:R-:W-:Y:S04]  /*20930*/  STL.64 [R1+0x5ff8], R6 ;  /* 0x005ff80601007387 */ /* 0x000fe80000100a00 */
[----:B------:R-:W-:Y:S04]  /*20940*/  STL.64 [R1+0x5ff0], R4 ;  /* 0x005ff00401007387 */ /* 0x000fe80000100a00 */
[----:B------:R-:W-:Y:S04]  /*20950*/  STL.64 [R1+0x5f88], R14 ;  /* 0x005f880e01007387 */ /* 0x000fe80000100a00 */
[----:B------:R0:W-:Y:S04]  /*20960*/  STL.64 [R1+0x5f80], R12 ;  /* 0x005f800c01007387 */ /* 0x0001e80000100a00 */
[----:B0-----:R-:W2:Y:S04]  /*20970*/  LDL.LU R12, [R1+0xb0] ;  /* 0x0000b000010c7983 */ /* 0x001ea80000300800 */
[----:B------:R-:W2:Y:S04]  /*20980*/  LDL.LU R13, [R1+0xb4] ;  /* 0x0000b400010d7983 */ /* 0x000ea80000300800 */
[----:B------:R-:W2:Y:S04]  /*20990*/  LDL.LU R14, [R1+0xb8] ;  /* 0x0000b800010e7983 */ /* 0x000ea80000300800 */
[----:B------:R-:W2:Y:S01]  /*209a0*/  LDL.LU R15, [R1+0xbc] ;  /* 0x0000bc00010f7983 */ /* 0x000ea20000300800 */
[----:B------:R-:W-:Y:S01]  /*209b0*/  IMAD.MOV.U32 R4, RZ, RZ, R27 ;  /* 0x000000ffff047224 */ /* 0x000fe200078e001b */
[----:B------:R-:W-:Y:S01]  /*209c0*/  MOV R6, R21 ;  /* 0x0000001500067202 */ /* 0x000fe20000000f00 */
[----:B------:R-:W-:Y:S01]  /*209d0*/  IMAD.MOV.U32 R7, RZ, RZ, R22 ;  /* 0x000000ffff077224 */ /* 0x000fe200078e0016 */
[----:B------:R-:W3:Y:S01]  /*209e0*/  LDL.LU R27, [R1+0x6144] ;  /* 0x00614400011b7983 */ /* 0x000ee20000300800 */
[----:B------:R-:W-:-:S03]  /*209f0*/  MOV R5, R20 ;  /* 0x0000001400057202 */ /* 0x000fc60000000f00 */
[----:B------:R-:W3:Y:S04]  /*20a00*/  LDL.LU R20, [R1+0x6140] ;  /* 0x0061400001147983 */ /* 0x000ee80000300800 */
[----:B------:R-:W3:Y:S04]  /*20a10*/  LDL.LU R21, [R1+0x613c] ;  /* 0x00613c0001157983 */ /* 0x000ee80000300800 */
[----:B------:R-:W3:Y:S04]  /*20a20*/  LDL.LU R22, [R1+0x6138] ;  /* 0x0061380001167983 */ /* 0x000ee80000300800 */
[----:B------:R-:W-:Y:S04]  /*20a30*/  STL.64 [R1+0x6018], R6 ;  /* 0x0060180601007387 */ /* 0x000fe80000100a00 */
[----:B------:R-:W-:Y:S04]  /*20a40*/  STL.64 [R1+0x6010], R4 ;  /* 0x0060100401007387 */ /* 0x000fe80000100a00 */
[----:B--2---:R-:W-:Y:S04]  /*20a50*/  STL.64 [R1+0x5fa8], R14 ;  /* 0x005fa80e01007387 */ /* 0x004fe80000100a00 */
[----:B------:R0:W-:Y:S04]  /*20a60*/  STL.64 [R1+0x5fa0], R12 ;  /* 0x005fa00c01007387 */ /* 0x0001e80000100a00 */
[----:B0-----:R-:W2:Y:S04]  /*20a70*/  LDL.LU R12, [R1+0xd0] ;  /* 0x0000d000010c7983 */ /* 0x001ea80000300800 */
[----:B------:R-:W2:Y:S04]  /*20a80*/  LDL.LU R13, [R1+0xd4] ;  /* 0x0000d400010d7983 */ /* 0x000ea80000300800 */
[----:B------:R-:W2:Y:S04]  /*20a90*/  LDL.LU R14, [R1+0xd8] ;  /* 0x0000d800010e7983 */ /* 0x000ea80000300800 */
[----:B------:R-:W2:Y:S01]  /*20aa0*/  LDL.LU R15, [R1+0xdc] ;  /* 0x0000dc00010f7983 */ /* 0x000ea20000300800 */
[----:B------:R-:W-:Y:S01]  /*20ab0*/  MOV R4, R23 ;  /* 0x0000001700047202 */ /* 0x000fe20000000f00 */
[----:B------:R-:W-:Y:S01]  /*20ac0*/  IMAD.MOV.U32 R6, RZ, RZ, R8 ;  /* 0x000000ffff067224 */ /* 0x000fe200078e0008 */
[----:B------:R-:W-:Y:S01]  /*20ad0*/  MOV R7, R9 ;  /* 0x0000000900077202 */ /* 0x000fe20000000f00 */
[----:B------:R-:W5:Y:S01]  /*20ae0*/  LDL.LU R23, [R1+0x6134] ;  /* 0x0061340001177983 */ /* 0x000f620000300800 */
[----:B------:R-:W-:-:S03]  /*20af0*/  MOV R5, R29 ;  /* 0x0000001d00057202 */ /* 0x000fc60000000f00 */
[----:B------:R-:W5:Y:S04]  /*20b00*/  LDL.LU R29, [R1+0x6130] ;  /* 0x00613000011d7983 */ /* 0x000f680000300800 */
[----:B------:R-:W5:Y:S04]  /*20b10*/  LDL.LU R8, [R1+0x612c] ;  /* 0x00612c0001087983 */ /* 0x000f680000300800 */
[----:B------:R-:W5:Y:S04]  /*20b20*/  LDL.LU R9, [R1+0x6128] ;  /* 0x0061280001097983 */ /* 0x000f680000300800 */
[----:B------:R0:W-:Y:S04]  /*20b30*/  STL.64 [R1+0x6038], R6 ;  /* 0x0060380601007387 */ /* 0x0001e80000100a00 */
[----:B------:R4:W-:Y:S01]  /*20b40*/  STL.64 [R1+0x6030], R4 ;  /* 0x0060300401007387 */ /* 0x0009e20000100a00 */
[----:B0-----:R-:W-:-:S02]  /*20b50*/  MOV R6, R18 ;  /* 0x0000001200067202 */ /* 0x001fc40000000f00 */
[----:B------:R-:W-:Y:S02]  /*20b60*/  MOV R7, R19 ;  /* 0x0000001300077202 */ /* 0x000fe40000000f00 */
[----:B----4-:R-:W-:Y:S01]  /*20b70*/  MOV R4, R16 ;  /* 0x0000001000047202 */ /* 0x010fe20000000f00 */
[----:B---3--:R-:W-:Y:S01]  /*20b80*/  IMAD.MOV.U32 R5, RZ, RZ, R17 ;  /* 0x000000ffff057224 */ /* 0x008fe200078e0011 */
[----:B------:R-:W3:Y:S04]  /*20b90*/  LDL.LU R16, [R1+0x6124] ;  /* 0x0061240001107983 */ /* 0x000ee80000300800 */
[----:B------:R-:W4:Y:S04]  /*20ba0*/  LDL.LU R17, [R1+0x6120] ;  /* 0x0061200001117983 */ /* 0x000f280000300800 */
        /* <DEDUP_REMOVED lines=10> */
[----:B------:R-:W-:Y:S01]  /*20c50*/  IMAD.MOV.U32 R4, RZ, RZ, R11 ;  /* 0x000000ffff047224 */ /* 0x000fe200078e000b */
[----:B------:R-:W-:Y:S01]  /*20c60*/  MOV R6, R28 ;  /* 0x0000001c00067202 */ /* 0x000fe20000000f00 */
[----:B-----5:R-:W-:Y:S01]  /*20c70*/  IMAD.MOV.U32 R7, RZ, RZ, R2 ;  /* 0x000000ffff077224 */ /* 0x020fe200078e0002 */
[----:B------:R-:W5:Y:S01]  /*20c80*/  LDL.LU R11, [R1+0x6114] ;  /* 0x00611400010b7983 */ /* 0x000f620000300800 */
        /* <DEDUP_REMOVED lines=13> */
[----:B------:R-:W-:-:S02]  /*20d60*/  MOV R7, R24 ;  /* 0x0000001800077202 */ /* 0x000fc40000000f00 */
[----:B------:R-:W-:Y:S02]  /*20d70*/  MOV R4, R27 ;  /* 0x0000001b00047202 */ /* 0x000fe40000000f00 */
[----:B------:R-:W-:Y:S01]  /*20d80*/  MOV R5, R26 ;  /* 0x0000001a00057202 */ /* 0x000fe20000000f00 */
        /* <DEDUP_REMOVED lines=10> */
[----:B------:R-:W-:-:S02]  /*20e30*/  MOV R7, R20 ;  /* 0x0000001400077202 */ /* 0x000fc40000000f00 */
[----:B------:R-:W-:-:S03]  /*20e40*/  MOV R4, R23 ;  /* 0x0000001700047202 */ /* 0x000fc60000000f00 */
[----:B------:R-:W-:Y:S04]  /*20e50*/  STL.64 [R1+0x60b8], R6 ;  /* 0x0060b80601007387 */ /* 0x000fe80000100a00 */
[----:B------:R-:W-:Y:S01]  /*20e60*/  STL.64 [R1+0x60b0], R4 ;  /* 0x0060b00401007387 */ /* 0x000fe20000100a00 */
[----:B---3--:R-:W-:Y:S02]  /*20e70*/  MOV R24, R10 ;  /* 0x0000000a00187202 */ /* 0x008fe40000000f00 */
[----:B-----5:R-:W-:Y:S01]  /*20e80*/  MOV R25, R11 ;  /* 0x0000000b00197202 */ /* 0x020fe20000000f00 */
[----:B--2---:R-:W-:Y:S04]  /*20e90*/  STL.64 [R1+0x6028], R14 ;  /* 0x0060280e01007387 */ /* 0x004fe80000100a00 */
[----:B------:R0:W-:Y:S04]  /*20ea0*/  STL.64 [R1+0x6020], R12 ;  /* 0x0060200c01007387 */ /* 0x0001e80000100a00 */
[----:B0-----:R-:W2:Y:S04]  /*20eb0*/  LDL.LU R12, [R1+0x130] ;  /* 0x00013000010c7983 */ /* 0x001ea80000300800 */
[----:B------:R-:W2:Y:S04]  /*20ec0*/  LDL.LU R13, [R1+0x134] ;  /* 0x00013400010d7983 */ /* 0x000ea80000300800 */
[----:B------:R-:W3:Y:S04]  /*20ed0*/  LDL.LU R14, [R1+0x138] ;  /* 0x00013800010e7983 */ /* 0x000ee80000300800 */
[----:B------:R-:W3:Y:S04]  /*20ee0*/  LDL.LU R15, [R1+0x13c] ;  /* 0x00013c00010f7983 */ /* 0x000ee80000300800 */
[----:B------:R-:W5:Y:S04]  /*20ef0*/  LDL.LU R10, [R1+0x6104] ;  /* 0x00610400010a7983 */ /* 0x000f680000300800 */
[----:B------:R-:W2:Y:S01]  /*20f00*/  LDL.LU R11, [R1+0x6100] ;  /* 0x00610000010b7983 */ /* 0x000ea20000300800 */
[----:B------:R-:W-:Y:S01]  /*20f10*/  IMAD.MOV.U32 R20, RZ, RZ, R2 ;  /* 0x000000ffff147224 */ /* 0x000fe200078e0002 */
[----:B------:R-:W-:-:S02]  /*20f20*/  MOV R21, R28 ;  /* 0x0000001c00157202 */ /* 0x000fc40000000f00 */
[----:B------:R-:W3:Y:S04]  /*20f30*/  LDL.LU R26, [R1+0xf8] ;  /* 0x0000f800011a7983 */ /* 0x000ee80000300800 */
[----:B------:R-:W4:Y:S04]  /*20f40*/  LDL.LU R27, [R1+0xfc] ;  /* 0x0000fc00011b7983 */ /* 0x000f280000300800 */
[----:B------:R-:W4:Y:S04]  /*20f50*/  LDL.LU R2, [R1+0x60fc] ;  /* 0x0060fc0001027983 */ /* 0x000f280000300800 */
[----:B------:R-:W4:Y:S01]  /*20f60*/  LDL.LU R28, [R1+0x60f8] ;  /* 0x0060f800011c7983 */ /* 0x000f220000300800 */
[----:B-----5:R-:W-:-:S03]  /*20f70*/  MOV R22, R10 ;  /* 0x0000000a00167202 */ /* 0x020fc60000000f00 */
[----:B------:R-:W5:Y:S01]  /*20f80*/  LDL.LU R10, [R1+0x60f4] ;  /* 0x0060f400010a7983 */ /* 0x000f620000300800 */
[----:B--2---:R-:W-:-:S03]  /*20f90*/  IMAD.MOV.U32 R23, RZ, RZ, R11 ;  /* 0x000000ffff177224 */ /* 0x004fc600078e000b */
[----:B------:R-:W2:Y:S04]  /*20fa0*/  LDL.LU R11, [R1+0x60f0] ;  /* 0x0060f000010b7983 */ /* 0x000ea80000300800 */
[----:B---3--:R-:W-:Y:S04]  /*20fb0*/  STL.64 [R1+0x6048], R14 ;  /* 0x0060480e01007387 */ /* 0x008fe80000100a00 */
[----:B------:R0:W-:Y:S04]  /*20fc0*/  STL.64 [R1+0x6040], R12 ;  /* 0x0060400c01007387 */ /* 0x0001e80000100a00 */
[----:B0-----:R-:W3:Y:S04]  /*20fd0*/  LDL.LU R12, [R1+0x140] ;  /* 0x00014000010c7983 */ /* 0x001ee80000300800 */
[----:B------:R-:W3:Y:S01]  /*20fe0*/  LDL.LU R13, [R1+0x144] ;  /* 0x00014400010d7983 */ /* 0x000ee20000300800 */
[----:B----4-:R-:W-:-:S02]  /*20ff0*/  MOV R14, R28 ;  /* 0x0000001c000e7202 */ /* 0x010fc40000000f00 */
[----:B------:R-:W-:Y:S01]  /*21000*/  MOV R15, R2 ;  /* 0x00000002000f7202 */ /* 0x000fe20000000f00 */
[----:B------:R-:W4:Y:S04]  /*21010*/  LDL.LU R28, [R1+0x60ec] ;  /* 0x0060ec00011c7983 */ /* 0x000f280000300800 */
[----:B------:R-:W2:Y:S04]  /*21020*/  LDL.LU R2, [R1+0x60e8] ;  /* 0x0060e80001027983 */ /* 0x000ea80000300800 */
[----:B------:R-:W-:Y:S04]  /*21030*/  STL.64 [R1+0x6068], R14 ;  /* 0x0060680e01007387 */ /* 0x000fe80000100a00 */
[----:B---3--:R0:W-:Y:S04]  /*21040*/  STL.64 [R1+0x6060], R12 ;  /* 0x0060600c01007387 */ /* 0x0081e80000100a00 */
[----:B0-----:R-:W3:Y:S04]  /*21050*/  LDL.LU R12, [R1+0x150] ;  /* 0x00015000010c7983 */ /* 0x001ee80000300800 */
[----:B------:R-:W3:Y:S01]  /*21060*/  LDL.LU R13, [R1+0x154] ;  /* 0x00015400010d7983 */ /* 0x000ee20000300800 */
[----:B--2---:R-:W-:Y:S01]  /*21070*/  IMAD.MOV.U32 R14, RZ, RZ, R11 ;  /* 0x000000ffff0e7224 */ /* 0x004fe200078e000b */
[----:B-----5:R-:W-:-:S02]  /*21080*/  MOV R15, R10 ;  /* 0x0000000a000f7202 */ /* 0x020fc40000000f00 */
[----:B------:R-:W2:Y:S04]  /*21090*/  LDL.LU R11, [R1+0x60e4] ;  /* 0x0060e400010b7983 */ /* 0x000ea80000300800 */
[----:B------:R-:W5:Y:S04]  /*210a0*/  LDL.LU R10, [R1+0x60e0] ;  /* 0x0060e000010a7983 */ /* 0x000f680000300800 */
[----:B------:R-:W-:Y:S04]  /*210b0*/  STL.64 [R1+0x6088], R14 ;  /* 0x0060880e01007387 */ /* 0x000fe80000100a00 */
[----:B---3--:R0:W-:Y:S04]  /*210c0*/  STL.64 [R1+0x6080], R12 ;  /* 0x0060800c01007387 */ /* 0x0081e80000100a00 */
[----:B0-----:R-:W3:Y:S04]  /*210d0*/  LDL.LU R12, [R1+0x160] ;  /* 0x00016000010c7983 */ /* 0x001ee80000300800 */
[----:B------:R-:W3:Y:S01]  /*210e0*/  LDL.LU R13, [R1+0x164] ;  /* 0x00016400010d7983 */ /* 0x000ee20000300800 */
[----:B------:R-:W-:Y:S01]  /*210f0*/  MOV R14, R2 ;  /* 0x00000002000e7202 */ /* 0x000fe20000000f00 */
[----:B----4-:R-:W-:-:S02]  /*21100*/  IMAD.MOV.U32 R15, RZ, RZ, R28 ;  /* 0x000000ffff0f7224 */ /* 0x010fc400078e001c */
[----:B------:R-:W4:Y:S04]  /*21110*/  LDL.LU R2, [R1+0x60dc] ;  /* 0x0060dc0001027983 */ /* 0x000f280000300800 */
[----:B------:R-:W2:Y:S04]  /*21120*/  LDL.LU R28, [R1+0x60d8] ;  /* 0x0060d800011c7983 */ /* 0x000ea80000300800 */
[----:B------:R-:W-:Y:S04]  /*21130*/  STL.64 [R1+0x60a8], R14 ;  /* 0x0060a80e01007387 */ /* 0x000fe80000100a00 */
[----:B---3--:R0:W-:Y:S04]  /*21140*/  STL.64 [R1+0x60a0], R12 ;  /* 0x0060a00c01007387 */ /* 0x0081e80000100a00 */
[----:B0-----:R-:W3:Y:S04]  /*21150*/  LDL.LU R12, [R1+0x170] ;  /* 0x00017000010c7983 */ /* 0x001ee80000300800 */
[----:B------:R-:W3:Y:S01]  /*21160*/  LDL.LU R13, [R1+0x174] ;  /* 0x00017400010d7983 */ /* 0x000ee20000300800 */
[----:B-----5:R-:W-:-:S02]  /*21170*/  MOV R14, R10 ;  /* 0x0000000a000e7202 */ /* 0x020fc40000000f00 */
[----:B--2---:R-:W-:Y:S01]  /*21180*/  MOV R15, R11 ;  /* 0x0000000b000f7202 */ /* 0x004fe20000000f00 */
[----:B------:R-:W2:Y:S04]  /*21190*/  LDL.LU R10, [R1+0x60d4] ;  /* 0x0060d400010a7983 */ /* 0x000ea80000300800 */
[----:B------:R-:W2:Y:S04]  /*211a0*/  LDL.LU R11, [R1+0x60d0] ;  /* 0x0060d000010b7983 */ /* 0x000ea80000300800 */
[----:B------:R-:W-:Y:S04]  /*211b0*/  STL.64 [R1+0x60c8], R14 ;  /* 0x0060c80e01007387 */ /* 0x000fe80000100a00 */
[----:B---3--:R0:W-:Y:S04]  /*211c0*/  STL.64 [R1+0x60c0], R12 ;  /* 0x0060c00c01007387 */ /* 0x0081e80000100a00 */
[----:B0-----:R-:W2:Y:S04]  /*211d0*/  LDL.LU R12, [R1+0x180] ;  /* 0x00018000010c7983 */ /* 0x001ea80000300800 */
[----:B------:R-:W2:Y:S01]  /*211e0*/  LDL.LU R13, [R1+0x184] ;  /* 0x00018400010d7983 */ /* 0x000ea20000300800 */
[----:B------:R-:W-:Y:S01]  /*211f0*/  IMAD.MOV.U32 R4, RZ, RZ, R19 ;  /* 0x000000ffff047224 */ /* 0x000fe200078e0013 */
[----:B------:R-:W-:Y:S01]  /*21200*/  MOV R5, R18 ;  /* 0x0000001200057202 */ /* 0x000fe20000000f00 */
[----:B------:R-:W-:Y:S01]  /*21210*/  IMAD.MOV.U32 R7, RZ, RZ, R16 ;  /* 0x000000ffff077224 */ /* 0x000fe200078e0010 */
[----:B------:R-:W-:Y:S01]  /*21220*/  MOV R6, R17 ;  /* 0x0000001100067202 */ /* 0x000fe20000000f00 */
[----:B------:R-:W-:Y:S01]  /*21230*/  IMAD.MOV.U32 R14, RZ, RZ, R28 ;  /* 0x000000ffff0e7224 */ /* 0x000fe200078e001c */
[----:B----4-:R-:W-:Y:S01]  /*21240*/  MOV R15, R2 ;  /* 0x00000002000f7202 */ /* 0x010fe20000000f00 */
[-C--:B------:R-:W-:Y:S01]  /*21250*/  HMMA.16816.F32.BF16 R20, R20, R8.reuse, RZ ;  /* 0x000000081414723c */ /* 0x080fe200000418ff */
[----:B------:R-:W3:Y:S04]  /*21260*/  LDL R2, [R1+0x10c0] ;  /* 0x0010c00001027983 */ /* 0x000ee80000100800 */
[----:B------:R-:W0:Y:S03]  /*21270*/  LDSM.16.MT88.4 R16, [R0+0x2180] ;  /* 0x002180000010783b */ /* 0x000e260000004200 */
[----:B------:R-:W-:Y:S07]  /*21280*/  HMMA.16816.F32.BF16 R24, R24, R8, RZ ;  /* 0x000000081818723c */ /* 0x000fee00000418ff */
[----:B------:R-:W-:Y:S01]  /*21290*/  MOV R9, R29 ;  /* 0x0000001d00097202 */ /* 0x000fe20000000f00 */
[-C--:B--2---:R-:W-:Y:S01]  /*212a0*/  HMMA.16816.F32.BF16 R4, R4, R10.reuse, R12 ;  /* 0x0000000a0404723c */ /* 0x084fe2000004180c */
[----:B------:R-:W2:Y:S04]  /*212b0*/  LDL.LU.64 R14, [R1+0x60c8] ;  /* 0x0060c800010e7983 */ /* 0x000ea80000300a00 */
[----:B------:R-:W2:Y:S11]  /*212c0*/  LDL.LU.64 R12, [R1+0x60c0] ;  /* 0x0060c000010c7983 */ /* 0x000eb60000300a00 */
[----:B------:R-:W-:Y:S07]  /*212d0*/  @!UPT UIADD3 URZ, URZ, URZ, URZ ;  /* 0x0000003f3f3ff290 */ /* 0x000fee000fffe03f */
[----:B------:R1:W-:Y:S01]  /*212e0*/  STL.64 [R1+0x180], R4 ;  /* 0x0001800401007387 */ /* 0x0003e20000100a00 */
[----:B------:R-:W-:Y:S01]  /*212f0*/  IMAD.MOV.U32 R29, RZ, RZ, R6 ;  /* 0x000000ffff1d7224 */ /* 0x000fe200078e0006 */
[----:B------:R-:W-:Y:S02]  /*21300*/  MOV R28, R7 ;  /* 0x00000007001c7202 */ /* 0x000fe40000000f00 */
[----:B------:R-:W2:Y:S04]  /*21310*/  LDL.LU.64 R6, [R1+0x60b8] ;  /* 0x0060b80001067983 */ /* 0x000ea80000300a00 */
[----:B-1----:R-:W2:Y:S02]  /*21320*/  LDL.LU.64 R4, [R1+0x60b0] ;  /* 0x0060b00001047983 */ /* 0x002ea40000300a00 */
[-C--:B--2---:R-:W-:Y:S02]  /*21330*/  HMMA.16816.F32.BF16 R4, R4, R10.reuse, R12 ;  /* 0x0000000a0404723c */ /* 0x084fe4000004180c */
[----:B------:R-:W2:Y:S04]  /*21340*/  LDL.LU.64 R14, [R1+0x60a8] ;  /* 0x0060a800010e7983 */ /* 0x000ea80000300a00 */
[----:B------:R-:W2:Y:S11]  /*21350*/  LDL.LU.64 R12, [R1+0x60a0] ;  /* 0x0060a000010c7983 */ /* 0x000eb60000300a00 */
[----:B------:R-:W-:Y:S06]  /*21360*/  @!UPT UIADD3 URZ, URZ, URZ, URZ ;  /* 0x0000003f3f3ff290 */ /* 0x000fec000fffe03f */
[----:B------:R-:W-:Y:S04]  /*21370*/  STL.64 [R1+0x170], R4 ;  /* 0x0001700401007387 */ /* 0x000fe80000100a00 */
[----:B------:R1:W-:Y:S04]  /*21380*/  STL.64 [R1+0x178], R6 ;  /* 0x0001780601007387 */ /* 0x0003e80000100a00 */
[----:B-1----:R-:W2:Y:S04]  /*21390*/  LDL.LU.64 R6, [R1+0x6098] ;  /* 0x0060980001067983 */ /* 0x002ea80000300a00 */
[----:B------:R-:W2:Y:S02]  /*213a0*/  LDL.LU.64 R4, [R1+0x6090] ;  /* 0x0060900001047983 */ /* 0x000ea40000300a00 */
        /* <DEDUP_REMOVED lines=77> */
[----:B------:R0:W-:Y:S02]  /*21880*/  STL.64 [R1+0xd8], R6 ;  /* 0x0000d80601007387 */ /* 0x0001e40000100a00 */
[-C--:B0-----:R-:W-:Y:S08]  /*21890*/  HMMA.16816.F32.BF16 R4, R16, R10.reuse, R24 ;  /* 0x0000000a1004723c */ /* 0x081ff00000041818 */
[----:B--2---:R-:W-:Y:S07]  /*218a0*/  HMMA.16816.F32.BF16 R12, R12, R10, R20 ;  /* 0x0000000a0c0c723c */ /* 0x004fee0000041814 */
[----:B------:R-:W-:-:S02]  /*218b0*/  MOV R23, R9 ;  /* 0x0000000900177202 */ /* 0x000fc40000000f00 */
[----:B---3--:R-:W-:Y:S04]  /*218c0*/  LDSM.16.M88.4 R8, [R2+0x40000] ;  /* 0x040000000208783b */ /* 0x008fe80000000200 */
[----:B------:R-:W0:Y:S10]  /*218d0*/  LDSM.16.MT88.4 R24, [R23+0x4000] ;  /* 0x004000001718783b */ /* 0x000e340000004200 */
[----:B------:R-:W-:Y:S04]  /*218e0*/  STL.64 [R1+0xc0], R12 ;  /* 0x0000c00c01007387 */ /* 0x000fe80000100a00 */
[----:B------:R0:W-:Y:S04]  /*218f0*/  STL.64 [R1+0xc8], R14 ;  /* 0x0000c80e01007387 */ /* 0x0001e80000100a00 */
[----:B------:R-:W-:Y:S04]  /*21900*/  STL.64 [R1+0x5dc8], R6 ;  /* 0x005dc80601007387 */ /* 0x000fe80000100a00 */
[----:B------:R-:W-:Y:S01]  /*21910*/  STL.64 [R1+0x5dc0], R4 ;  /* 0x005dc00401007387 */ /* 0x000fe20000100a00 */
[----:B0-----:R-:W-:Y:S01]  /*21920*/  IMAD.MOV.U32 R15, RZ, RZ, R24 ;  /* 0x000000ffff0f7224 */ /* 0x001fe200078e0018 */
[----:B------:R-:W-:Y:S01]  /*21930*/  MOV R14, R25 ;  /* 0x00000019000e7202 */ /* 0x000fe20000000f00 */
[----:B------:R-:W-:Y:S01]  /*21940*/  IMAD.MOV.U32 R12, RZ, RZ, R27 ;  /* 0x000000ffff0c7224 */ /* 0x000fe200078e001b */
[----:B------:R-:W-:-:S03]  /*21950*/  MOV R13, R26 ;  /* 0x0000001a000d7202 */ /* 0x000fc60000000f00 */
[----:B------:R-:W-:Y:S04]  /*21960*/  STL.64 [R1+0x5f58], R14 ;  /* 0x005f580e01007387 */ /* 0x000fe80000100a00 */
[----:B------:R-:W-:Y:S04]  /*21970*/  STL.64 [R1+0x5f50], R12 ;  /* 0x005f500c01007387 */ /* 0x000fe80000100a00 */
[----:B------:R-:W-:Y:S04]  /*21980*/  STL [R1+0x5d14], R10 ;  /* 0x005d140a01007387 */ /* 0x000fe80000100800 */
[----:B------:R-:W-:Y:S04]  /*21990*/  STL [R1+0x5d10], R11 ;  /* 0x005d100b01007387 */ /* 0x000fe80000100800 */
[----:B------:R0:W-:Y:S04]  /*219a0*/  STL [R1+0x5748], R2 ;  /* 0x0057480201007387 */ /* 0x0001e80000100800 */
[----:B------:R-:W2:Y:S04]  /*219b0*/  LDL R27, [R1+0xdd8] ;  /* 0x000dd800011b7983 */ /* 0x000ea80000100800 */
[----:B------:R-:W-:Y:S01]  /*219c0*/  LDSM.16.MT88.4 R12, [R3+0x4100] ;  /* 0x00410000030c783b */ /* 0x000fe20000004200 */
[----:B0-----:R-:W-:-:S05]  /*219d0*/  MOV R2, R23 ;  /* 0x0000001700027202 */ /* 0x001fca0000000f00 */
[----:B------:R-:W0:Y:S02]  /*219e0*/  LDSM.16.MT88.4 R4, [R2+0x4080] ;  /* 0x004080000204783b */ /* 0x000e240000004200 */
[----:B0-----:R-:W-:Y:S01]  /*219f0*/  MOV R23, R4 ;  /* 0x0000000400177202 */ /* 0x001fe20000000f00 */
[----:B------:R-:W-:Y:S01]  /*21a00*/  IMAD.MOV.U32 R22, RZ, RZ, R5 ;  /* 0x000000ffff167224 */ /* 0x000fe200078e0005 */
[----:B------:R-:W-:Y:S02]  /*21a10*/  MOV R21, R6 ;  /* 0x0000000600157202 */ /* 0x000fe40000000f00 */
[----:B------:R-:W-:Y:S02]  /*21a20*/  MOV R20, R7 ;  /* 0x0000000700147202 */ /* 0x000fe40000000f00 */
[----:B------:R-:W0:Y:S02]  /*21a30*/  LDSM.16.MT88.4 R4, [R2+0x4100] ;  /* 0x004100000204783b */ /* 0x000e240000004200 */
[----:B0-----:R-:W-:Y:S01]  /*21a40*/  IMAD.MOV.U32 R25, RZ, RZ, R4 ;  /* 0x000000ffff197224 */ /* 0x001fe200078e0004 */
[----:B------:R-:W-:Y:S01]  /*21a50*/  MOV R24, R5 ;  /* 0x0000000500187202 */ /* 0x000fe20000000f00 */
[----:B------:R-:W-:Y:S01]  /*21a60*/  IMAD.MOV.U32 R10, RZ, RZ, R7 ;  /* 0x000000ffff0a7224 */ /* 0x000fe200078e0007 */
[----:B------:R-:W-:-:S02]  /*21a70*/  MOV R11, R6 ;  /* 0x00000006000b7202 */ /* 0x000fc40000000f00 */
[----:B------:R-:W0:Y:S02]  /*21a80*/  LDSM.16.MT88.4 R4, [R2+0x4180] ;  /* 0x004180000204783b */ /* 0x000e240000004200 */
[----:B0-----:R-:W-:Y:S01]  /*21a90*/  MOV R19, R4 ;  /* 0x0000000400137202 */ /* 0x001fe20000000f00 */
[----:B------:R-:W-:Y:S01]  /*21aa0*/  IMAD.MOV.U32 R17, RZ, RZ, R6 ;  /* 0x000000ffff117224 */ /* 0x000fe200078e0006 */
[----:B------:R-:W-:Y:S02]  /*21ab0*/  MOV R18, R5 ;  /* 0x0000000500127202 */ /* 0x000fe40000000f00 */
[----:B------:R-:W-:Y:S02]  /*21ac0*/  MOV R16, R7 ;  /* 0x0000000700107202 */ /* 0x000fe40000000f00 */
[----:B------:R-:W0:Y:S04]  /*21ad0*/  LDSM.16.MT88.4 R4, [R3+0x4000] ;  /* 0x004000000304783b */ /* 0x000e280000004200 */
[----:B------:R1:W-:Y:S04]  /*21ae0*/  STL [R1+0x5ed0], R2 ;  /* 0x005ed00201007387 */ /* 0x0003e80000100800 */
[----:B0-----:R-:W-:Y:S04]  /*21af0*/  STL [R1+0x5ee0], R4 ;  /* 0x005ee00401007387 */ /* 0x001fe80000100800 */
[----:B------:R-:W-:Y:S04]  /*21b00*/  STL [R1+0x5edc], R5 ;  /* 0x005edc0501007387 */ /* 0x000fe80000100800 */
[----:B------:R-:W-:Y:S04]  /*21b10*/  STL [R1+0x5ed8], R6 ;  /* 0x005ed80601007387 */ /* 0x000fe80000100800 */
[----:B------:R-:W-:Y:S04]  /*21b20*/  STL [R1+0x5ed4], R7 ;  /* 0x005ed40701007387 */ /* 0x000fe80000100800 */
[----:B------:R-:W0:Y:S01]  /*21b30*/  LDSM.16.MT88.4 R4, [R3+0x4080] ;  /* 0x004080000304783b */ /* 0x000e220000004200 */
[----:B-1----:R-:W-:-:S03]  /*21b40*/  MOV R2, R15 ;  /* 0x0000000f00027202 */ /* 0x002fc60000000f00 */
[----:B0-----:R0:W-:Y:S04]  /*21b50*/  STL.64 [R1+0x60], R4 ;  /* 0x0000600401007387 */ /* 0x0011e80000100a00 */
[----:B------:R1:W-:Y:S01]  /*21b60*/  STL.64 [R1+0x68], R6 ;  /* 0x0000680601007387 */ /* 0x0003e20000100a00 */
[----:B0-----:R-:W-:Y:S01]  /*21b70*/  MOV R5, R12 ;  /* 0x0000000c00057202 */ /* 0x001fe20000000f00 */
[----:B-1----:R-:W-:Y:S01]  /*21b80*/  IMAD.MOV.U32 R6, RZ, RZ, R13 ;  /* 0x000000ffff067224 */ /* 0x002fe200078e000d */
[----:B------:R-:W-:-:S04]  /*21b90*/  MOV R7, R14 ;  /* 0x0000000e00077202 */ /* 0x000fc80000000f00 */
[----:B------:R-:W-:Y:S04]  /*21ba0*/  STL [R1+0x5ef0], R6 ;  /* 0x005ef00601007387 */ /* 0x000fe80000100800 */
[----:B------:R-:W-:Y:S04]  /*21bb0*/  STL [R1+0x5eec], R5 ;  /* 0x005eec0501007387 */ /* 0x000fe80000100800 */
[----:B------:R-:W-:Y:S04]  /*21bc0*/  STL [R1+0x5ee8], R7 ;  /* 0x005ee80701007387 */ /* 0x000fe80000100800 */
[----:B------:R-:W0:Y:S04]  /*21bd0*/  LDSM.16.MT88.4 R4, [R3+0x4180] ;  /* 0x004180000304783b */ /* 0x000e280000004200 */
[----:B--2---:R-:W1:Y:S04]  /*21be0*/  LDSM.16.MT88.4 R12, [R27+0x4000] ;  /* 0x004000001b0c783b */ /* 0x004e680000004200 */
[----:B------:R-:W-:Y:S04]  /*21bf0*/  STL [R1+0x5ee4], R2 ;  /* 0x005ee40201007387 */ /* 0x000fe80000100800 */
[----:B------:R-:W-:Y:S04]  /*21c00*/  STL [R1+0x5ef4], R3 ;  /* 0x005ef40301007387 */ /* 0x000fe80000100800 */
[----:B0-----:R-:W-:Y:S04]  /*21c10*/  STL.64 [R1+0x40], R4 ;  /* 0x0000400401007387 */ /* 0x001fe80000100a00 */
[----:B------:R1:W-:Y:S02]  /*21c20*/  STL.64 [R1+0x48], R6 ;  /* 0x0000480601007387 */ /* 0x0003e40000100a00 */
[----:B-1----:R-:W-:Y:S01]  /*21c30*/  IMAD.MOV.U32 R7, RZ, RZ, R12 ;  /* 0x000000ffff077224 */ /* 0x002fe200078e000c */
[----:B------:R-:W-:Y:S01]  /*21c40*/  MOV R2, R13 ;  /* 0x0000000d00027202 */ /* 0x000fe20000000f00 */
[----:B------:R-:W-:Y:S01]  /*21c50*/  STL [R1+0x38], R14 ;  /* 0x0000380e01007387 */ /* 0x000fe20000100800 */
[----:B------:R-:W-:-:S03]  /*21c60*/  MOV R4, R15 ;  /* 0x0000000f00047202 */ /* 0x000fc60000000f00 */
[----:B------:R-:W0:Y:S04]  /*21c70*/  LDSM.16.MT88.4 R12, [R27+0x4080] ;  /* 0x004080001b0c783b */ /* 0x000e280000004200 */
[----:B------:R-:W-:Y:S04]  /*21c80*/  STL [R1+0x5f00], R4 ;  /* 0x005f000401007387 */ /* 0x000fe80000100800 */
[----:B------:R-:W-:Y:S04]  /*21c90*/  STL [R1+0x5efc], R2 ;  /* 0x005efc0201007387 */ /* 0x000fe80000100800 */
[----:B------:R-:W-:Y:S01]  /*21ca0*/  STL [R1+0x5ef8], R7 ;  /* 0x005ef80701007387 */ /* 0x000fe20000100800 */
[----:B0-----:R-:W-:Y:S01]  /*21cb0*/  IMAD.MOV.U32 R3, RZ, RZ, R13 ;  /* 0x000000ffff037224 */ /* 0x001fe200078e000d */
[----:B------:R-:W-:-:S02]  /*21cc0*/  MOV R6, R14 ;  /* 0x0000000e00067202 */ /* 0x000fc40000000f00 */
        /* <DEDUP_REMOVED lines=10> */
[----:B------:R-:W0:Y:S02]  /*21d70*/  LDSM.16.MT88.4 R12, [R27+0x4180] ;  /* 0x004180001b0c783b */ /* 0x000e240000004200 */
[----:B0-----:R-:W-:Y:S02]  /*21d80*/  MOV R6, R14 ;  /* 0x0000000e00067202 */ /* 0x001fe40000000f00 */
[----:B------:R0:W-:Y:S01]  /*21d90*/  STL [R1], R12 ;  /* 0x0000000c01007387 */ /* 0x0001e20000100800 */
[----:B------:R-:W-:Y:S01]  /*21da0*/  MOV R3, R15 ;  /* 0x0000000f00037202 */ /* 0x000fe20000000f00 */
[----:B------:R-:W-:Y:S02]  /*21db0*/  IMAD.MOV.U32 R5, RZ, RZ, R13 ;  /* 0x000000ffff057224 */ /* 0x000fe400078e000d */
[----:B------:R-:W2:Y:S04]  /*21dc0*/  LDL.LU.64 R14, [R1+0x5f58] ;  /* 0x005f5800010e7983 */ /* 0x000ea80000300a00 */
[----:B0-----:R-:W3:Y:S04]  /*21dd0*/  LDL.LU.64 R12, [R1+0x5f50] ;  /* 0x005f5000010c7983 */ /* 0x001ee80000300a00 */
[----:B------:R0:W-:Y:S04]  /*21de0*/  STL.64 [R1+0x5f18], R6 ;  /* 0x005f180601007387 */ /* 0x0001e80000100a00 */
[----:B------:R1:W-:Y:S01]  /*21df0*/  STL.64 [R1+0x5f10], R4 ;  /* 0x005f100401007387 */ /* 0x0003e20000100a00 */
[----:B0-----:R-:W-:Y:S01]  /*21e00*/  MOV R6, R21 ;  /* 0x0000001500067202 */ /* 0x001fe20000000f00 */
[----:B------:R-:W-:-:S02]  /*21e10*/  IMAD.MOV.U32 R7, RZ, RZ, R20 ;  /* 0x000000ffff077224 */ /* 0x000fc400078e0014 */
[----:B-1----:R-:W-:Y:S01]  /*21e20*/  IMAD.MOV.U32 R4, RZ, RZ, R23 ;  /* 0x000000ffff047224 */ /* 0x002fe200078e0017 */
[----:B------:R-:W-:Y:S02]  /*21e30*/  MOV R5, R22 ;  /* 0x0000001600057202 */ /* 0x000fe40000000f00 */
[----:B------:R-:W-:Y:S04]  /*21e40*/  STL.64 [R1+0x5f38], R6 ;  /* 0x005f380601007387 */ /* 0x000fe80000100a00 */
[----:B------:R2:W-:Y:S04]  /*21e50*/  STL.64 [R1+0x5f30], R4 ;  /* 0x005f300401007387 */ /* 0x0005e80000100a00 */
[----:B------:R-:W-:Y:S01]  /*21e60*/  LDSM.16.MT88.4 R20, [R0+0x4100] ;  /* 0x004100000014783b */ /* 0x000fe20000004200 */
[----:B--2---:R-:W-:-:S02]  /*21e70*/  MOV R4, R15 ;  /* 0x0000000f00047202 */ /* 0x004fc40000000f00 */
[----:B------:R-:W-:Y:S01]  /*21e80*/  MOV R5, R14 ;  /* 0x0000000e00057202 */ /* 0x000fe20000000f00 */
[----:B---3--:R-:W-:Y:S01]  /*21e90*/  IMAD.MOV.U32 R6, RZ, RZ, R13 ;  /* 0x000000ffff067224 */ /* 0x008fe200078e000d */
[----:B------:R-:W-:Y:S02]  /*21ea0*/  MOV R7, R12 ;  /* 0x0000000c00077202 */ /* 0x000fe40000000f00 */
[----:B------:R-:W0:Y:S04]  /*21eb0*/  LDSM.16.MT88.4 R12, [R0+0x4000] ;  /* 0x00400000000c783b */ /* 0x000e280000004200 */
[----:B0-----:R0:W-:Y:S04]  /*21ec0*/  STL.64 [R1+0x5df8], R14 ;  /* 0x005df80e01007387 */ /* 0x0011e80000100a00 */
[----:B------:R1:W-:Y:S01]  /*21ed0*/  STL.64 [R1+0x5df0], R12 ;  /* 0x005df00c01007387 */ /* 0x0003e20000100a00 */
[----:B0-----:R-:W-:-:S02]  /*21ee0*/  MOV R14, R17 ;  /* 0x00000011000e7202 */ /* 0x001fc40000000f00 */
[----:B------:R-:W-:Y:S02]  /*21ef0*/  MOV R15, R16 ;  /* 0x00000010000f7202 */ /* 0x000fe40000000f00 */
[----:B-1----:R-:W-:Y:S01]  /*21f00*/  MOV R12, R19 ;  /* 0x00000013000c7202 */ /* 0x002fe20000000f00 */
[----:B------:R-:W-:Y:S02]  /*21f10*/  IMAD.MOV.U32 R13, RZ, RZ, R18 ;  /* 0x000000ffff0d7224 */ /* 0x000fe400078e0012 */
[----:B------:R-:W-:Y:S04]  /*21f20*/  STL.64 [R1+0x5f28], R14 ;  /* 0x005f280e01007387 */ /* 0x000fe80000100a00 */
[----:B------:R0:W-:Y:S04]  /*21f30*/  STL.64 [R1+0x5f20], R12 ;  /* 0x005f200c01007387 */ /* 0x0001e80000100a00 */
[----:B------:R-:W1:Y:S04]  /*21f40*/  LDSM.16.MT88.4 R16, [R0+0x4080] ;  /* 0x004080000010783b */ /* 0x000e680000004200 */
[----:B0-----:R-:W2:Y:S04]  /*21f50*/  LDL.LU R12, [R1+0x190] ;  /* 0x00019000010c7983 */ /* 0x001ea80000300800 */
[----:B------:R-:W2:Y:S04]  /*21f60*/  LDL.LU R13, [R1+0x194] ;  /* 0x00019400010d7983 */ /* 0x000ea80000300800 */
[----:B------:R-:W3:Y:S04]  /*21f70*/  LDL.LU R14, [R1+0x198] ;  /* 0x00019800010e7983 */ /* 0x000ee80000300800 */
[----:B------:R-:W3:Y:S04]  /*21f80*/  LDL.LU R15, [R1+0x19c] ;  /* 0x00019c00010f7983 */ /* 0x000ee80000300800 */
[----:B---3--:R-:W-:Y:S04]  /*21f90*/  STL.64 [R1+0x5f48], R14 ;  /* 0x005f480e01007387 */ /* 0x008fe80000100a00 */
[----:B--2---:R0:W-:Y:S04]  /*21fa0*/  STL.64 [R1+0x5f40], R12 ;  /* 0x005f400c01007387 */ /* 0x0041e80000100a00 */
[----:B0-----:R-:W2:Y:S04]  /*21fb0*/  LDL.LU R12, [R1+0x1a0] ;  /* 0x0001a000010c7983 */ /* 0x001ea80000300800 */
[----:B------:R-:W2:Y:S04]  /*21fc0*/  LDL.LU R13, [R1+0x1a4] ;  /* 0x0001a400010d7983 */ /* 0x000ea80000300800 */
[----:B------:R-:W2:Y:S04]  /*21fd0*/  LDL.LU R14, [R1+0x1a8] ;  /* 0x0001a800010e7983 */ /* 0x000ea80000300800 */
[----:B------:R-:W2:Y:S04]  /*21fe0*/  LDL.LU R15, [R1+0x1ac] ;  /* 0x0001ac00010f7983 */ /* 0x000ea80000300800 */
[----:B-1----:R-:W-:Y:S04]  /*21ff0*/  STL.64 [R1+0x5de8], R18 ;  /* 0x005de81201007387 */ /* 0x002fe80000100a00 */
[----:B------:R0:W-:Y:S04]  /*22000*/  STL.64 [R1+0x5de0], R16 ;  /* 0x005de01001007387 */ /* 0x0001e80000100a00 */
[----:B0-----:R-:W3:Y:S04]  /*22010*/  LDL.LU R16, [R1+0x170] ;  /* 0x0001700001107983 */ /* 0x001ee80000300800 */
[----:B------:R-:W3:Y:S04]  /*22020*/  LDL.LU R17, [R1+0x174] ;  /* 0x0001740001117983 */ /* 0x000ee80000300800 */
[----:B------:R-:W3:Y:S04]  /*22030*/  LDL.LU R18, [R1+0x178] ;  /* 0x0001780001127983 */ /* 0x000ee80000300800 */
[----:B------:R-:W3:Y:S04]  /*22040*/  LDL.LU R19, [R1+0x17c] ;  /* 0x00017c0001137983 */ /* 0x000ee80000300800 */
[----:B------:R-:W-:Y:S04]  /*22050*/  STL.64 [R1+0x5dd8], R22 ;  /* 0x005dd81601007387 */ /* 0x000fe80000100a00 */
[----:B------:R0:W-:Y:S02]  /*22060*/  STL.64 [R1+0x5dd0], R20 ;  /* 0x005dd01401007387 */ /* 0x0001e40000100a00 */
[----:B0-----:R-:W-:Y:S01]  /*22070*/  IMAD.MOV.U32 R20, RZ, RZ, R25 ;  /* 0x000000ffff147224 */ /* 0x001fe200078e0019 */
[----:B------:R-:W-:-:S02]  /*22080*/  MOV R21, R24 ;  /* 0x0000001800157202 */ /* 0x000fc40000000f00 */
[----:B------:R-:W0:Y:S04]  /*22090*/  LDSM.16.MT88.4 R24, [R0+0x4180] ;  /* 0x004180000018783b */ /* 0x000e280000004200 */
[----:B0-----:R0:W-:Y:S04]  /*220a0*/  STL.64 [R1+0x5e08], R26 ;  /* 0x005e081a01007387 */ /* 0x0011e80000100a00 */
[----:B------:R1:W-:Y:S01]  /*220b0*/  STL.64 [R1+0x5e00], R24 ;  /* 0x005e001801007387 */ /* 0x0003e20000100a00 */
[----:B0-----:R-:W-:-:S03]  /*220c0*/  MOV R26, R29 ;  /* 0x0000001d001a7202 */ /* 0x001fc60000000f00 */
[----:B-1----:R-:W4:Y:S01]  /*220d0*/  LDL.LU R24, [R1+0x180] ;  /* 0x0001800001187983 */ /* 0x002f220000300800 */
[----:B------:R-:W-:-:S03]  /*220e0*/  MOV R27, R28 ;  /* 0x0000001c001b7202 */ /* 0x000fc60000000f00 */
[----:B------:R-:W4:Y:S04]  /*220f0*/  LDL.LU R25, [R1+0x184] ;  /* 0x0001840001197983 */ /* 0x000f280000300800 */
[----:B------:R-:W-:Y:S01]  /*22100*/  STL [R1+0x5d94], R0 ;  /* 0x005d940001007387 */ /* 0x000fe20000100800 */
[-C--:B--2---:R-:W-:Y:S03]  /*22110*/  HMMA.16816.F32.BF16 R4, R4, R8.reuse, R12 ;  /* 0x000000080404723c */ /* 0x084fe6000004180c */
[----:B------:R-:W2:Y:S04]  /*22120*/  LDL.LU.64 R14, [R1+0x5f48] ;  /* 0x005f4800010e7983 */ /* 0x000ea80000300a00 */
[----:B------:R-:W2:Y:S11]  /*22130*/  LDL.LU.64 R12, [R1+0x5f40] ;  /* 0x005f4000010c7983 */ /* 0x000eb60000300a00 */
[----:B------:R-:W-:Y:S05]  /*22140*/  @!UPT UIADD3 URZ, URZ, URZ, URZ ;  /* 0x0000003f3f3ff290 */ /* 0x000fea000fffe03f */
[----:B------:R0:W-:Y:S01]  /*22150*/  STL.64 [R1+0x1a0], R4 ;  /* 0x0001a00401007387 */ /* 0x0001e20000100a00 */
[----:B------:R-:W-:Y:S01]  /*22160*/  IMAD.MOV.U32 R29, RZ, RZ, R6 ;  /* 0x000000ffff1d7224 */ /* 0x000fe200078e0006 */
[----:B------:R-:W-:Y:S02]  /*22170*/  MOV R28, R7 ;  /* 0x00000007001c7202 */ /* 0x000fe40000000f00 */
[----:B------:R-:W2:Y:S04]  /*22180*/  LDL.LU.64 R6, [R1+0x5f38] ;  /* 0x005f380001067983 */ /* 0x000ea80000300a00 */
[----:B0-----:R-:W2:Y:S04]  /*22190*/  LDL.LU.64 R4, [R1+0x5f30] ;  /* 0x005f300001047983 */ /* 0x001ea80000300a00 */
[----:B------:R-:W-:Y:S04]  /*221a0*/  STL [R1+0x5d1c], R28 ;  /* 0x005d1c1c01007387 */ /* 0x000fe80000100800 */
[----:B------:R0:W-:Y:S01]  /*221b0*/  STL [R1+0x5d18], R29 ;  /* 0x005d181d01007387 */ /* 0x0001e20000100800 */
[----:B------:R-:W-:Y:S01]  /*221c0*/  MOV R22, R11 ;  /* 0x0000000b00167202 */ /* 0x000fe20000000f00 */
[----:B------:R-:W-:Y:S01]  /*221d0*/  IMAD.MOV.U32 R23, RZ, RZ, R10 ;  /* 0x000000ffff177224 */ /* 0x000fe200078e000a */
[-C--:B--2---:R-:W-:Y:S01]  /*221e0*/  HMMA.16816.F32.BF16 R4, R4, R8.reuse, R12 ;  /* 0x000000080404723c */ /* 0x084fe2000004180c */
[----:B------:R-:W3:Y:S04]  /*221f0*/  LDL.LU.64 R14, [R1+0x5f28] ;  /* 0x005f2800010e7983 */ /* 0x000ee80000300a00 */
[----:B------:R-:W3:Y:S03]  /*22200*/  LDL.LU.64 R12, [R1+0x5f20] ;  /* 0x005f2000010c7983 */ /* 0x000ee60000300a00 */
[-C--:B----4-:R-:W-:Y:S11]  /*22210*/  HMMA.16816.F32.BF16 R20, R20, R8.reuse, R24 ;  /* 0x000000081414723c */ /* 0x090ff60000041818 */
[----:B------:R-:W-:Y:S05]  /*22220*/  @!UPT UIADD3 URZ, URZ, URZ, URZ ;  /* 0x0000003f3f3ff290 */ /* 0x000fea000fffe03f */
[----:B------:R-:W-:Y:S01]  /*22230*/  IMAD.MOV.U32 R11, RZ, RZ, R7 ;  /* 0x000000ffff0b7224 */ /* 0x000fe200078e0007 */
[----:B------:R-:W-:Y:S01]  /*22240*/  MOV R10, R6 ;  /* 0x00000006000a7202 */ /* 0x000fe20000000f00 */
[----:B------:R1:W-:Y:S04]  /*22250*/  STL.64 [R1+0x190], R4 ;  /* 0x0001900401007387 */ /* 0x0003e80000100a00 */
[----:B------:R-:W2:Y:S02]  /*22260*/  LDL.LU.64 R6, [R1+0x5f18] ;  /* 0x005f180001067983 */ /* 0x000ea40000300a00 */
[----:B0-----:R-:W-:Y:S02]  /*22270*/  MOV R29, R23 ;  /* 0x00000017001d7202 */ /* 0x001fe40000000f00 */
[----:B------:R-:W-:Y:S01]  /*22280*/  MOV R28, R22 ;  /* 0x00000016001c7202 */ /* 0x000fe20000000f00 */
[----:B-1----:R-:W4:Y:S04]  /*22290*/  LDL.LU.64 R4, [R1+0x5f10] ;  /* 0x005f100001047983 */ /* 0x002f280000300a00 */
[----:B------:R0:W-:Y:S04]  /*222a0*/  STL [R1+0x5d24], R11 ;  /* 0x005d240b01007387 */ /* 0x0001e80000100800 */
[----:B------:R1:W-:Y:S04]  /*222b0*/  STL [R1+0x5d20], R10 ;  /* 0x005d200a01007387 */ /* 0x0003e80000100800 */
[----:B------:R-:W-:Y:S04]  /*222c0*/  STL.64 [R1+0x180], R20 ;  /* 0x0001801401007387 */ /* 0x000fe80000100a00 */
[----:B------:R-:W-:Y:S04]  /*222d0*/  STL [R1+0x5d2c], R29 ;  /* 0x005d2c1d01007387 */ /* 0x000fe80000100800 */
[----:B------:R-:W-:Y:S01]  /*222e0*/  STL [R1+0x5d28], R28 ;  /* 0x005d281c01007387 */ /* 0x000fe20000100800 */
[----:B---3--:R-:W-:Y:S11]  /*222f0*/  HMMA.16816.F32.BF16 R12, R12, R8, R16 ;  /* 0x000000080c0c723c */ /* 0x008ff60000041810 */
[----:B------:R-:W-:Y:S11]  /*22300*/  @!UPT UIADD3 URZ, URZ, URZ, URZ ;  /* 0x0000003f3f3ff290 */ /* 0x000ff6000fffe03f */
[----:B------:R-:W-:Y:S01]  /*22310*/  @!UPT UIADD3 URZ, URZ, URZ, URZ ;  /* 0x0000003f3f3ff290 */ /* 0x000fe2000fffe03f */
[----:B------:R3:W-:Y:S04]  /*22320*/  STL.64 [R1+0x170], R12 ;  /* 0x0001700c01007387 */ /* 0x0007e80000100a00 */
[----:B------:R-:W5:Y:S04]  /*22330*/  LDL.LU R16, [R1+0xe0] ;  /* 0x0000e00001107983 */ /* 0x000f680000300800 */
[----:B------:R-:W5:Y:S04]  /*22340*/  LDL.LU R17, [R1+0xe4] ;  /* 0x0000e40001117983 */ /* 0x000f680000300800 */
[----:B------:R-:W3:Y:S04]  /*22350*/  LDL.LU R18, [R1+0xe8] ;  /* 0x0000e80001127983 */ /* 0x000ee80000300800 */
[----:B------:R-:W3:Y:S01]  /*22360*/  LDL.LU R19, [R1+0xec] ;  /* 0x0000ec0001137983 */ /* 0x000ee20000300800 */
[----:B0-----:R-:W-:Y:S01]  /*22370*/  IMAD.MOV.U32 R11, RZ, RZ, R14 ;  /* 0x000000ffff0b7224 */ /* 0x001fe200078e000e */
[----:B-1----:R-:W-:Y:S01]  /*22380*/  MOV R10, R15 ;  /* 0x0000000f000a7202 */ /* 0x002fe20000000f00 */
[----:B--2---:R-:W-:Y:S01]  /*22390*/  IMAD.MOV.U32 R14, RZ, RZ, R6 ;  /* 0x000000ffff0e7224 */ /* 0x004fe200078e0006 */
[----:B------:R-:W-:Y:S01]  /*223a0*/  MOV R15, R3 ;  /* 0x00000003000f7202 */ /* 0x000fe20000000f00 */
[----:B---3--:R0:W-:Y:S04]  /*223b0*/  STL.64 [R1+0x5e18], R18 ;  /* 0x005e181201007387 */ /* 0x0081e80000100a00 */
[----:B-----5:R1:W-:Y:S04]  /*223c0*/  STL.64 [R1+0x5e10], R16 ;  /* 0x005e101001007387 */ /* 0x0203e80000100a00 */
[----:B------:R-:W2:Y:S01]  /*223d0*/  LDL.LU R12, [R1] ;  /* 0x00000000010c7983 */ /* 0x000ea20000300800 */
[----:B----4-:R-:W-:-:S03]  /*223e0*/  MOV R13, R5 ;  /* 0x00000005000d7202 */ /* 0x010fc60000000f00 */
[----:B------:R-:W3:Y:S04]  /*223f0*/  LDL.LU R5, [R1+0x5f0c] ;  /* 0x005f0c0001057983 */ /* 0x000ee80000300800 */
[----:B------:R-:W4:Y:S04]  /*22400*/  LDL.LU R6, [R1+0x5f08] ;  /* 0x005f080001067983 */ /* 0x000f280000300800 */
[----:B------:R-:W5:Y:S04]  /*22410*/  LDL.LU R3, [R1+0x5f04] ;  /* 0x005f040001037983 */ /* 0x000f680000300800 */
[----:B------:R-:W-:Y:S04]  /*22420*/  STL.64 [R1+0x5e28], R14 ;  /* 0x005e280e01007387 */ /* 0x000fe80000100a00 */
[----:B--2---:R2:W-:Y:S04]  /*22430*/  STL.64 [R1+0x5e20], R12 ;  /* 0x005e200c01007387 */ /* 0x0045e80000100a00 */
[----:B------:R-:W2:Y:S04]  /*22440*/  LDL.LU R24, [R1+0xf0] ;  /* 0x0000f00001187983 */ /* 0x000ea80000300800 */
[----:B------:R-:W2:Y:S04]  /*22450*/  LDL.LU R25, [R1+0xf4] ;  /* 0x0000f40001197983 */ /* 0x000ea80000300800 */
[----:B------:R-:W2:Y:S04]  /*22460*/  LDL.LU R26, [R1+0xf8] ;  /* 0x0000f800011a7983 */ /* 0x000ea80000300800 */
[----:B------:R-:W2:Y:S01]  /*22470*/  LDL.LU R27, [R1+0xfc] ;  /* 0x0000fc00011b7983 */ /* 0x000ea20000300800 */
[----:B0-----:R-:W-:Y:S01]  /*22480*/  IMAD.MOV.U32 R18, RZ, RZ, R2 ;  /* 0x000000ffff127224 */ /* 0x001fe200078e0002 */
[----:B------:R-:W-:-:S02]  /*22490*/  MOV R19, R7 ;  /* 0x0000000700137202 */ /* 0x000fc40000000f00 */
[----:B--2---:R4:W-:Y:S04]  /*224a0*/  STL.64 [R1+0x5e38], R26 ;  /* 0x005e381a01007387 */ /* 0x0049e80000100a00 */
[----:B------:R0:W-:Y:S04]  /*224b0*/  STL.64 [R1+0x5e30], R24 ;  /* 0x005e301801007387 */ /* 0x0001e80000100a00 */
[----:B-1----:R-:W2:Y:S01]  /*224c0*/  LDL.LU R16, [R1+0x10] ;  /* 0x0000100001107983 */ /* 0x002ea20000300800 */
[----:B------:R-:W-:-:S03]  /*224d0*/  MOV R17, R4 ;  /* 0x0000000400117202 */ /* 0x000fc60000000f00 */
[----:B------:R-:W3:Y:S04]  /*224e0*/  LDL.LU R4, [R1+0x5f00] ;  /* 0x005f000001047983 */ /* 0x000ee80000300800 */
[----:B------:R-:W3:Y:S04]  /*224f0*/  LDL.LU R2, [R1+0x5efc] ;  /* 0x005efc0001027983 */ /* 0x000ee80000300800 */
[----:B------:R-:W3:Y:S04]  /*22500*/  LDL.LU R7, [R1+0x5ef8] ;  /* 0x005ef80001077983 */ /* 0x000ee80000300800 */
[----:B------:R-:W-:Y:S04]  /*22510*/  STL.64 [R1+0x5e48], R18 ;  /* 0x005e481201007387 */ /* 0x000fe80000100a00 */
[----:B--2---:R1:W-:Y:S04]  /*22520*/  STL.64 [R1+0x5e40], R16 ;  /* 0x005e401001007387 */ /* 0x0043e80000100a00 */
[----:B------:R-:W2:Y:S04]  /*22530*/  LDL.LU R12, [R1+0x100] ;  /* 0x00010000010c7983 */ /* 0x000ea80000300800 */
[----:B------:R-:W2:Y:S04]  /*22540*/  LDL.LU R13, [R1+0x104] ;  /* 0x00010400010d7983 */ /* 0x000ea80000300800 */
[----:B------:R-:W2:Y:S04]  /*22550*/  LDL.LU R14, [R1+0x108] ;  /* 0x00010800010e7983 */ /* 0x000ea80000300800 */
[----:B------:R-:W2:Y:S01]  /*22560*/  LDL.LU R15, [R1+0x10c] ;  /* 0x00010c00010f7983 */ /* 0x000ea20000300800 */
[----:B----4-:R-:W-:Y:S01]  /*22570*/  IMAD.MOV.U32 R26, RZ, RZ, R6 ;  /* 0x000000ffff1a7224 */ /* 0x010fe200078e0006 */
[----:B---3--:R-:W-:-:S02]  /*22580*/  MOV R27, R5 ;  /* 0x00000005001b7202 */ /* 0x008fc40000000f00 */
[----:B--2---:R-:W-:Y:S04]  /*22590*/  STL.64 [R1+0x5e58], R14 ;  /* 0x005e580e01007387 */ /* 0x004fe80000100a00 */
[----:B------:R-:W-:Y:S04]  /*225a0*/  STL.64 [R1+0x5e50], R12 ;  /* 0x005e500c01007387 */ /* 0x000fe80000100a00 */
[----:B0-----:R-:W2:Y:S01]  /*225b0*/  LDL.LU R24, [R1+0x20] ;  /* 0x0000200001187983 */ /* 0x001ea20000300800 */
[----:B-----5:R-:W-:-:S03]  /*225c0*/  MOV R25, R3 ;  /* 0x0000000300197202 */ /* 0x020fc60000000f00 */
[----:B------:R-:W3:Y:S04]  /*225d0*/  LDL.LU R3, [R1+0x5ef4] ;  /* 0x005ef40001037983 */ /* 0x000ee80000300800 */
[----:B------:R-:W4:Y:S04]  /*225e0*/  LDL.LU R6, [R1+0x5ef0] ;  /* 0x005ef00001067983 */ /* 0x000f280000300800 */
[----:B------:R-:W5:Y:S04]  /*225f0*/  LDL.LU R5, [R1+0x5eec] ;  /* 0x005eec0001057983 */ /* 0x000f680000300800 */
[----:B------:R-:W-:Y:S04]  /*22600*/  STL.64 [R1+0x5e68], R26 ;  /* 0x005e681a01007387 */ /* 0x000fe80000100a00 */
[----:B--2---:R-:W-:Y:S04]  /*22610*/  STL.64 [R1+0x5e60], R24 ;  /* 0x005e601801007387 */ /* 0x004fe80000100a00 */
[----:B-1----:R-:W2:Y:S04]  /*22620*/  LDL.LU R16, [R1+0x110] ;  /* 0x0001100001107983 */ /* 0x002ea80000300800 */
[----:B------:R-:W2:Y:S04]  /*22630*/  LDL.LU R17, [R1+0x114] ;  /* 0x0001140001117983 */ /* 0x000ea80000300800 */
[----:B------:R-:W2:Y:S04]  /*22640*/  LDL.LU R18, [R1+0x118] ;  /* 0x0001180001127983 */ /* 0x000ea80000300800 */
[----:B------:R-:W2:Y:S04]  /*22650*/  LDL.LU R19, [R1+0x11c] ;  /* 0x00011c0001137983 */ /* 0x000ea80000300800 */
[----:B--2---:R-:W-:Y:S04]  /*22660*/  STL.64 [R1+0x5e78], R18 ;  /* 0x005e781201007387 */ /* 0x004fe80000100a00 */
[----:B------:R0:W-:Y:S04]  /*22670*/  STL.64 [R1+0x5e70], R16 ;  /* 0x005e701001007387 */ /* 0x0001e80000100a00 */
[----:B0-----:R-:W2:Y:S04]  /*22680*/  LDL.LU R16, [R1+0x40] ;  /* 0x0000400001107983 */ /* 0x001ea80000300800 */
[----:B------:R-:W2:Y:S04]  /*22690*/  LDL.LU R17, [R1+0x44] ;  /* 0x0000440001117983 */ /* 0x000ea80000300800 */
[----:B------:R-:W2:Y:S04]  /*226a0*/  LDL.LU R18, [R1+0x48] ;  /* 0x0000480001127983 */ /* 0x000ea80000300800 */
[----:B------:R-:W2:Y:S01]  /*226b0*/  LDL.LU R19, [R1+0x4c] ;  /* 0x00004c0001137983 */ /* 0x000ea20000300800 */
[----:B------:R-:W-:Y:S01]  /*226c0*/  MOV R12, R7 ;  /* 0x00000007000c7202 */ /* 0x000fe20000000f00 */
[----:B------:R-:W-:-:S02]  /*226d0*/  IMAD.MOV.U32 R13, RZ, RZ, R2 ;  /* 0x000000ffff0d7224 */ /* 0x000fc400078e0002 */
[----:B--2---:R-:W-:Y:S04]  /*226e0*/  STL.64 [R1+0x5e98], R18 ;  /* 0x005e981201007387 */ /* 0x004fe80000100a00 */
[----:B------:R4:W-:Y:S04]  /*226f0*/  STL.64 [R1+0x5e90], R16 ;  /* 0x005e901001007387 */ /* 0x0009e80000100a00 */
[----:B------:R-:W2:Y:S04]  /*22700*/  LDL.LU R7, [R1+0x5ee8] ;  /* 0x005ee80001077983 */ /* 0x000ea80000300800 */
[----:B------:R-:W3:Y:S04]  /*22710*/  LDL.LU R2, [R1+0x5ee4] ;  /* 0x005ee40001027983 */ /* 0x000ee80000300800 */
[----:B------:R-:W3:Y:S01]  /*22720*/  LDL.LU R14, [R1+0x38] ;  /* 0x00003800010e7983 */ /* 0x000ee20000300800 */
[----:B------:R-:W-:Y:S01]  /*22730*/  MOV R15, R4 ;  /* 0x00000004000f7202 */ /* 0x000fe20000000f00 */
[----:B----4-:R-:W-:Y:S01]  /*22740*/  IMAD.MOV.U32 R17, RZ, RZ, R6 ;  /* 0x000000ffff117224 */ /* 0x010fe200078e0006 */
[----:B-----5:R-:W-:Y:S01]  /*22750*/  MOV R16, R5 ;  /* 0x0000000500107202 */ /* 0x020fe20000000f00 */
[----:B------:R-:W4:Y:S04]  /*22760*/  LDL.LU R4, [R1+0x5ee0] ;  /* 0x005ee00001047983 */ /* 0x000f280000300800 */
[----:B------:R-:W4:Y:S04]  /*22770*/  LDL.LU R5, [R1+0x5edc] ;  /* 0x005edc0001057983 */ /* 0x000f280000300800 */
[----:B------:R-:W4:Y:S01]  /*22780*/  LDL.LU R6, [R1+0x5ed8] ;  /* 0x005ed80001067983 */ /* 0x000f220000300800 */
[----:B--2---:R-:W-:-:S03]  /*22790*/  MOV R18, R7 ;  /* 0x0000000700127202 */ /* 0x004fc60000000f00 */
[----:B------:R-:W4:Y:S01]  /*227a0*/  LDL.LU R7, [R1+0x5ed4] ;  /* 0x005ed40001077983 */ /* 0x000f220000300800 */
[----:B---3--:R-:W-:-:S03]  /*227b0*/  MOV R19, R2 ;  /* 0x0000000200137202 */ /* 0x008fc60000000f00 */
[----:B------:R-:W2:Y:S04]  /*227c0*/  LDL.LU R2, [R1+0x5ed0] ;  /* 0x005ed00001027983 */ /* 0x000ea80000300800 */
[----:B------:R-:W4:Y:S04]  /*227d0*/  LDL.LU R20, [R1+0x160] ;  /* 0x0001600001147983 */ /* 0x000f280000300800 */
[----:B------:R-:W4:Y:S04]  /*227e0*/  LDL.LU R21, [R1+0x164] ;  /* 0x0001640001157983 */ /* 0x000f280000300800 */
[----:B------:R-:W4:Y:S04]  /*227f0*/  LDL.LU R22, [R1+0x168] ;  /* 0x0001680001167983 */ /* 0x000f280000300800 */
[----:B------:R-:W4:Y:S04]  /*22800*/  LDL.LU R23, [R1+0x16c] ;  /* 0x00016c0001177983 */ /* 0x000f280000300800 */
[----:B------:R-:W-:Y:S04]  /*22810*/  STL.64 [R1+0x5eb8], R18 ;  /* 0x005eb81201007387 */ /* 0x000fe80000100a00 */
[----:B------:R0:W-:Y:S04]  /*22820*/  STL.64 [R1+0x5eb0], R16 ;  /* 0x005eb01001007387 */ /* 0x0001e80000100a00 */
[----:B0-----:R-:W3:Y:S04]  /*22830*/  LDL.LU R16, [R1+0x60] ;  /* 0x0000600001107983 */ /* 0x001ee80000300800 */
[----:B------:R-:W3:Y:S04]  /*22840*/  LDL.LU R17, [R1+0x64] ;  /* 0x0000640001117983 */ /* 0x000ee80000300800 */
[----:B------:R-:W3:Y:S04]  /*22850*/  LDL.LU R18, [R1+0x68] ;  /* 0x0000680001127983 */ /* 0x000ee80000300800 */
[----:B------:R-:W3:Y:S04]  /*22860*/  LDL.LU R19, [R1+0x6c] ;  /* 0x00006c0001137983 */ /* 0x000ee80000300800 */
[----:B------:R-:W-:Y:S04]  /*22870*/  STL.64 [R1+0x5e88], R14 ;  /* 0x005e880e01007387 */ /* 0x000fe80000100a00 */
[----:B------:R0:W-:Y:S04]  /*22880*/  STL.64 [R1+0x5e80], R12 ;  /* 0x005e800c01007387 */ /* 0x0001e80000100a00 */
[----:B0-----:R-:W5:Y:S04]  /*22890*/  LDL.LU R12, [R1+0x130] ;  /* 0x00013000010c7983 */ /* 0x001f680000300800 */
[----:B------:R-:W5:Y:S04]  /*228a0*/  LDL.LU R13, [R1+0x134] ;  /* 0x00013400010d7983 */ /* 0x000f680000300800 */
[----:B------:R-:W2:Y:S04]  /*228b0*/  LDL.LU R14, [R1+0x138] ;  /* 0x00013800010e7983 */ /* 0x000ea80000300800 */
[----:B------:R-:W2:Y:S04]  /*228c0*/  LDL.LU R15, [R1+0x13c] ;  /* 0x00013c00010f7983 */ /* 0x000ea80000300800 */
[----:B--2---:R-:W-:Y:S04]  /*228d0*/  STL.64 [R1+0x5ea8], R14 ;  /* 0x005ea80e01007387 */ /* 0x004fe80000100a00 */
[----:B-----5:R0:W-:Y:S04]  /*228e0*/  STL.64 [R1+0x5ea0], R12 ;  /* 0x005ea00c01007387 */ /* 0x0201e80000100a00 */
[----:B0-----:R-:W2:Y:S04]  /*228f0*/  LDL.LU R12, [R1+0x140] ;  /* 0x00014000010c7983 */ /* 0x001ea80000300800 */
[----:B------:R-:W2:Y:S04]  /*22900*/  LDL.LU R13, [R1+0x144] ;  /* 0x00014400010d7983 */ /* 0x000ea80000300800 */
[----:B------:R-:W5:Y:S04]  /*22910*/  LDL.LU R14, [R1+0x148] ;  /* 0x00014800010e7983 */ /* 0x000f680000300800 */
[----:B------:R-:W5:Y:S01]  /*22920*/  LDL.LU R15, [R1+0x14c] ;  /* 0x00014c00010f7983 */ /* 0x000f620000300800 */
[----:B----4-:R-:W-:Y:S03]  /*22930*/  HMMA.16816.F32.BF16 R4, R4, R8, R20 ;  /* 0x000000080404723c */ /* 0x010fe60000041814 */
[----:B-----5:R-:W-:Y:S04]  /*22940*/  STL.64 [R1+0x5ec8], R14 ;  /* 0x005ec80e01007387 */ /* 0x020fe80000100a00 */
[----:B--2---:R0:W-:Y:S04]  /*22950*/  STL.64 [R1+0x5ec0], R12 ;  /* 0x005ec00c01007387 */ /* 0x0041e80000100a00 */
[----:B0-----:R-:W3:Y:S04]  /*22960*/  LDL.LU R12, [R1+0x150] ;  /* 0x00015000010c7983 */ /* 0x001ee80000300800 */
[----:B------:R-:W3:Y:S04]  /*22970*/  LDL.LU R13, [R1+0x154] ;  /* 0x00015400010d7983 */ /* 0x000ee80000300800 */
[----:B------:R-:W3:Y:S04]  /*22980*/  LDL.LU R14, [R1+0x158] ;  /* 0x00015800010e7983 */ /* 0x000ee80000300800 */
[----:B------:R-:W3:Y:S04]  /*22990*/  LDL.LU R15, [R1+0x15c] ;  /* 0x00015c00010f7983 */ /* 0x000ee80000300800 */
[----:B------:R-:W2:Y:S04]  /*229a0*/  LDL.LU R24, [R1+0x120] ;  /* 0x0001200001187983 */ /* 0x000ea80000300800 */
[----:B------:R-:W2:Y:S04]  /*229b0*/  LDL.LU R25, [R1+0x124] ;  /* 0x0001240001197983 */ /* 0x000ea80000300800 */
[----:B------:R-:W2:Y:S04]  /*229c0*/  LDL.LU R26, [R1+0x128] ;  /* 0x00012800011a7983 */ /* 0x000ea80000300800 */
[----:B------:R-:W2:Y:S04]  /*229d0*/  LDL.LU R27, [R1+0x12c] ;  /* 0x00012c00011b7983 */ /* 0x000ea80000300800 */
[----:B------:R-:W-:Y:S04]  /*229e0*/  STL [R1+0x5d34], R10 ;  /* 0x005d340a01007387 */ /* 0x000fe80000100800 */
[----:B------:R-:W-:Y:S04]  /*229f0*/  STL [R1+0x5d30], R11 ;  /* 0x005d300b01007387 */ /* 0x000fe80000100800 */
[----:B------:R0:W-:Y:S01]  /*22a00*/  STL.64 [R1+0x160], R4 ;  /* 0x0001600401007387 */ /* 0x0001e20000100a00 */
[----:B------:R-:W-:-:S03]  /*22a10*/  MOV R28, R7 ;  /* 0x00000007001c7202 */ /* 0x000fc60000000f00 */
[----:B------:R-:W4:Y:S01]  /*22a20*/  LDL.LU R20, [R1+0xd0] ;  /* 0x0000d00001147983 */ /* 0x000f220000300800 */
[----:B------:R-:W-:-:S03]  /*22a30*/  IMAD.MOV.U32 R29, RZ, RZ, R6 ;  /* 0x000000ffff1d7224 */ /* 0x000fc600078e0006 */
[----:B------:R-:W4:Y:S04]  /*22a40*/  LDL.LU R21, [R1+0xd4] ;  /* 0x0000d40001157983 */ /* 0x000f280000300800 */
[----:B------:R-:W4:Y:S04]  /*22a50*/  LDL.LU R22, [R1+0xd8] ;  /* 0x0000d80001167983 */ /* 0x000f280000300800 */
[----:B------:R-:W4:Y:S04]  /*22a60*/  LDL.LU R23, [R1+0xdc] ;  /* 0x0000dc0001177983 */ /* 0x000f280000300800 */
[----:B0-----:R-:W5:Y:S04]  /*22a70*/  LDL.LU R4, [R1+0xc0] ;  /* 0x0000c00001047983 */ /* 0x001f680000300800 */
[----:B------:R-:W5:Y:S04]  /*22a80*/  LDL.LU R5, [R1+0xc4] ;  /* 0x0000c40001057983 */ /* 0x000f680000300800 */
[----:B------:R-:W5:Y:S04]  /*22a90*/  LDL.LU R6, [R1+0xc8] ;  /* 0x0000c80001067983 */ /* 0x000f680000300800 */
[----:B------:R-:W5:Y:S04]  /*22aa0*/  LDL.LU R7, [R1+0xcc] ;  /* 0x0000cc0001077983 */ /* 0x000f680000300800 */
[----:B------:R-:W-:Y:S04]  /*22ab0*/  STL [R1+0x5d3c], R28 ;  /* 0x005d3c1c01007387 */ /* 0x000fe80000100800 */
[----:B------:R-:W-:Y:S01]  /*22ac0*/  STL [R1+0x5d38], R29 ;  /* 0x005d381d01007387 */ /* 0x000fe20000100800 */
[-C--:B---3--:R-:W-:Y:S03]  /*22ad0*/  HMMA.16816.F32.BF16 R16, R16, R8.reuse, R12 ;  /* 0x000000081010723c */ /* 0x088fe6000004180c */
[----:B------:R-:W3:Y:S04]  /*22ae0*/  LDL.LU.64 R14, [R1+0x5ec8] ;  /* 0x005ec800010e7983 */ /* 0x000ee80000300a00 */
[----:B------:R-:W3:Y:S11]  /*22af0*/  LDL.LU.64 R12, [R1+0x5ec0] ;  /* 0x005ec000010c7983 */ /* 0x000ef60000300a00 */
[----:B------:R-:W-:Y:S05]  /*22b00*/  @!UPT UIADD3 URZ, URZ, URZ, URZ ;  /* 0x0000003f3f3ff290 */ /* 0x000fea000fffe03f */
[----:B------:R0:W-:Y:S01]  /*22b10*/  STL.64 [R1+0x150], R16 ;  /* 0x0001501001007387 */ /* 0x0001e20000100a00 */
[----:B------:R-:W-:Y:S01]  /*22b20*/  MOV R10, R18 ;  /* 0x00000012000a7202 */ /* 0x000fe20000000f00 */
[----:B------:R-:W-:Y:S02]  /*22b30*/  IMAD.MOV.U32 R11, RZ, RZ, R19 ;  /* 0x000000ffff0b7224 */ /* 0x000fe400078e0013 */
[----:B------:R-:W3:Y:S04]  /*22b40*/  LDL.LU.64 R18, [R1+0x5eb8] ;  /* 0x005eb80001127983 */ /* 0x000ee80000300a00 */
[----:B0-----:R-:W3:Y:S04]  /*22b50*/  LDL.LU.64 R16, [R1+0x5eb0] ;  /* 0x005eb00001107983 */ /* 0x001ee80000300a00 */
[----:B------:R-:W-:Y:S04]  /*22b60*/  STL [R1+0x5d44], R11 ;  /* 0x005d440b01007387 */ /* 0x000fe80000100800 */
[----:B------:R-:W-:Y:S01]  /*22b70*/  STL [R1+0x5d40], R10 ;  /* 0x005d400a01007387 */ /* 0x000fe20000100800 */
[-C--:B---3--:R-:W-:Y:S03]  /*22b80*/  HMMA.16816.F32.BF16 R16, R16, R8.reuse, R12 ;  /* 0x000000081010723c */ /* 0x088fe6000004180c */
[----:B------:R-:W3:Y:S04]  /*22b90*/  LDL.LU.64 R14, [R1+0x5ea8] ;  /* 0x005ea800010e7983 */ /* 0x000ee80000300a00 */
[----:B------:R-:W3:Y:S11]  /*22ba0*/  LDL.LU.64 R12, [R1+0x5ea0] ;  /* 0x005ea000010c7983 */ /* 0x000ef60000300a00 */
[----:B------:R-:W-:Y:S05]  /*22bb0*/  @!UPT UIADD3 URZ, URZ, URZ, URZ ;  /* 0x0000003f3f3ff290 */ /* 0x000fea000fffe03f */
[----:B------:R0:W-:Y:S01]  /*22bc0*/  STL.64 [R1+0x140], R16 ;  /* 0x0001401001007387 */ /* 0x0001e20000100a00 */
[----:B------:R-:W-:Y:S02]  /*22bd0*/  MOV R28, R18 ;  /* 0x00000012001c7202 */ /* 0x000fe40000000f00 */
[----:B------:R-:W-:Y:S02]  /*22be0*/  MOV R29, R19 ;  /* 0x00000013001d7202 */ /* 0x000fe40000000f00 */
[----:B------:R-:W3:Y:S04]  /*22bf0*/  LDL.LU.64 R18, [R1+0x5e98] ;  /* 0x005e980001127983 */ /* 0x000ee80000300a00 */
[----:B0-----:R-:W3:Y:S04]  /*22c00*/  LDL.LU.64 R16, [R1+0x5e90] ;  /* 0x005e900001107983 */ /* 0x001ee80000300a00 */
[----:B------:R-:W-:Y:S04]  /*22c10*/  STL [R1+0x5d4c], R29 ;  /* 0x005d4c1d01007387 */ /* 0x000fe80000100800 */
[----:B------:R-:W-:Y:S01]  /*22c20*/  STL [R1+0x5d48], R28 ;  /* 0x005d481c01007387 */ /* 0x000fe20000100800 */
[-C--:B---3--:R-:W-:Y:S03]  /*22c30*/  HMMA.16816.F32.BF16 R16, R16, R8.reuse, R12 ;  /* 0x000000081010723c */ /* 0x088fe6000004180c */
[----:B------:R-:W2:Y:S04]  /*22c40*/  LDL.LU.64 R14, [R1+0x5e88] ;  /* 0x005e8800010e7983 */ /* 0x000ea80000300a00 */
[----:B------:R-:W2:Y:S11]  /*22c50*/  LDL.LU.64 R12, [R1+0x5e80] ;  /* 0x005e8000010c7983 */ /* 0x000eb60000300a00 */
[----:B------:R-:W-:Y:S06]  /*22c60*/  @!UPT UIADD3 URZ, URZ, URZ, URZ ;  /* 0x0000003f3f3ff290 */ /* 0x000fec000fffe03f */
[----:B------:R-:W-:Y:S01]  /*22c70*/  MOV R10, R19 ;  /* 0x00000013000a7202 */ /* 0x000fe20000000f00 */
[----:B------:R-:W-:Y:S01]  /*22c80*/  IMAD.MOV.U32 R11, RZ, RZ, R18 ;  /* 0x000000ffff0b7224 */ /* 0x000fe200078e0012 */
[----:B------:R0:W-:Y:S04]  /*22c90*/  STL.64 [R1+0x130], R16 ;  /* 0x0001301001007387 */ /* 0x0001e80000100a00 */
[----:B------:R-:W3:Y:S04]  /*22ca0*/  LDL.LU.64 R18, [R1+0x5e78] ;  /* 0x005e780001127983 */ /* 0x000ee80000300a00 */
[----:B0-----:R-:W3:Y:S04]  /*22cb0*/  LDL.LU.64 R16, [R1+0x5e70] ;  /* 0x005e700001107983 */ /* 0x001ee80000300a00 */
[----:B------:R-:W-:Y:S04]  /*22cc0*/  STL [R1+0x5d54], R10 ;  /* 0x005d540a01007387 */ /* 0x000fe80000100800 */
[----:B------:R-:W-:Y:S01]  /*22cd0*/  STL [R1+0x5d50], R11 ;  /* 0x005d500b01007387 */ /* 0x000fe20000100800 */
[-C--:B--2---:R-:W-:Y:S03]  /*22ce0*/  HMMA.16816.F32.BF16 R12, R12, R8.reuse, R24 ;  /* 0x000000080c0c723c */ /* 0x084fe60000041818 */
[----:B------:R-:W3:Y:S04]  /*22cf0*/  LDL.LU.64 R26, [R1+0x5e68] ;  /* 0x005e6800011a7983 */ /* 0x000ee80000300a00 */
[----:B------:R-:W3:Y:S11]  /*22d00*/  LDL.LU.64 R24, [R1+0x5e60] ;  /* 0x005e600001187983 */ /* 0x000ef60000300a00 */
[----:B------:R-:W-:Y:S05]  /*22d10*/  @!UPT UIADD3 URZ, URZ, URZ, URZ ;  /* 0x0000003f3f3ff290 */ /* 0x000fea000fffe03f */
[----:B------:R-:W-:Y:S04]  /*22d20*/  STL.64 [R1+0x120], R12 ;  /* 0x0001200c01007387 */ /* 0x000fe80000100a00 */
[----:B------:R0:W-:Y:S04]  /*22d30*/  STL.64 [R1+0x128], R14 ;  /* 0x0001280e01007387 */ /* 0x0001e80000100a00 */
[----:B0-----:R-:W2:Y:S04]  /*22d40*/  LDL.LU.64 R14, [R1+0x5e58] ;  /* 0x005e5800010e7983 */ /* 0x001ea80000300a00 */
[----:B------:R-:W2:Y:S01]  /*22d50*/  LDL.LU.64 R12, [R1+0x5e50] ;  /* 0x005e5000010c7983 */ /* 0x000ea20000300a00 */
[-C--:B---3--:R-:W-:Y:S03]  /*22d60*/  HMMA.16816.F32.BF16 R24, R24, R8.reuse, R16 ;  /* 0x000000081818723c */ /* 0x088fe60000041810 */
[----:B------:R-:W2:Y:S04]  /*22d70*/  LDL.LU.64 R18, [R1+0x5e48] ;  /* 0x005e480001127983 */ /* 0x000ea80000300a00 */
[----:B------:R-:W2:Y:S11]  /*22d80*/  LDL.LU.64 R16, [R1+0x5e40] ;  /* 0x005e400001107983 */ /* 0x000eb60000300a00 */
[----:B------:R-:W-:Y:S05]  /*22d90*/  @!UPT UIADD3 URZ, URZ, URZ, URZ ;  /* 0x0000003f3f3ff290 */ /* 0x000fea000fffe03f */
[----:B------:R-:W-:Y:S04]  /*22da0*/  STL.64 [R1+0x110], R24 ;  /* 0x0001101801007387 */ /* 0x000fe80000100a00 */
[----:B------:R0:W-:Y:S04]  /*22db0*/  STL.64 [R1+0x118], R26 ;  /* 0x0001181a01007387 */ /* 0x0001e80000100a00 */
[----:B0-----:R-:W3:Y:S04]  /*22dc0*/  LDL.LU.64 R26, [R1+0x5e38] ;  /* 0x005e3800011a7983 */ /* 0x001ee80000300a00 */
[----:B------:R-:W3:Y:S01]  /*22dd0*/  LDL.LU.64 R24, [R1+0x5e30] ;  /* 0x005e300001187983 */ /* 0x000ee20000300a00 */
        /* <DEDUP_REMOVED lines=9> */
[----:B------:R-:W3:Y:S04]  /*22e70*/  LDL.LU.64 R26, [R1+0x5e08] ;  /* 0x005e0800011a7983 */ /* 0x000ee80000300a00 */
[----:B------:R-:W3:Y:S11]  /*22e80*/  LDL.LU.64 R24, [R1+0x5e00] ;  /* 0x005e000001187983 */ /* 0x000ef60000300a00 */
[----:B------:R-:W-:Y:S05]  /*22e90*/  @!UPT UIADD3 URZ, URZ, URZ, URZ ;  /* 0x0000003f3f3ff290 */ /* 0x000fea000fffe03f */
[----:B------:R-:W-:Y:S04]  /*22ea0*/  STL.64 [R1+0xf0], R12 ;  /* 0x0000f00c01007387 */ /* 0x000fe80000100a00 */
[----:B------:R0:W-:Y:S04]  /*22eb0*/  STL.64 [R1+0xf8], R14 ;  /* 0x0000f80e01007387 */ /* 0x0001e80000100a00 */
[----:B0-----:R-:W2:Y:S04]  /*22ec0*/  LDL.LU.64 R14, [R1+0x5df8] ;  /* 0x005df800010e7983 */ /* 0x001ea80000300a00 */
[----:B------:R-:W2:Y:S02]  /*22ed0*/  LDL.LU.64 R12, [R1+0x5df0] ;  /* 0x005df000010c7983 */ /* 0x000ea40000300a00 */
[-C--:B--2---:R-:W-:Y:S11]  /*22ee0*/  HMMA.16816.F32.BF16 R16, R12, R8.reuse, R16 ;  /* 0x000000080c10723c */ /* 0x084ff60000041810 */
[----:B------:R-:W-:Y:S11]  /*22ef0*/  @!UPT UIADD3 URZ, URZ, URZ, URZ ;  /* 0x0000003f3f3ff290 */ /* 0x000ff6000fffe03f */
[----:B------:R-:W-:Y:S02]  /*22f00*/  @!UPT UIADD3 URZ, URZ, URZ, URZ ;  /* 0x0000003f3f3ff290 */ /* 0x000fe4000fffe03f */
[----:B------:R-:W-:Y:S01]  /*22f10*/  MOV R10, R18 ;  /* 0x00000012000a7202 */ /* 0x000fe20000000f00 */
[----:B------:R-:W-:Y:S01]  /*22f20*/  IMAD.MOV.U32 R11, RZ, RZ, R17 ;  /* 0x000000ffff0b7224 */ /* 0x000fe200078e0011 */
[----:B------:R-:W-:Y:S02]  /*22f30*/  MOV R0, R19 ;  /* 0x0000001300007202 */ /* 0x000fe40000000f00 */
[----:B------:R-:W-:Y:S01]  /*22f40*/  MOV R12, R16 ;  /* 0x00000010000c7202 */ /* 0x000fe20000000f00 */
[----:B------:R-:W4:Y:S04]  /*22f50*/  LDL.LU.64 R18, [R1+0x5de8] ;  /* 0x005de80001127983 */ /* 0x000f280000300a00 */
[----:B------:R-:W4:Y:S02]  /*22f60*/  LDL.LU.64 R16, [R1+0x5de0] ;  /* 0x005de00001107983 */ /* 0x000f240000300a00 */
[-C--:B----4-:R-:W-:Y:S11]  /*22f70*/  HMMA.16816.F32.BF16 R20, R16, R8.reuse, R20 ;  /* 0x000000081014723c */ /* 0x090ff60000041814 */
[----:B------:R-:W-:Y:S11]  /*22f80*/  @!UPT UIADD3 URZ, URZ, URZ, URZ ;  /* 0x0000003f3f3ff290 */ /* 0x000ff6000fffe03f */
[----:B------:R-:W-:Y:S02]  /*22f90*/  @!UPT UIADD3 URZ, URZ, URZ, URZ ;  /* 0x0000003f3f3ff290 */ /* 0x000fe4000fffe03f */
[----:B------:R-:W-:Y:S01]  /*22fa0*/  MOV R14, R22 ;  /* 0x00000016000e7202 */ /* 0x000fe20000000f00 */
[----:B------:R-:W-:Y:S01]  /*22fb0*/  IMAD.MOV.U32 R13, RZ, RZ, R23 ;  /* 0x000000ffff0d7224 */ /* 0x000fe200078e0017 */
[----:B------:R-:W-:Y:S01]  /*22fc0*/  MOV R15, R21 ;  /* 0x00000015000f7202 */ /* 0x000fe20000000f00 */
[----:B------:R-:W-:Y:S01]  /*22fd0*/  IMAD.MOV.U32 R16, RZ, RZ, R20 ;  /* 0x000000ffff107224 */ /* 0x000fe200078e0014 */
[----:B------:R-:W5:Y:S04]  /*22fe0*/  LDL.LU.64 R22, [R1+0x5dd8] ;  /* 0x005dd80001167983 */ /* 0x000f680000300a00 */
[----:B------:R-:W5:Y:S02]  /*22ff0*/  LDL.LU.64 R20, [R1+0x5dd0] ;  /* 0x005dd00001147983 */ /* 0x000f640000300a00 */
[-C--:B-----5:R-:W-:Y:S02]  /*23000*/  HMMA.16816.F32.BF16 R20, R20, R8.reuse, R4 ;  /* 0x000000081414723c */ /* 0x0a0fe40000041804 */
[----:B------:R-:W3:Y:S04]  /*23010*/  LDL.LU.64 R6, [R1+0x5dc8] ;  /* 0x005dc80001067983 */ /* 0x000ee80000300a00 */
[----:B------:R-:W3:Y:S02]  /*23020*/  LDL.LU.64 R4, [R1+0x5dc0] ;  /* 0x005dc00001047983 */ /* 0x000ee40000300a00 */
[----:B---3--:R-:W-:Y:S11]  /*23030*/  HMMA.16816.F32.BF16 R4, R24, R8, R4 ;  /* 0x000000081804723c */ /* 0x008ff60000041804 */
[----:B------:R-:W-:Y:S11]  /*23040*/  @!UPT UIADD3 URZ, URZ, URZ, URZ ;  /* 0x0000003f3f3ff290 */ /* 0x000ff6000fffe03f */
[----:B------:R-:W-:Y:S01]  /*23050*/  @!UPT UIADD3 URZ, URZ, URZ, URZ ;  /* 0x0000003f3f3ff290 */ /* 0x000fe2000fffe03f */
[----:B------:R0:W-:Y:S04]  /*23060*/  STL.64 [R1+0x5b78], R6 ;  /* 0x005b780601007387 */ /* 0x0001e80000100a00 */
[----:B------:R-:W-:Y:S04]  /*23070*/  STL.64 [R1+0xc0], R20 ;  /* 0x0000c01401007387 */ /* 0x000fe80000100a00 */
[----:B------:R-:W-:Y:S04]  /*23080*/  STL.64 [R1+0xc8], R22 ;  /* 0x0000c81601007387 */ /* 0x000fe80000100a00 */
[----:B------:R1:W-:Y:S01]  /*23090*/  STL.64 [R1+0x5b70], R4 ;  /* 0x005b700401007387 */ /* 0x0003e20000100a00 */
[----:B0-----:R-:W-:Y:S01]  /*230a0*/  IMAD.MOV.U32 R6, RZ, RZ, R14 ;  /* 0x000000ffff067224 */ /* 0x001fe200078e000e */
[----:B------:R-:W-:-:S05]  /*230b0*/  MOV R7, R13 ;  /* 0x0000000d00077202 */ /* 0x000fca0000000f00 */
[----:B------:R0:W-:Y:S01]  /*230c0*/  STL.64 [R1+0x5b88], R6 ;  /* 0x005b880601007387 */ /* 0x0001e20000100a00 */
[----:B-1----:R-:W-:Y:S02]  /*230d0*/  MOV R4, R16 ;  /* 0x0000001000047202 */ /* 0x002fe40000000f00 */
[----:B------:R-:W-:-:S05]  /*230e0*/  MOV R5, R15 ;  /* 0x0000000f00057202 */ /* 0x000fca0000000f00 */
[----:B------:R1:W-:Y:S01]  /*230f0*/  STL.64 [R1+0x5b80], R4 ;  /* 0x005b800401007387 */ /* 0x0003e20000100a00 */
[----:B0-----:R-:W-:Y:S02]  /*23100*/  MOV R6, R10 ;  /* 0x0000000a00067202 */ /* 0x001fe40000000f00 */
[----:B------:R-:W-:-:S05]  /*23110*/  MOV R7, R0 ;  /* 0x0000000000077202 */ /* 0x000fca0000000f00 */
[----:B------:R-:W-:Y:S01]  /*23120*/  STL.64 [R1+0x5b98], R6 ;  /* 0x005b980601007387 */ /* 0x000fe20000100a00 */
[----:B-1----:R-:W-:Y:S01]  /*23130*/  MOV R4, R12 ;  /* 0x0000000c00047202 */ /* 0x002fe20000000f00 */
[----:B------:R-:W-:Y:S02]  /*23140*/  IMAD.MOV.U32 R5, RZ, RZ, R11 ;  /* 0x000000ffff057224 */ /* 0x000fe400078e000b */
[----:B------:R-:W-:Y:S04]  /*23150*/  LDSM.16.MT88.4 R12, [R2+0x6000] ;  /* 0x00600000020c783b */ /* 0x000fe80000004200 */
[----:B------:R-:W-:Y:S04]  /*23160*/  STL.64 [R1+0x5b90], R4 ;  /* 0x005b900401007387 */ /* 0x000fe80000100a00 */
[----:B------:R-:W0:Y:S02]  /*23170*/  LDSM.16.MT88.4 R4, [R2+0x6080] ;  /* 0x006080000204783b */ /* 0x000e240000004200 */
[----:B0-----:R-:W-:Y:S01]  /*23180*/  MOV R21, R4 ;  /* 0x0000000400157202 */ /* 0x001fe20000000f00 */
[----:B------:R-:W-:Y:S01]  /*23190*/  IMAD.MOV.U32 R19, RZ, RZ, R6 ;  /* 0x000000ffff137224 */ /* 0x000fe200078e0006 */
[----:B------:R-:W-:-:S02]  /*231a0*/  MOV R20, R5 ;  /* 0x0000000500147202 */ /* 0x000fc40000000f00 */
[----:B------:R-:W-:Y:S02]  /*231b0*/  MOV R18, R7 ;  /* 0x0000000700127202 */ /* 0x000fe40000000f00 */
[----:B------:R-:W0:Y:S01]  /*231c0*/  LDSM.16.MT88.4 R4, [R2+0x6100] ;  /* 0x006100000204783b */ /* 0x000e220000004200 */
[----:B------:R-:W-:Y:S01]  /*231d0*/  IMAD.MOV.U32 R8, RZ, RZ, R15 ;  /* 0x000000ffff087224 */ /* 0x000fe200078e000f */
[----:B------:R-:W-:Y:S01]  /*231e0*/  MOV R9, R14 ;  /* 0x0000000e00097202 */ /* 0x000fe20000000f00 */
[----:B------:R-:W-:Y:S01]  /*231f0*/  IMAD.MOV.U32 R17, RZ, RZ, R12 ;  /* 0x000000ffff117224 */ /* 0x000fe200078e000c */
[----:B------:R-:W-:Y:S02]  /*23200*/  MOV R16, R13 ;  /* 0x0000000d00107202 */ /* 0x000fe40000000f00 */
        /* <DEDUP_REMOVED lines=8> */
[----:B------:R-:W1:Y:S01]  /*23290*/  LDSM.16.MT88.4 R8, [R2+0x6180] ;  /* 0x006180000208783b */ /* 0x000e620000004200 */
[----:B0-----:R-:W-:-:S03]  /*232a0*/  MOV R22, R7 ;  /* 0x0000000700167202 */ /* 0x001fc60000000f00 */
[----:B------:R-:W2:Y:S04]  /*232b0*/  LDL R7, [R1+0xdd8] ;  /* 0x000dd80001077983 */ /* 0x000ea80000100800 */
[----:B------:R-:W0:Y:S01]  /*232c0*/  LDSM.16.MT88.4 R12, [R3+0x6000] ;  /* 0x00600000030c783b */ /* 0x000e220000004200 */
[----:B-1----:R-:W-:Y:S01]  /*232d0*/  MOV R27, R10 ;  /* 0x0000000a001b7202 */ /* 0x002fe20000000f00 */
[----:B------:R-:W-:Y:S01]  /*232e0*/  IMAD.MOV.U32 R26, RZ, RZ, R11 ;  /* 0x000000ffff1a7224 */ /* 0x000fe200078e000b */
[----:B0-----:R-:W-:Y:S01]  /*232f0*/  MOV R16, R12 ;  /* 0x0000000c00107202 */ /* 0x001fe20000000f00 */
[----:B------:R-:W-:Y:S01]  /*23300*/  IMAD.MOV.U32 R10, RZ, RZ, R14 ;  /* 0x000000ffff0a7224 */ /* 0x000fe200078e000e */
[----:B------:R-:W-:Y:S02]  /*23310*/  MOV R17, R13 ;  /* 0x0000000d00117202 */ /* 0x000fe40000000f00 */
[----:B------:R-:W-:-:S02]  /*23320*/  MOV R11, R15 ;  /* 0x0000000f000b7202 */ /* 0x000fc40000000f00 */
[----:B------:R-:W0:Y:S01]  /*23330*/  LDSM.16.MT88.4 R12, [R3+0x6080] ;  /* 0x00608000030c783b */ /* 0x000e220000004200 */
[----:B------:R-:W-:Y:S01]  /*23340*/  IMAD.MOV.U32 R29, RZ, RZ, R8 ;  /* 0x000000ffff1d7224 */ /* 0x000fe200078e0008 */
[----:B------:R-:W-:Y:S01]  /*23350*/  MOV R28, R9 ;  /* 0x00000009001c7202 */ /* 0x000fe20000000f00 */
[----:B------:R-:W-:Y:S01]  /*23360*/  IMAD.MOV.U32 R24, RZ, RZ, R5 ;  /* 0x000000ffff187224 */ /* 0x000fe200078e0005 */
[----:B------:R-:W-:Y:S02]  /*23370*/  MOV R23, R6 ;  /* 0x0000000600177202 */ /* 0x000fe40000000f00 */
[----:B0-----:R-:W-:Y:S01]  /*23380*/  MOV R20, R12 ;  /* 0x0000000c00147202 */ /* 0x001fe20000000f00 */
[----:B------:R-:W-:Y:S01]  /*23390*/  IMAD.MOV.U32 R21, RZ, RZ, R13 ;  /* 0x000000ffff157224 */ /* 0x000fe200078e000d */
[----:B------:R-:W-:Y:S02]  /*233a0*/  MOV R8, R14 ;  /* 0x0000000e00087202 */ /* 0x000fe40000000f00 */
[----:B------:R-:W-:-:S02]  /*233b0*/  MOV R9, R15 ;  /* 0x0000000f00097202 */ /* 0x000fc40000000f00 */
[----:B------:R-:W0:Y:S01]  /*233c0*/  LDSM.16.MT88.4 R12, [R3+0x6100] ;  /* 0x00610000030c783b */ /* 0x000e220000004200 */
[----:B------:R-:W-:-:S03]  /*233d0*/  MOV R25, R4 ;  /* 0x0000000400197202 */ /* 0x000fc60000000f00 */
[----:B------:R-:W-:Y:S04]  /*233e0*/  STL [R1+0x5d84], R22 ;  /* 0x005d841601007387 */ /* 0x000fe80000100800 */
[----:B------:R-:W-:Y:S04]  /*233f0*/  STL [R1+0x5d80], R23 ;  /* 0x005d801701007387 */ /* 0x000fe80000100800 */
[----:B------:R0:W-:Y:S04]  /*23400*/  STL [R1+0x5d7c], R24 ;  /* 0x005d7c1801007387 */ /* 0x0001e80000100800 */
[----:B------:R1:W-:Y:S01]  /*23410*/  STL [R1+0x5d78], R25 ;  /* 0x005d781901007387 */ /* 0x0003e20000100800 */
[----:B0-----:R-:W-:Y:S01]  /*23420*/  IMAD.MOV.U32 R24, RZ, RZ, R12 ;  /* 0x000000ffff187224 */ /* 0x001fe200078e000c */
[----:B-1----:R-:W-:Y:S01]  /*23430*/  MOV R25, R13 ;  /* 0x0000000d00197202 */ /* 0x002fe20000000f00 */
[----:B------:R-:W-:Y:S01]  /*23440*/  IMAD.MOV.U32 R19, RZ, RZ, R15 ;  /* 0x000000ffff137224 */ /* 0x000fe200078e000f */
[----:B------:R-:W-:-:S02]  /*23450*/  MOV R18, R14 ;  /* 0x0000000e00127202 */ /* 0x000fc40000000f00 */
[----:B------:R-:W0:Y:S04]  /*23460*/  LDSM.16.MT88.4 R12, [R3+0x6180] ;  /* 0x00618000030c783b */ /* 0x000e280000004200 */
[----:B------:R-:W-:Y:S04]  /*23470*/  STL [R1+0x5d9c], R26 ;  /* 0x005d9c1a01007387 */ /* 0x000fe80000100800 */
[----:B------:R-:W-:Y:S04]  /*23480*/  STL [R1+0x5d98], R27 ;  /* 0x005d981b01007387 */ /* 0x000fe80000100800 */
[----:B------:R-:W-:Y:S04]  /*23490*/  STL [R1+0x5d90], R28 ;  /* 0x005d901c01007387 */ /* 0x000fe80000100800 */
[----:B------:R1:W-:Y:S04]  /*234a0*/  STL [R1+0x5d8c], R29 ;  /* 0x005d8c1d01007387 */ /* 0x0003e80000100800 */
[----:B------:R3:W-:Y:S04]  /*234b0*/  STL [R1+0x5d88], R2 ;  /* 0x005d880201007387 */ /* 0x0007e80000100800 */
[----:B------:R-:W-:Y:S04]  /*234c0*/  STL [R1+0x5dac], R11 ;  /* 0x005dac0b01007387 */ /* 0x000fe80000100800 */
[----:B------:R-:W-:Y:S04]  /*234d0*/  STL [R1+0x5da8], R10 ;  /* 0x005da80a01007387 */ /* 0x000fe80000100800 */
[----:B------:R-:W-:Y:S04]  /*234e0*/  STL [R1+0x5da4], R17 ;  /* 0x005da41101007387 */ /* 0x000fe80000100800 */
[----:B------:R-:W-:Y:S01]  /*234f0*/  STL [R1+0x5da0], R16 ;  /* 0x005da01001007387 */ /* 0x000fe20000100800 */
[----:B0-----:R-:W-:Y:S01]  /*23500*/  IMAD.MOV.U32 R22, RZ, RZ, R14 ;  /* 0x000000ffff167224 */ /* 0x001fe200078e000e */
[----:B------:R-:W-:-:S05]  /*23510*/  MOV R23, R15 ;  /* 0x0000000f00177202 */ /* 0x000fca0000000f00 */
[----:B------:R-:W-:Y:S04]  /*23520*/  STL.64 [R1+0x5db8], R22 ;  /* 0x005db81601007387 */ /* 0x000fe80000100a00 */
[----:B------:R-:W-:Y:S01]  /*23530*/  STL.64 [R1+0x5db0], R20 ;  /* 0x005db01401007387 */ /* 0x000fe20000100a00 */
[----:B-1----:R-:W-:Y:S02]  /*23540*/  MOV R29, R12 ;  /* 0x0000000c001d7202 */ /* 0x002fe40000000f00 */
[----:B---3--:R-:W-:Y:S01]  /*23550*/  MOV R2, R13 ;  /* 0x0000000d00027202 */ /* 0x008fe20000000f00 */
[----:B--2---:R-:W0:Y:S02]  /*23560*/  LDSM.16.MT88.4 R20, [R7+0x6000] ;  /* 0x006000000714783b */ /* 0x004e240000004200 */
[----:B0-----:R-:W-:Y:S01]  /*23570*/  MOV R15, R20 ;  /* 0x00000014000f7202 */ /* 0x001fe20000000f00 */
[----:B------:R-:W-:Y:S01]  /*23580*/  IMAD.MOV.U32 R14, RZ, RZ, R21 ;  /* 0x000000ffff0e7224 */ /* 0x000fe200078e0015 */
[----:B------:R-:W-:-:S02]  /*23590*/  MOV R13, R22 ;  /* 0x00000016000d7202 */ /* 0x000fc40000000f00 */
[----:B------:R-:W-:Y:S02]  /*235a0*/  MOV R12, R23 ;  /* 0x00000017000c7202 */ /* 0x000fe40000000f00 */
[----:B------:R-:W0:Y:S02]  /*235b0*/  LDSM.16.MT88.4 R20, [R7+0x6080] ;  /* 0x006080000714783b */ /* 0x000e240000004200 */
[----:B0-----:R-:W-:Y:S01]  /*235c0*/  IMAD.MOV.U32 R26, RZ, RZ, R20 ;  /* 0x000000ffff1a7224 */ /* 0x001fe200078e0014 */
[----:B------:R-:W-:Y:S01]  /*235d0*/  MOV R27, R21 ;  /* 0x00000015001b7202 */ /* 0x000fe20000000f00 */
[----:B------:R-:W-:Y:S01]  /*235e0*/  IMAD.MOV.U32 R28, RZ, RZ, R23 ;  /* 0x000000ffff1c7224 */ /* 0x000fe200078e0017 */
[----:B------:R-:W-:Y:S02]  /*235f0*/  MOV R0, R22 ;  /* 0x0000001600007202 */ /* 0x000fe40000000f00 */
[----:B------:R-:W0:Y:S04]  /*23600*/  LDSM.16.MT88.4 R20, [R7+0x6100] ;  /* 0x006100000714783b */ /* 0x000e280000004200 */
[----:B------:R-:W1:Y:S01]  /*23610*/  LDSM.16.MT88.4 R4, [R7+0x6180] ;  /* 0x006180000704783b */ /* 0x000e620000004200 */
[----:B0-----:R-:W-:Y:S01]  /*23620*/  MOV R11, R20 ;  /* 0x00000014000b7202 */ /* 0x001fe20000000f00 */
[----:B------:R-:W-:Y:S01]  /*23630*/  IMAD.MOV.U32 R17, RZ, RZ, R22 ;  /* 0x000000ffff117224 */ /* 0x000fe200078e0016 */
[----:B------:R-:W-:-:S02]  /*23640*/  MOV R16, R23 ;  /* 0x0000001700107202 */ /* 0x000fc40000000f00 */
[----:B------:R-:W-:Y:S01]  /*23650*/  MOV R10, R21 ;  /* 0x00000015000a7202 */ /* 0x000fe20000000f00 */
[----:B------:R-:W2:Y:S04]  /*23660*/  LDL.LU.64 R22, [R1+0x5db8] ;  /* 0x005db80001167983 */ /* 0x000ea80000300a00 */
[----:B------:R-:W3:Y:S04]  /*23670*/  LDL.LU.64 R20, [R1+0x5db0] ;  /* 0x005db00001147983 */ /* 0x000ee80000300a00 */
[----:B-1----:R0:W-:Y:S04]  /*23680*/  STL.64 [R1+0x5bb8], R6 ;  /* 0x005bb80601007387 */ /* 0x0021e80000100a00 */
[----:B------:R1:W-:Y:S01]  /*23690*/  STL.64 [R1+0x5bb0], R4 ;  /* 0x005bb00401007387 */ /* 0x0003e20000100a00 */
[----:B0-----:R-:W-:-:S02]  /*236a0*/  MOV R6, R17 ;  /* 0x0000001100067202 */ /* 0x001fc40000000f00 */
[----:B------:R-:W-:Y:S02]  /*236b0*/  MOV R7, R16 ;  /* 0x0000001000077202 */ /* 0x000fe40000000f00 */
[----:B-1----:R-:W-:Y:S01]  /*236c0*/  MOV R4, R11 ;  /* 0x0000000b00047202 */ /* 0x002fe20000000f00 */
[----:B------:R-:W-:Y:S01]  /*236d0*/  IMAD.MOV.U32 R5, RZ, RZ, R10 ;  /* 0x000000ffff057224 */ /* 0x000fe200078e000a */
[----:B------:R-:W4:Y:S04]  /*236e0*/  LDL.LU R11, [R1+0x5dac] ;  /* 0x005dac00010b7983 */ /* 0x000f280000300800 */
[----:B------:R-:W5:Y:S04]  /*236f0*/  LDL.LU R10, [R1+0x5da8] ;  /* 0x005da800010a7983 */ /* 0x000f680000300800 */
[----:B------:R-:W2:Y:S04]  /*23700*/  LDL.LU R17, [R1+0x5da4] ;  /* 0x005da40001117983 */ /* 0x000ea80000300800 */
[----:B------:R-:W2:Y:S04]  /*23710*/  LDL.LU R16, [R1+0x5da0] ;  /* 0x005da00001107983 */ /* 0x000ea80000300800 */
[----:B------:R0:W-:Y:S04]  /*23720*/  STL.64 [R1+0x5bd8], R6 ;  /* 0x005bd80601007387 */ /* 0x0001e80000100a00 */
[----:B------:R1:W-:Y:S01]  /*23730*/  STL.64 [R1+0x5bd0], R4 ;  /* 0x005bd00401007387 */ /* 0x0003e20000100a00 */
[----:B0-----:R-:W-:Y:S01]  /*23740*/  MOV R6, R0 ;  /* 0x0000000000067202 */ /* 0x001fe20000000f00 */
[----:B-1----:R-:W-:Y:S01]  /*23750*/  IMAD.MOV.U32 R4, RZ, RZ, R26 ;  /* 0x000000ffff047224 */ /* 0x002fe200078e001a */
[----:B------:R-:W-:Y:S01]  /*23760*/  MOV R5, R27 ;  /* 0x0000001b00057202 */ /* 0x000fe20000000f00 */
[----:B------:R-:W2:Y:S04]  /*23770*/  LDL.LU R26, [R1+0x5d9c] ;  /* 0x005d9c00011a7983 */ /* 0x000ea80000300800 */
[----:B------:R-:W2:Y:S04]  /*23780*/  LDL.LU R27, [R1+0x5d98] ;  /* 0x005d9800011b7983 */ /* 0x000ea80000300800 */
[----:B------:R-:W2:Y:S01]  /*23790*/  LDL.LU R0, [R1+0x5d94] ;  /* 0x005d940001007983 */ /* 0x000ea20000300800 */
[----:B------:R-:W-:-:S03]  /*237a0*/  IMAD.MOV.U32 R7, RZ, RZ, R28 ;  /* 0x000000ffff077224 */ /* 0x000fc600078e001c */
[----:B------:R-:W3:Y:S04]  /*237b0*/  LDL.LU R28, [R1+0x5d90] ;  /* 0x005d9000011c7983 */ /* 0x000ee80000300800 */
[----:B------:R0:W-:Y:S04]  /*237c0*/  STL.64 [R1+0x5bf8], R6 ;  /* 0x005bf80601007387 */ /* 0x0001e80000100a00 */
[----:B------:R1:W-:Y:S01]  /*237d0*/  STL.64 [R1+0x5bf0], R4 ;  /* 0x005bf00401007387 */ /* 0x0003e20000100a00 */
[----:B0-----:R-:W-:Y:S01]  /*237e0*/  IMAD.MOV.U32 R6, RZ, RZ, R13 ;  /* 0x000000ffff067224 */ /* 0x001fe200078e000d */
[----:B------:R-:W-:-:S02]  /*237f0*/  MOV R7, R12 ;  /* 0x0000000c00077202 */ /* 0x000fc40000000f00 */
[----:B-1----:R-:W-:Y:S02]  /*23800*/  MOV R4, R15 ;  /* 0x0000000f00047202 */ /* 0x002fe40000000f00 */
[----:B------:R-:W-:Y:S01]  /*23810*/  MOV R5, R14 ;  /* 0x0000000e00057202 */ /* 0x000fe20000000f00 */
[----:B------:R-:W-:Y:S04]  /*23820*/  STL.64 [R1+0x5c18], R6 ;  /* 0x005c180601007387 */ /* 0x000fe80000100a00 */
[----:B------:R-:W-:Y:S04]  /*23830*/  STL.64 [R1+0x5c10], R4 ;  /* 0x005c100401007387 */ /* 0x000fe80000100a00 */
[----:B--2---:R-:W0:Y:S04]  /*23840*/  LDSM.16.MT88.4 R12, [R0+0x6000] ;  /* 0x00600000000c783b */ /* 0x004e280000004200 */
[----:B0-----:R-:W-:Y:S04]  /*23850*/  STL.64 [R1+0x5ba8], R14 ;  /* 0x005ba80e01007387 */ /* 0x001fe80000100a00 */
        /* <DEDUP_REMOVED lines=37> */
[----:B---3--:R-:W-:Y:S01]  /*23ab0*/  MOV R4, R20 ;  /* 0x0000001400047202 */ /* 0x008fe20000000f00 */
        /* <DEDUP_REMOVED lines=17> */
[----:B-----5:R-:W-:Y:S01]  /*23bd0*/  MOV R6, R10 ;  /* 0x0000000a00067202 */ /* 0x020fe20000000f00 */
[----:B------:R-:W5:Y:S01]  /*23be0*/  LDL.LU R16, [R1+0x5d5c] ;  /* 0x005d5c0001107983 */ /* 0x000f620000300800 */
[----:B----4-:R-:W-:-:S03]  /*23bf0*/  MOV R7, R11 ;  /* 0x0000000b00077202 */ /* 0x010fc60000000f00 */
[----:B------:R-:W4:Y:S04]  /*23c00*/  LDL.LU R17, [R1+0x5d58] ;  /* 0x005d580001117983 */ /* 0x000f280000300800 */
[----:B------:R-:W3:Y:S04]  /*23c10*/  LDL.LU R10, [R1+0x5d54] ;  /* 0x005d5400010a7983 */ /* 0x000ee80000300800 */
[----:B------:R-:W3:Y:S04]  /*23c20*/  LDL.LU R11, [R1+0x5d50] ;  /* 0x005d5000010b7983 */ /* 0x000ee80000300800 */
[----:B------:R0:W-:Y:S04]  /*23c30*/  STL.64 [R1+0x5c98], R6 ;  /* 0x005c980601007387 */ /* 0x0001e80000100a00 */
[----:B------:R1:W-:Y:S01]  /*23c40*/  STL.64 [R1+0x5c90], R4 ;  /* 0x005c900401007387 */ /* 0x0003e20000100a00 */
[----:B0-----:R-:W-:Y:S01]  /*23c50*/  MOV R6, R27 ;  /* 0x0000001b00067202 */ /* 0x001fe20000000f00 */
[----:B------:R-:W-:-:S02]  /*23c60*/  IMAD.MOV.U32 R7, RZ, RZ, R26 ;  /* 0x000000ffff077224 */ /* 0x000fc400078e001a */
[----:B-1----:R-:W-:Y:S01]  /*23c70*/  IMAD.MOV.U32 R4, RZ, RZ, R29 ;  /* 0x000000ffff047224 */ /* 0x002fe200078e001d */
[----:B------:R-:W-:Y:S01]  /*23c80*/  MOV R5, R28 ;  /* 0x0000001c00057202 */ /* 0x000fe20000000f00 */
[----:B------:R-:W4:Y:S04]  /*23c90*/  LDL.LU R29, [R1+0x5d4c] ;  /* 0x005d4c00011d7983 */ /* 0x000f280000300800 */
[----:B------:R-:W4:Y:S04]  /*23ca0*/  LDL.LU R28, [R1+0x5d48] ;  /* 0x005d4800011c7983 */ /* 0x000f280000300800 */
        /* <DEDUP_REMOVED lines=8> */
[----:B------:R-:W-:Y:S04]  /*23d30*/  LDSM.16.MT88.4 R24, [R0+0x6180] ;  /* 0x006180000018783b */ /* 0x000fe80000004200 */
[----:B--2---:R-:W-:Y:S04]  /*23d40*/  STL.64 [R1+0x5c28], R14 ;  /* 0x005c280e01007387 */ /* 0x004fe80000100a00 */
[----:B------:R0:W-:Y:S04]  /*23d50*/  STL.64 [R1+0x5c20], R12 ;  /* 0x005c200c01007387 */ /* 0x0001e80000100a00 */
[----:B0-----:R-:W2:Y:S04]  /*23d60*/  LDL.LU R12, [R1+0x130] ;  /* 0x00013000010c7983 */ /* 0x001ea80000300800 */
[----:B------:R-:W2:Y:S01]  /*23d70*/  LDL.LU R13, [R1+0x134] ;  /* 0x00013400010d7983 */ /* 0x000ea20000300800 */
[----:B------:R-:W-:Y:S01]  /*23d80*/  IMAD.MOV.U32 R6, RZ, RZ, R19 ;  /* 0x000000ffff067224 */ /* 0x000fe200078e0013 */
[----:B------:R-:W-:Y:S01]  /*23d90*/  MOV R7, R18 ;  /* 0x0000001200077202 */ /* 0x000fe20000000f00 */
[----:B---3--:R-:W-:Y:S01]  /*23da0*/  IMAD.MOV.U32 R15, RZ, RZ, R10 ;  /* 0x000000ffff0f7224 */ /* 0x008fe200078e000a */
[----:B------:R-:W-:-:S02]  /*23db0*/  MOV R4, R21 ;  /* 0x0000001500047202 */ /* 0x000fc40000000f00 */
[----:B------:R-:W-:Y:S02]  /*23dc0*/  MOV R5, R20 ;  /* 0x0000001400057202 */ /* 0x000fe40000000f00 */
[----:B------:R-:W-:Y:S01]  /*23dd0*/  MOV R14, R11 ;  /* 0x0000000b000e7202 */ /* 0x000fe20000000f00 */
[----:B------:R-:W-:Y:S04]  /*23de0*/  LDSM.16.MT88.4 R20, [R0+0x6100] ;  /* 0x006100000014783b */ /* 0x000fe80000004200 */
[----:B------:R-:W3:Y:S04]  /*23df0*/  LDL.LU R11, [R1+0x5d44] ;  /* 0x005d4400010b7983 */ /* 0x000ee80000300800 */
[----:B------:R-:W3:Y:S04]  /*23e00*/  LDL.LU R10, [R1+0x5d40] ;  /* 0x005d4000010a7983 */ /* 0x000ee80000300800 */
[----:B------:R-:W-:Y:S04]  /*23e10*/  STL.64 [R1+0x5cf8], R6 ;  /* 0x005cf80601007387 */ /* 0x000fe80000100a00 */
[----:B------:R-:W-:Y:S04]  /*23e20*/  STL.64 [R1+0x5cf0], R4 ;  /* 0x005cf00401007387 */ /* 0x000fe80000100a00 */
[----:B------:R-:W-:Y:S04]  /*23e30*/  STL.64 [R1+0x5c48], R14 ;  /* 0x005c480e01007387 */ /* 0x000fe80000100a00 */
[----:B--2---:R0:W-:Y:S04]  /*23e40*/  STL.64 [R1+0x5c40], R12 ;  /* 0x005c400c01007387 */ /* 0x0041e80000100a00 */
[----:B0-----:R-:W2:Y:S04]  /*23e50*/  LDL.LU R12, [R1+0x140] ;  /* 0x00014000010c7983 */ /* 0x001ea80000300800 */
[----:B------:R-:W2:Y:S01]  /*23e60*/  LDL.LU R13, [R1+0x144] ;  /* 0x00014400010d7983 */ /* 0x000ea20000300800 */
[----:B----4-:R-:W-:Y:S01]  /*23e70*/  MOV R14, R28 ;  /* 0x0000001c000e7202 */ /* 0x010fe20000000f00 */
[----:B------:R-:W-:-:S02]  /*23e80*/  IMAD.MOV.U32 R15, RZ, RZ, R29 ;  /* 0x000000ffff0f7224 */ /* 0x000fc400078e001d */
[----:B------:R-:W4:Y:S04]  /*23e90*/  LDL.LU R28, [R1+0x5d3c] ;  /* 0x005d3c00011c7983 */ /* 0x000f280000300800 */
[----:B------:R-:W3:Y:S04]  /*23ea0*/  LDL.LU R29, [R1+0x5d38] ;  /* 0x005d3800011d7983 */ /* 0x000ee80000300800 */
[----:B------:R-:W-:Y:S04]  /*23eb0*/  STL.64 [R1+0x5c68], R14 ;  /* 0x005c680e01007387 */ /* 0x000fe80000100a00 */
[----:B--2---:R0:W-:Y:S04]  /*23ec0*/  STL.64 [R1+0x5c60], R12 ;  /* 0x005c600c01007387 */ /* 0x0041e80000100a00 */
[----:B0-----:R-:W2:Y:S04]  /*23ed0*/  LDL.LU R12, [R1+0x150] ;  /* 0x00015000010c7983 */ /* 0x001ea80000300800 */
[----:B------:R-:W2:Y:S01]  /*23ee0*/  LDL.LU R13, [R1+0x154] ;  /* 0x00015400010d7983 */ /* 0x000ea20000300800 */
[----:B---3--:R-:W-:Y:S01]  /*23ef0*/  MOV R14, R10 ;  /* 0x0000000a000e7202 */ /* 0x008fe20000000f00 */
[----:B------:R-:W-:-:S02]  /*23f00*/  IMAD.MOV.U32 R15, RZ, RZ, R11 ;  /* 0x000000ffff0f7224 */ /* 0x000fc400078e000b */
[----:B------:R-:W3:Y:S04]  /*23f10*/  LDL.LU R10, [R1+0x5d34] ;  /* 0x005d3400010a7983 */ /* 0x000ee80000300800 */
[----:B------:R-:W3:Y:S04]  /*23f20*/  LDL.LU R11, [R1+0x5d30] ;  /* 0x005d3000010b7983 */ /* 0x000ee80000300800 */
[----:B------:R-:W-:Y:S04]  /*23f30*/  STL.64 [R1+0x5c88], R14 ;  /* 0x005c880e01007387 */ /* 0x000fe80000100a00 */
[----:B--2---:R0:W-:Y:S04]  /*23f40*/  STL.64 [R1+0x5c80], R12 ;  /* 0x005c800c01007387 */ /* 0x0041e80000100a00 */
[----:B0-----:R-:W2:Y:S04]  /*23f50*/  LDL.LU R12, [R1+0x160] ;  /* 0x00016000010c7983 */ /* 0x001ea80000300800 */
[----:B------:R-:W2:Y:S01]  /*23f60*/  LDL.LU R13, [R1+0x164] ;  /* 0x00016400010d7983 */ /* 0x000ea20000300800 */
[----:B------:R-:W-:-:S02]  /*23f70*/  MOV R14, R29 ;  /* 0x0000001d000e7202 */ /* 0x000fc40000000f00 */
[----:B----4-:R-:W-:Y:S01]  /*23f80*/  MOV R15, R28 ;  /* 0x0000001c000f7202 */ /* 0x010fe20000000f00 */
[----:B------:R-:W4:Y:S04]  /*23f90*/  LDL.LU R29, [R1+0x5d2c] ;  /* 0x005d2c00011d7983 */ /* 0x000f280000300800 */
[----:B------:R-:W3:Y:S04]  /*23fa0*/  LDL.LU R28, [R1+0x5d28] ;  /* 0x005d2800011c7983 */ /* 0x000ee80000300800 */
[----:B------:R-:W-:Y:S04]  /*23fb0*/  STL.64 [R1+0x5ca8], R14 ;  /* 0x005ca80e01007387 */ /* 0x000fe80000100a00 */
[----:B--2---:R0:W-:Y:S04]  /*23fc0*/  STL.64 [R1+0x5ca0], R12 ;  /* 0x005ca00c01007387 */ /* 0x0041e80000100a00 */
[----:B0-----:R-:W2:Y:S04]  /*23fd0*/  LDL.LU R12, [R1+0x170] ;  /* 0x00017000010c7983 */ /* 0x001ea80000300800 */
[----:B------:R-:W2:Y:S01]  /*23fe0*/  LDL.LU R13, [R1+0x174] ;  /* 0x00017400010d7983 */ /* 0x000ea20000300800 */
[----:B---3--:R-:W-:Y:S01]  /*23ff0*/  IMAD.MOV.U32 R14, RZ, RZ, R11 ;  /* 0x000000ffff0e7224 */ /* 0x008fe200078e000b */
[----:B------:R-:W-:-:S02]  /*24000*/  MOV R15, R10 ;  /* 0x0000000a000f7202 */ /* 0x000fc40000000f00 */
[----:B------:R-:W3:Y:S04]  /*24010*/  LDL.LU R11, [R1+0x5d24] ;  /* 0x005d2400010b7983 */ /* 0x000ee80000300800 */
[----:B------:R-:W3:Y:S04]  /*24020*/  LDL.LU R10, [R1+0x5d20] ;  /* 0x005d2000010a7983 */ /* 0x000ee80000300800 */
[----:B------:R-:W-:Y:S04]  /*24030*/  STL.64 [R1+0x5cc8], R14 ;  /* 0x005cc80e01007387 */ /* 0x000fe80000100a00 */
[----:B--2---:R0:W-:Y:S04]  /*24040*/  STL.64 [R1+0x5cc0], R12 ;  /* 0x005cc00c01007387 */ /* 0x0041e80000100a00 */
[----:B0-----:R-:W2:Y:S04]  /*24050*/  LDL.LU R12, [R1+0x180] ;  /* 0x00018000010c7983 */ /* 0x001ea80000300800 */
[----:B------:R-:W2:Y:S01]  /*24060*/  LDL.LU R13, [R1+0x184] ;  /* 0x00018400010d7983 */ /* 0x000ea20000300800 */
[----:B------:R-:W-:Y:S01]  /*24070*/  MOV R14, R28 ;  /* 0x0000001c000e7202 */ /* 0x000fe20000000f00 */
[----:B----4-:R-:W-:-:S02]  /*24080*/  IMAD.MOV.U32 R15, RZ, RZ, R29 ;  /* 0x000000ffff0f7224 */ /* 0x010fc400078e001d */
[----:B------:R-:W4:Y:S04]  /*24090*/  LDL.LU R28, [R1+0x5d1c] ;  /* 0x005d1c00011c7983 */ /* 0x000f280000300800 */
[----:B------:R-:W3:Y:S04]  /*240a0*/  LDL.LU R29, [R1+0x5d18] ;  /* 0x005d1800011d7983 */ /* 0x000ee80000300800 */
[----:B------:R-:W-:Y:S04]  /*240b0*/  STL.64 [R1+0x5ce8], R14 ;  /* 0x005ce80e01007387 */ /* 0x000fe80000100a00 */
[----:B--2---:R0:W-:Y:S04]  /*240c0*/  STL.64 [R1+0x5ce0], R12 ;  /* 0x005ce00c01007387 */ /* 0x0041e80000100a00 */
[----:B0-----:R-:W2:Y:S04]  /*240d0*/  LDL.LU R12, [R1+0x190] ;  /* 0x00019000010c7983 */ /* 0x001ea80000300800 */
[----:B------:R-:W2:Y:S01]  /*240e0*/  LDL.LU R13, [R1+0x194] ;  /* 0x00019400010d7983 */ /* 0x000ea20000300800 */
[----:B---3--:R-:W-:-:S02]  /*240f0*/  MOV R14, R10 ;  /* 0x0000000a000e7202 */ /* 0x008fc40000000f00 */
[----:B------:R-:W-:Y:S01]  /*24100*/  MOV R15, R11 ;  /* 0x0000000b000f7202 */ /* 0x000fe20000000f00 */
[----:B------:R-:W3:Y:S04]  /*24110*/  LDL.LU R10, [R1+0x5d14] ;  /* 0x005d1400010a7983 */ /* 0x000ee80000300800 */
[----:B------:R-:W3:Y:S04]  /*24120*/  LDL.LU R11, [R1+0x5d10] ;  /* 0x005d1000010b7983 */ /* 0x000ee80000300800 */
[----:B------:R-:W-:Y:S04]  /*24130*/  STL.64 [R1+0x5d08], R14 ;  /* 0x005d080e01007387 */ /* 0x000fe80000100a00 */
[----:B--2---:R0:W-:Y:S04]  /*24140*/  STL.64 [R1+0x5d00], R12 ;  /* 0x005d000c01007387 */ /* 0x0041e80000100a00 */
[----:B0-----:R-:W3:Y:S04]  /*24150*/  LDL.LU R12, [R1+0x1a0] ;  /* 0x0001a000010c7983 */ /* 0x001ee80000300800 */
[----:B------:R-:W3:Y:S01]  /*24160*/  LDL.LU R13, [R1+0x1a4] ;  /* 0x0001a400010d7983 */ /* 0x000ee20000300800 */
[----:B------:R-:W-:Y:S01]  /*24170*/  MOV R4, R17 ;  /* 0x0000001100047202 */ /* 0x000fe20000000f00 */
[----:B------:R-:W-:Y:S01]  /*24180*/  IMAD.MOV.U32 R6, RZ, RZ, R9 ;  /* 0x000000ffff067224 */ /* 0x000fe200078e0009 */
[----:B-----5:R-:W-:Y:S01]  /*24190*/  MOV R5, R16 ;  /* 0x0000001000057202 */ /* 0x020fe20000000f00 */
[----:B------:R-:W-:Y:S01]  /*241a0*/  IMAD.MOV.U32 R14, RZ, RZ, R29 ;  /* 0x000000ffff0e7224 */ /* 0x000fe200078e001d */
[----:B------:R-:W-:Y:S01]  /*241b0*/  MOV R7, R8 ;  /* 0x0000000800077202 */ /* 0x000fe20000000f00 */
[----:B------:R-:W0:Y:S01]  /*241c0*/  LDSM.16.MT88.4 R16, [R0+0x6080] ;  /* 0x006080000010783b */ /* 0x000e220000004200 */
[----:B----4-:R-:W-:-:S07]  /*241d0*/  MOV R15, R28 ;  /* 0x0000001c000f7202 */ /* 0x010fce0000000f00 */
[-C--:B---3--:R-:W-:Y:S01]  /*241e0*/  HMMA.16816.F32.BF16 R4, R4, R10.reuse, R12 ;  /* 0x0000000a0404723c */ /* 0x088fe2000004180c */
[----:B------:R-:W2:Y:S04]  /*241f0*/  LDL.LU.64 R14, [R1+0x5d08] ;  /* 0x005d0800010e7983 */ /* 0x000ea80000300a00 */
[----:B------:R-:W2:Y:S11]  /*24200*/  LDL.LU.64 R12, [R1+0x5d00] ;  /* 0x005d0000010c7983 */ /* 0x000eb60000300a00 */
[----:B------:R-:W-:Y:S07]  /*24210*/  @!UPT UIADD3 URZ, URZ, URZ, URZ ;  /* 0x0000003f3f3ff290 */ /* 0x000fee000fffe03f */
        /* <DEDUP_REMOVED lines=24> */
[----:B------:R1:W-:Y:S01]  /*243a0*/  STL.64 [R1+0x170], R4 ;  /* 0x0001700401007387 */ /* 0x0003e20000100a00 */
[----:B------:R-:W-:Y:S01]  /*243b0*/  MOV R29, R6 ;  /* 0x00000006001d7202 */ /* 0x000fe20000000f00 */
[----:B------:R-:W-:Y:S02]  /*243c0*/  IMAD.MOV.U32 R28, RZ, RZ, R7 ;  /* 0x000000ffff1c7224 */ /* 0x000fe400078e0007 */
[----:B------:R-:W2:Y:S04]  /*243d0*/  LDL.LU.64 R6, [R1+0x5c98] ;  /* 0x005c980001067983 */ /* 0x000ea80000300a00 */
[----:B-1----:R-:W2:Y:S04]  /*243e0*/  LDL.LU.64 R4, [R1+0x5c90] ;  /* 0x005c900001047983 */ /* 0x002ea80000300a00 */
[----:B------:R1:W-:Y:S04]  /*243f0*/  STL [R1+0x5b4c], R28 ;  /* 0x005b4c1c01007387 */ /* 0x0003e80000100800 */
[----:B-1----:R-:W3:Y:S04]  /*24400*/  LDL R28, [R1+0xca0] ;  /* 0x000ca000011c7983 */ /* 0x002ee80000100800 */
[----:B------:R-:W-:Y:S01]  /*24410*/  STL [R1+0x5b48], R29 ;  /* 0x005b481d01007387 */ /* 0x000fe20000100800 */
[-C--:B--2---:R-:W-:Y:S03]  /*24420*/  HMMA.16816.F32.BF16 R4, R4, R10.reuse, R12 ;  /* 0x0000000a0404723c */ /* 0x084fe6000004180c */
[----:B------:R-:W2:Y:S04]  /*24430*/  LDL.LU.64 R14, [R1+0x5c88] ;  /* 0x005c8800010e7983 */ /* 0x000ea80000300a00 */
[----:B------:R-:W2:Y:S11]  /*24440*/  LDL.LU.64 R12, [R1+0x5c80] ;  /* 0x005c8000010c7983 */ /* 0x000eb60000300a00 */
[----:B------:R-:W-:Y:S05]  /*24450*/  @!UPT UIADD3 URZ, URZ, URZ, URZ ;  /* 0x0000003f3f3ff290 */ /* 0x000fea000fffe03f */
        /* <DEDUP_REMOVED lines=61> */
[----:B------:R-:W0:Y:S04]  /*24830*/  LDL.LU.64 R6, [R1+0x5b88] ;  /* 0x005b880001067983 */ /* 0x000e280000300a00 */
[----:B------:R-:W0:Y:S11]  /*24840*/  LDL.LU.64 R4, [R1+0x5b80] ;  /* 0x005b800001047983 */ /* 0x000e360000300a00 */
[----:B------:R-:W-:Y:S06]  /*24850*/  @!UPT UIADD3 URZ, URZ, URZ, URZ ;  /* 0x0000003f3f3ff290 */ /* 0x000fec000fffe03f */
[----:B------:R1:W-:Y:S04]  /*24860*/  STL.64 [R1+0xe0], R12 ;  /* 0x0000e00c01007387 */ /* 0x0003e80000100a00 */
[----:B------:R2:W-:Y:S04]  /*24870*/  STL.64 [R1+0xe8], R14 ;  /* 0x0000e80e01007387 */ /* 0x0005e80000100a00 */
[----:B-1----:R-:W4:Y:S04]  /*24880*/  LDL.LU R12, [R1+0xc0] ;  /* 0x0000c000010c7983 */ /* 0x002f280000300800 */
[----:B------:R-:W4:Y:S04]  /*24890*/  LDL.LU R13, [R1+0xc4] ;  /* 0x0000c400010d7983 */ /* 0x000f280000300800 */
[----:B--2---:R-:W4:Y:S04]  /*248a0*/  LDL.LU R14, [R1+0xc8] ;  /* 0x0000c800010e7983 */ /* 0x004f280000300800 */
[----:B------:R-:W4:Y:S01]  /*248b0*/  LDL.LU R15, [R1+0xcc] ;  /* 0x0000cc00010f7983 */ /* 0x000f220000300800 */
[-C--:B0-----:R-:W-:Y:S03]  /*248c0*/  HMMA.16816.F32.BF16 R16, R16, R10.reuse, R4 ;  /* 0x0000000a1010723c */ /* 0x081fe60000041804 */
[----:B------:R-:W2:Y:S04]  /*248d0*/  LDL.LU.64 R6, [R1+0x5b78] ;  /* 0x005b780001067983 */ /* 0x000ea80000300a00 */
[----:B------:R-:W2:Y:S01]  /*248e0*/  LDL.LU.64 R4, [R1+0x5b70] ;  /* 0x005b700001047983 */ /* 0x000ea20000300a00 */
[-C--:B----4-:R-:W-:Y:S11]  /*248f0*/  HMMA.16816.F32.BF16 R12, R20, R10.reuse, R12 ;  /* 0x0000000a140c723c */ /* 0x090ff6000004180c */
[----:B------:R-:W-:Y:S04]  /*24900*/  @!UPT UIADD3 URZ, URZ, URZ, URZ ;  /* 0x0000003f3f3ff290 */ /* 0x000fe8000fffe03f */
[----:B------:R-:W-:Y:S04]  /*24910*/  STL.64 [R1+0xd0], R16 ;  /* 0x0000d01001007387 */ /* 0x000fe80000100a00 */
[----:B------:R-:W-:Y:S01]  /*24920*/  STL.64 [R1+0xd8], R18 ;  /* 0x0000d81201007387 */ /* 0x000fe20000100a00 */
[----:B--2---:R-:W-:Y:S03]  /*24930*/  HMMA.16816.F32.BF16 R8, R24, R10, R4 ;  /* 0x0000000a1808723c */ /* 0x004fe60000041804 */
[----:B---3--:R-:W-:Y:S11]  /*24940*/  LDSM.16.M88.4 R4, [R28+0x40080] ;  /* 0x040080001c04783b */ /* 0x008ff60000000200 */
[----:B------:R-:W-:Y:S09]  /*24950*/  @!UPT UIADD3 URZ, URZ, URZ, URZ ;  /* 0x0000003f3f3ff290 */ /* 0x000ff2000fffe03f */
[----:B------:R-:W-:Y:S04]  /*24960*/  STL.64 [R1+0x59a0], R10 ;  /* 0x0059a00a01007387 */ /* 0x000fe80000100a00 */
[----:B------:R-:W-:Y:S04]  /*24970*/  STL.64 [R1+0xc0], R12 ;  /* 0x0000c00c01007387 */ /* 0x000fe80000100a00 */
[----:B------:R-:W-:Y:S04]  /*24980*/  STL.64 [R1+0xc8], R14 ;  /* 0x0000c80e01007387 */ /* 0x000fe80000100a00 */
[----:B------:R-:W0:Y:S04]  /*24990*/  LDSM.16.MT88.4 R12, [R2+0x8000] ;  /* 0x00800000020c783b */ /* 0x000e280000004200 */
[----:B------:R-:W-:Y:S04]  /*249a0*/  STL.64 [R1+0x5998], R8 ;  /* 0x0059980801007387 */ /* 0x000fe80000100a00 */
[----:B------:R-:W1:Y:S01]  /*249b0*/  LDSM.16.MT88.4 R8, [R2+0x8080] ;  /* 0x008080000208783b */ /* 0x000e620000004200 */
[----:B0-----:R-:W-:Y:S01]  /*249c0*/  MOV R16, R15 ;  /* 0x0000000f00107202 */ /* 0x001fe20000000f00 */
[----:B------:R-:W-:Y:S01]  /*249d0*/  IMAD.MOV.U32 R17, RZ, RZ, R14 ;  /* 0x000000ffff117224 */ /* 0x000fe200078e000e */
[----:B------:R-:W-:-:S02]  /*249e0*/  MOV R18, R13 ;  /* 0x0000000d00127202 */ /* 0x000fc40000000f00 */
[----:B------:R-:W-:Y:S01]  /*249f0*/  MOV R19, R12 ;  /* 0x0000000c00137202 */ /* 0x000fe20000000f00 */
[----:B------:R-:W-:Y:S01]  /*24a00*/  STL [R1+0x5b5c], R16 ;  /* 0x005b5c1001007387 */ /* 0x000fe20000100800 */
[----:B-1----:R-:W-:-:S03]  /*24a10*/  MOV R23, R8 ;  /* 0x0000000800177202 */ /* 0x002fc60000000f00 */
[----:B------:R-:W-:Y:S01]  /*24a20*/  STL [R1+0x5b58], R17 ;  /* 0x005b581101007387 */ /* 0x000fe20000100800 */
[----:B------:R-:W-:Y:S01]  /*24a30*/  IMAD.MOV.U32 R22, RZ, RZ, R9 ;  /* 0x000000ffff167224 */ /* 0x000fe200078e0009 */
[----:B------:R-:W-:Y:S02]  /*24a40*/  MOV R21, R10 ;  /* 0x0000000a00157202 */ /* 0x000fe40000000f00 */
[----:B------:R-:W-:Y:S01]  /*24a50*/  STL [R1+0x5b54], R18 ;  /* 0x005b541201007387 */ /* 0x000fe20000100800 */
[----:B------:R-:W-:-:S03]  /*24a60*/  MOV R20, R11 ;  /* 0x0000000b00147202 */ /* 0x000fc60000000f00 */
[----:B------:R-:W-:Y:S04]  /*24a70*/  STL [R1+0x5b50], R19 ;  /* 0x005b501301007387 */ /* 0x000fe80000100800 */
[----:B------:R-:W-:Y:S04]  /*24a80*/  STL [R1+0x58e4], R6 ;  /* 0x0058e40601007387 */ /* 0x000fe80000100800 */
[----:B------:R-:W-:Y:S04]  /*24a90*/  STL [R1+0x58e0], R7 ;  /* 0x0058e00701007387 */ /* 0x000fe80000100800 */
[----:B------:R-:W-:Y:S04]  /*24aa0*/  STL.64 [R1+0x5b68], R22 ;  /* 0x005b681601007387 */ /* 0x000fe80000100a00 */
[----:B------:R-:W-:Y:S04]  /*24ab0*/  STL.64 [R1+0x5b60], R20 ;  /* 0x005b601401007387 */ /* 0x000fe80000100a00 */
[----:B------:R-:W2:Y:S04]  /*24ac0*/  LDL R15, [R1+0xdd8] ;  /* 0x000dd800010f7983 */ /* 0x000ea80000100800 */
[----:B------:R-:W0:Y:S04]  /*24ad0*/  LDSM.16.MT88.4 R8, [R2+0x8100] ;  /* 0x008100000208783b */ /* 0x000e280000004200 */
[----:B------:R-:W-:Y:S01]  /*24ae0*/  LDSM.16.MT88.4 R20, [R3+0x8080] ;  /* 0x008080000314783b */ /* 0x000fe20000004200 */
        /* <DEDUP_REMOVED lines=9> */
[----:B------:R-:W0:Y:S02]  /*24b80*/  LDSM.16.MT88.4 R8, [R3+0x8000] ;  /* 0x008000000308783b */ /* 0x000e240000004200 */
[----:B0-----:R-:W-:Y:S01]  /*24b90*/  MOV R16, R8 ;  /* 0x0000000800107202 */ /* 0x001fe20000000f00 */
[----:B------:R-:W-:Y:S01]  /*24ba0*/  IMAD.MOV.U32 R17, RZ, RZ, R9 ;  /* 0x000000ffff117224 */ /* 0x000fe200078e0009 */
[----:B------:R-:W-:Y:S01]  /*24bb0*/  MOV R18, R10 ;  /* 0x0000000a00127202 */ /* 0x000fe20000000f00 */
[----:B------:R-:W-:Y:S01]  /*24bc0*/  IMAD.MOV.U32 R8, RZ, RZ, R23 ;  /* 0x000000ffff087224 */ /* 0x000fe200078e0017 */
[----:B------:R-:W-:Y:S01]  /*24bd0*/  MOV R19, R11 ;  /* 0x0000000b00137202 */ /* 0x000fe20000000f00 */
[----:B------:R-:W-:Y:S01]  /*24be0*/  IMAD.MOV.U32 R11, RZ, RZ, R20 ;  /* 0x000000ffff0b7224 */ /* 0x000fe200078e0014 */
[----:B------:R-:W-:-:S02]  /*24bf0*/  MOV R10, R21 ;  /* 0x00000015000a7202 */ /* 0x000fc40000000f00 */
[----:B------:R-:W-:Y:S02]  /*24c00*/  MOV R9, R22 ;  /* 0x0000001600097202 */ /* 0x000fe40000000f00 */
[----:B------:R-:W0:Y:S04]  /*24c10*/  LDSM.16.MT88.4 R20, [R3+0x8100] ;  /* 0x008100000314783b */ /* 0x000e280000004200 */
[----:B------:R1:W-:Y:S04]  /*24c20*/  STL [R1+0x5aa8], R2 ;  /* 0x005aa80201007387 */ /* 0x0003e80000100800 */
[----:B------:R-:W-:Y:S04]  /*24c30*/  STL [R1+0x5ab8], R8 ;  /* 0x005ab80801007387 */ /* 0x000fe80000100800 */
[----:B------:R-:W-:Y:S04]  /*24c40*/  STL [R1+0x5ab4], R9 ;  /* 0x005ab40901007387 */ /* 0x000fe80000100800 */
[----:B------:R-:W-:Y:S04]  /*24c50*/  STL [R1+0x5ab0], R10 ;  /* 0x005ab00a01007387 */ /* 0x000fe80000100800 */
[----:B------:R-:W-:Y:S04]  /*24c60*/  STL [R1+0x5aac], R11 ;  /* 0x005aac0b01007387 */ /* 0x000fe80000100800 */
[----:B0-----:R-:W-:Y:S01]  /*24c70*/  STL.64 [R1+0x50], R20 ;  /* 0x0000501401007387 */ /* 0x001fe20000100a00 */
[----:B-1----:R-:W-:-:S03]  /*24c80*/  MOV R2, R23 ;  /* 0x0000001700027202 */ /* 0x002fc60000000f00 */
[----:B------:R-:W-:Y:S04]  /*24c90*/  STL [R1+0x58], R22 ;  /* 0x0000581601007387 */ /* 0x000fe80000100800 */
[----:B------:R-:W0:Y:S04]  /*24ca0*/  LDSM.16.MT88.4 R20, [R3+0x8180] ;  /* 0x008180000314783b */ /* 0x000e280000004200 */
[----:B------:R-:W-:Y:S01]  /*24cb0*/  STL [R1+0x5abc], R2 ;  /* 0x005abc0201007387 */ /* 0x000fe20000100800 */
[----:B0-----:R-:W-:Y:S01]  /*24cc0*/  MOV R8, R20 ;  /* 0x0000001400087202 */ /* 0x001fe20000000f00 */
[----:B------:R-:W-:Y:S01]  /*24cd0*/  IMAD.MOV.U32 R9, RZ, RZ, R21 ;  /* 0x000000ffff097224 */ /* 0x000fe200078e0015 */
[----:B------:R-:W-:-:S02]  /*24ce0*/  MOV R10, R22 ;  /* 0x00000016000a7202 */ /* 0x000fc40000000f00 */
[----:B------:R-:W-:-:S05]  /*24cf0*/  MOV R11, R23 ;  /* 0x00000017000b7202 */ /* 0x000fca0000000f00 */
[----:B------:R-:W-:Y:S04]  /*24d00*/  STL [R1+0x5ad0], R11 ;  /* 0x005ad00b01007387 */ /* 0x000fe80000100800 */
[----:B------:R-:W-:Y:S04]  /*24d10*/  STL [R1+0x5acc], R10 ;  /* 0x005acc0a01007387 */ /* 0x000fe80000100800 */
[----:B------:R-:W-:Y:S04]  /*24d20*/  STL [R1+0x5ac8], R9 ;  /* 0x005ac80901007387 */ /* 0x000fe80000100800 */
[----:B------:R-:W-:Y:S04]  /*24d30*/  STL [R1+0x5ac4], R8 ;  /* 0x005ac40801007387 */ /* 0x000fe80000100800 */
[----:B------:R-:W-:Y:S04]  /*24d40*/  STL [R1+0x5ac0], R3 ;  /* 0x005ac00301007387 */ /* 0x000fe80000100800 */
[----:B--2---:R-:W0:Y:S04]  /*24d50*/  LDSM.16.MT88.4 R20, [R15+0x8000] ;  /* 0x008000000f14783b */ /* 0x004e280000004200 */
[----:B0-----:R-:W-:Y:S01]  /*24d60*/  STL.64 [R1+0x30], R20 ;  /* 0x0000301401007387 */ /* 0x001fe20000100a00 */
[----:B------:R-:W-:-:S03]  /*24d70*/  IMAD.MOV.U32 R2, RZ, RZ, R23 ;  /* 0x000000ffff027224 */ /* 0x000fc600078e0017 */
[----:B------:R-:W-:Y:S04]  /*24d80*/  STL [R1+0x38], R22 ;  /* 0x0000381601007387 */ /* 0x000fe80000100800 */
[----:B------:R-:W0:Y:S04]  /*24d90*/  LDSM.16.MT88.4 R20, [R15+0x8080] ;  /* 0x008080000f14783b */ /* 0x000e280000004200 */
[----:B------:R-:W-:Y:S01]  /*24da0*/  STL [R1+0x5ad4], R2 ;  /* 0x005ad40201007387 */ /* 0x000fe20000100800 */
[----:B0-----:R-:W-:Y:S01]  /*24db0*/  IMAD.MOV.U32 R8, RZ, RZ, R22 ;  /* 0x000000ffff087224 */ /* 0x001fe200078e0016 */
[----:B------:R-:W-:-:S02]  /*24dc0*/  MOV R3, R23 ;  /* 0x0000001700037202 */ /* 0x000fc40000000f00 */
[----:B------:R-:W-:Y:S01]  /*24dd0*/  MOV R10, R20 ;  /* 0x00000014000a7202 */ /* 0x000fe20000000f00 */
[----:B------:R-:W2:Y:S01]  /*24de0*/  LDL.LU.64 R22, [R1+0x5b68] ;  /* 0x005b680001167983 */ /* 0x000ea20000300a00 */
[----:B------:R-:W-:-:S03]  /*24df0*/  MOV R9, R21 ;  /* 0x0000001500097202 */ /* 0x000fc60000000f00 */
[----:B------:R-:W3:Y:S04]  /*24e00*/  LDL.LU.64 R20, [R1+0x5b60] ;  /* 0x005b600001147983 */ /* 0x000ee80000300a00 */
[----:B------:R-:W-:Y:S04]  /*24e10*/  STL [R1+0x5ae4], R3 ;  /* 0x005ae40301007387 */ /* 0x000fe80000100800 */
[----:B------:R-:W-:Y:S04]  /*24e20*/  STL [R1+0x5ae0], R8 ;  /* 0x005ae00801007387 */ /* 0x000fe80000100800 */
[----:B------:R-:W-:Y:S04]  /*24e30*/  STL [R1+0x5adc], R9 ;  /* 0x005adc0901007387 */ /* 0x000fe80000100800 */
[----:B------:R-:W-:Y:S04]  /*24e40*/  STL [R1+0x5ad8], R10 ;  /* 0x005ad80a01007387 */ /* 0x000fe80000100800 */
[----:B------:R-:W0:Y:S04]  /*24e50*/  LDSM.16.MT88.4 R8, [R15+0x8100] ;  /* 0x008100000f08783b */ /* 0x000e280000004200 */
[----:B------:R-:W1:Y:S01]  /*24e60*/  LDSM.16.MT88.4 R12, [R15+0x8180] ;  /* 0x008180000f0c783b */ /* 0x000e620000004200 */
[----:B0-----:R-:W-:-:S03]  /*24e70*/  MOV R2, R10 ;  /* 0x0000000a00027202 */ /* 0x001fc60000000f00 */
[----:B------:R0:W-:Y:S01]  /*24e80*/  STL.64 [R1+0x10], R8 ;  /* 0x0000100801007387 */ /* 0x0001e20000100a00 */
[----:B-1----:R-:W-:Y:S02]  /*24e90*/  IMAD.MOV.U32 R3, RZ, RZ, R12 ;  /* 0x000000ffff037224 */ /* 0x002fe400078e000c */
[----:B------:R-:W-:Y:S01]  /*24ea0*/  IMAD.MOV.U32 R10, RZ, RZ, R15 ;  /* 0x000000ffff0a7224 */ /* 0x000fe200078e000f */
[----:B0-----:R-:W-:Y:S02]  /*24eb0*/  MOV R8, R13 ;  /* 0x0000000d00087202 */ /* 0x001fe40000000f00 */
[----:B------:R-:W-:Y:S02]  /*24ec0*/  MOV R9, R14 ;  /* 0x0000000e00097202 */ /* 0x000fe40000000f00 */
[----:B------:R-:W0:Y:S04]  /*24ed0*/  LDSM.16.MT88.4 R12, [R0+0x8000] ;  /* 0x00800000000c783b */ /* 0x000e280000004200 */
[----:B------:R1:W-:Y:S04]  /*24ee0*/  STL.64 [R1+0x5af0], R10 ;  /* 0x005af00a01007387 */ /* 0x0003e80000100a00 */
[----:B------:R4:W-:Y:S01]  /*24ef0*/  STL.64 [R1+0x5ae8], R8 ;  /* 0x005ae80801007387 */ /* 0x0009e20000100a00 */
[----:B-1----:R-:W-:-:S02]  /*24f00*/  MOV R10, R27 ;  /* 0x0000001b000a7202 */ /* 0x002fc40000000f00 */
[----:B------:R-:W-:Y:S02]  /*24f10*/  MOV R11, R26 ;  /* 0x0000001a000b7202 */ /* 0x000fe40000000f00 */
[----:B----4-:R-:W-:Y:S01]  /*24f20*/  MOV R8, R28 ;  /* 0x0000001c00087202 */ /* 0x010fe20000000f00 */
[----:B------:R-:W-:Y:S01]  /*24f30*/  IMAD.MOV.U32 R9, RZ, RZ, R29 ;  /* 0x000000ffff097224 */ /* 0x000fe200078e001d */
        /* <DEDUP_REMOVED lines=8> */
[----:B------:R-:W4:Y:S04]  /*24fc0*/  LDL.LU R18, [R1+0x5b54] ;  /* 0x005b540001127983 */ /* 0x000f280000300800 */
[----:B------:R-:W4:Y:S04]  /*24fd0*/  LDL.LU R19, [R1+0x5b50] ;  /* 0x005b500001137983 */ /* 0x000f280000300800 */
[----:B------:R-:W-:Y:S04]  /*24fe0*/  STL.64 [R1+0x5b00], R14 ;  /* 0x005b000e01007387 */ /* 0x000fe80000100a00 */
[----:B------:R-:W-:Y:S04]  /*24ff0*/  STL.64 [R1+0x5af8], R12 ;  /* 0x005af80c01007387 */ /* 0x000fe80000100a00 */
[----:B------:R-:W4:Y:S04]  /*25000*/  LDL.LU R28, [R1+0x5b4c] ;  /* 0x005b4c00011c7983 */ /* 0x000f280000300800 */
[----:B------:R-:W4:Y:S04]  /*25010*/  LDL.LU R29, [R1+0x5b48] ;  /* 0x005b4800011d7983 */ /* 0x000f280000300800 */
[----:B------:R-:W-:Y:S04]  /*25020*/  STL.64 [R1+0x5b10], R10 ;  /* 0x005b100a01007387 */ /* 0x000fe80000100a00 */
[----:B------:R2:W-:Y:S02]  /*25030*/  STL.64 [R1+0x5b08], R8 ;  /* 0x005b080801007387 */ /* 0x0005e40000100a00 */
[----:B--2---:R-:W-:Y:S01]  /*25040*/  IMAD.MOV.U32 R8, RZ, RZ, R23 ;  /* 0x000000ffff087224 */ /* 0x004fe200078e0017 */
[----:B------:R-:W-:-:S02]  /*25050*/  MOV R9, R22 ;  /* 0x0000001600097202 */ /* 0x000fc40000000f00 */
[----:B---3--:R-:W-:Y:S01]  /*25060*/  MOV R10, R21 ;  /* 0x00000015000a7202 */ /* 0x008fe20000000f00 */
[----:B------:R-:W-:Y:S02]  /*25070*/  IMAD.MOV.U32 R11, RZ, RZ, R20 ;  /* 0x000000ffff0b7224 */ /* 0x000fe400078e0014 */
[----:B------:R-:W-:Y:S04]  /*25080*/  LDSM.16.MT88.4 R20, [R0+0x8100] ;  /* 0x008100000014783b */ /* 0x000fe80000004200 */
[----:B------:R-:W-:Y:S04]  /*25090*/  STL.64 [R1+0x5b30], R10 ;  /* 0x005b300a01007387 */ /* 0x000fe80000100a00 */
[----:B------:R-:W-:Y:S04]  /*250a0*/  STL.64 [R1+0x5b28], R8 ;  /* 0x005b280801007387 */ /* 0x000fe80000100a00 */
[----:B------:R-:W2:Y:S04]  /*250b0*/  LDL.LU R12, [R1+0x180] ;  /* 0x00018000010c7983 */ /* 0x000ea80000300800 */
[----:B------:R-:W2:Y:S04]  /*250c0*/  LDL.LU R13, [R1+0x184] ;  /* 0x00018400010d7983 */ /* 0x000ea80000300800 */
[----:B------:R-:W3:Y:S04]  /*250d0*/  LDL.LU R14, [R1+0x188] ;  /* 0x00018800010e7983 */ /* 0x000ee80000300800 */
[----:B------:R-:W3:Y:S04]  /*250e0*/  LDL.LU R15, [R1+0x18c] ;  /* 0x00018c00010f7983 */ /* 0x000ee80000300800 */
[----:B---3--:R-:W-:Y:S04]  /*250f0*/  STL.64 [R1+0x5b20], R14 ;  /* 0x005b200e01007387 */ /* 0x008fe80000100a00 */
[----:B--2---:R0:W-:Y:S04]  /*25100*/  STL.64 [R1+0x5b18], R12 ;  /* 0x005b180c01007387 */ /* 0x0041e80000100a00 */
[----:B0-----:R-:W2:Y:S04]  /*25110*/  LDL.LU R12, [R1+0x190] ;  /* 0x00019000010c7983 */ /* 0x001ea80000300800 */
[----:B------:R-:W2:Y:S04]  /*25120*/  LDL.LU R13, [R1+0x194] ;  /* 0x00019400010d7983 */ /* 0x000ea80000300800 */
[----:B------:R-:W3:Y:S04]  /*25130*/  LDL.LU R14, [R1+0x198] ;  /* 0x00019800010e7983 */ /* 0x000ee80000300800 */
[----:B------:R-:W3:Y:S01]  /*25140*/  LDL.LU R15, [R1+0x19c] ;  /* 0x00019c00010f7983 */ /* 0x000ee20000300800 */
[----:B----4-:R-:W-:Y:S01]  /*25150*/  MOV R8, R19 ;  /* 0x0000001300087202 */ /* 0x010fe20000000f00 */
[----:B-----5:R-:W-:Y:S01]  /*25160*/  IMAD.MOV.U32 R10, RZ, RZ, R17 ;  /* 0x000000ffff0a7224 */ /* 0x020fe200078e0011 */
[----:B------:R-:W-:-:S02]  /*25170*/  MOV R9, R18 ;  /* 0x0000001200097202 */ /* 0x000fc40000000f00 */
[----:B------:R-:W-:Y:S02]  /*25180*/  MOV R11, R16 ;  /* 0x00000010000b7202 */ /* 0x000fe40000000f00 */
[----:B------:R-:W0:Y:S04]  /*25190*/  LDSM.16.MT88.4 R16, [R0+0x8080] ;  /* 0x008080000010783b */ /* 0x000e280000004200 */
[----:B---3--:R-:W-:Y:S04]  /*251a0*/  STL.64 [R1+0x5b40], R14 ;  /* 0x005b400e01007387 */ /* 0x008fe80000100a00 */
[----:B--2---:R1:W-:Y:S04]  /*251b0*/  STL.64 [R1+0x5b38], R12 ;  /* 0x005b380c01007387 */ /* 0x0043e80000100a00 */
[----:B-1----:R-:W2:Y:S04]  /*251c0*/  LDL.LU R12, [R1+0x1a0] ;  /* 0x0001a000010c7983 */ /* 0x002ea80000300800 */
[----:B------:R-:W2:Y:S04]  /*251d0*/  LDL.LU R13, [R1+0x1a4] ;  /* 0x0001a400010d7983 */ /* 0x000ea80000300800 */
[----:B------:R-:W2:Y:S04]  /*251e0*/  LDL.LU R14, [R1+0x1a8] ;  /* 0x0001a800010e7983 */ /* 0x000ea80000300800 */
[----:B------:R-:W2:Y:S04]  /*251f0*/  LDL.LU R15, [R1+0x1ac] ;  /* 0x0001ac00010f7983 */ /* 0x000ea80000300800 */
[----:B0-----:R-:W-:Y:S04]  /*25200*/  STL.64 [R1+0x59c0], R18 ;  /* 0x0059c01201007387 */ /* 0x001fe80000100a00 */
[----:B------:R0:W-:Y:S04]  /*25210*/  STL.64 [R1+0x59b8], R16 ;  /* 0x0059b81001007387 */ /* 0x0001e80000100a00 */
[----:B0-----:R-:W3:Y:S04]  /*25220*/  LDL.LU R16, [R1+0x160] ;  /* 0x0001600001107983 */ /* 0x001ee80000300800 */
[----:B------:R-:W3:Y:S04]  /*25230*/  LDL.LU R17, [R1+0x164] ;  /* 0x0001640001117983 */ /* 0x000ee80000300800 */
[----:B------:R-:W3:Y:S04]  /*25240*/  LDL.LU R18, [R1+0x168] ;  /* 0x0001680001127983 */ /* 0x000ee80000300800 */
[----:B------:R-:W3:Y:S04]  /*25250*/  LDL.LU R19, [R1+0x16c] ;  /* 0x00016c0001137983 */ /* 0x000ee80000300800 */
[----:B------:R-:W-:Y:S04]  /*25260*/  STL.64 [R1+0x59b0], R22 ;  /* 0x0059b01601007387 */ /* 0x000fe80000100a00 */
[----:B------:R0:W-:Y:S02]  /*25270*/  STL.64 [R1+0x59a8], R20 ;  /* 0x0059a81401007387 */ /* 0x0001e40000100a00 */
[----:B0-----:R-:W-:Y:S01]  /*25280*/  MOV R20, R25 ;  /* 0x0000001900147202 */ /* 0x001fe20000000f00 */
[----:B------:R-:W-:-:S02]  /*25290*/  IMAD.MOV.U32 R21, RZ, RZ, R24 ;  /* 0x000000ffff157224 */ /* 0x000fc400078e0018 */
[----:B------:R-:W0:Y:S04]  /*252a0*/  LDSM.16.MT88.4 R24, [R0+0x8180] ;  /* 0x008180000018783b */ /* 0x000e280000004200 */
[----:B0-----:R0:W-:Y:S04]  /*252b0*/  STL.64 [R1+0x59e0], R26 ;  /* 0x0059e01a01007387 */ /* 0x0011e80000100a00 */
[----:B------:R1:W-:Y:S01]  /*252c0*/  STL.64 [R1+0x59d8], R24 ;  /* 0x0059d81801007387 */ /* 0x0003e20000100a00 */
[----:B0-----:R-:W-:-:S03]  /*252d0*/  IMAD.MOV.U32 R26, RZ, RZ, R29 ;  /* 0x000000ffff1a7224 */ /* 0x001fc600078e001d */
[----:B-1----:R-:W4:Y:S01]  /*252e0*/  LDL.LU R24, [R1+0x170] ;  /* 0x0001700001187983 */ /* 0x002f220000300800 */
[----:B------:R-:W-:-:S03]  /*252f0*/  MOV R27, R28 ;  /* 0x0000001c001b7202 */ /* 0x000fc60000000f00 */
[----:B------:R-:W4:Y:S04]  /*25300*/  LDL.LU R25, [R1+0x174] ;  /* 0x0001740001197983 */ /* 0x000f280000300800 */
[----:B------:R-:W-:Y:S01]  /*25310*/  STL [R1+0x5968], R0 ;  /* 0x0059680001007387 */ /* 0x000fe20000100800 */
[----:B--2---:R-:W-:Y:S03]  /*25320*/  HMMA.16816.F32.BF16 R8, R8, R4, R12 ;  /* 0x000000040808723c */ /* 0x004fe6000004180c */
[----:B------:R-:W2:Y:S04]  /*25330*/  LDL.LU.64 R14, [R1+0x5b40] ;  /* 0x005b4000010e7983 */ /* 0x000ea80000300a00 */
[----:B------:R-:W2:Y:S11]  /*25340*/  LDL.LU.64 R12, [R1+0x5b38] ;  /* 0x005b3800010c7983 */ /* 0x000eb60000300a00 */
[----:B------:R-:W-:Y:S05]  /*25350*/  @!UPT UIADD3 URZ, URZ, URZ, URZ ;  /* 0x0000003f3f3ff290 */ /* 0x000fea000fffe03f */
[----:B------:R0:W-:Y:S01]  /*25360*/  STL.64 [R1+0x1a0], R8 ;  /* 0x0001a00801007387 */ /* 0x0001e20000100a00 */
[----:B------:R-:W-:Y:S01]  /*25370*/  MOV R29, R10 ;  /* 0x0000000a001d7202 */ /* 0x000fe20000000f00 */
[----:B------:R-:W-:Y:S02]  /*25380*/  IMAD.MOV.U32 R28, RZ, RZ, R11 ;  /* 0x000000ffff1c7224 */ /* 0x000fe400078e000b */
[----:B------:R-:W2:Y:S04]  /*25390*/  LDL.LU.64 R10, [R1+0x5b30] ;  /* 0x005b3000010a7983 */ /* 0x000ea80000300a00 */
[----:B0-----:R-:W2:Y:S01]  /*253a0*/  LDL.LU.64 R8, [R1+0x5b28] ;  /* 0x005b280001087983 */ /* 0x001ea20000300a00 */
[----:B------:R-:W-:-:S03]  /*253b0*/  MOV R22, R7 ;  /* 0x0000000700167202 */ /* 0x000fc60000000f00 */
[----:B------:R-:W-:Y:S01]  /*253c0*/  STL [R1+0x58ec], R28 ;  /* 0x0058ec1c01007387 */ /* 0x000fe20000100800 */
[----:B------:R-:W-:-:S03]  /*253d0*/  MOV R23, R6 ;  /* 0x0000000600177202 */ /* 0x000fc60000000f00 */
[----:B------:R-:W-:Y:S01]  /*253e0*/  STL [R1+0x58e8], R29 ;  /* 0x0058e81d01007387 */ /* 0x000fe20000100800 */
[-C--:B--2---:R-:W-:Y:S03]  /*253f0*/  HMMA.16816.F32.BF16 R8, R8, R4.reuse, R12 ;  /* 0x000000040808723c */ /* 0x084fe6000004180c */
[----:B------:R-:W2:Y:S04]  /*25400*/  LDL.LU.64 R14, [R1+0x5b20] ;  /* 0x005b2000010e7983 */ /* 0x000ea80000300a00 */
[----:B------:R-:W2:Y:S11]  /*25410*/  LDL.LU.64 R12, [R1+0x5b18] ;  /* 0x005b1800010c7983 */ /* 0x000eb60000300a00 */
[----:B------:R-:W-:Y:S05]  /*25420*/  @!UPT UIADD3 URZ, URZ, URZ, URZ ;  /* 0x0000003f3f3ff290 */ /* 0x000fea000fffe03f */
[----:B------:R0:W-:Y:S01]  /*25430*/  STL.64 [R1+0x190], R8 ;  /* 0x0001900801007387 */ /* 0x0001e20000100a00 */
[----:B------:R-:W-:Y:S02]  /*25440*/  MOV R6, R10 ;  /* 0x0000000a00067202 */ /* 0x000fe40000000f00 */
[----:B------:R-:W-:Y:S02]  /*25450*/  MOV R7, R11 ;  /* 0x0000000b00077202 */ /* 0x000fe40000000f00 */
[----:B------:R-:W2:Y:S04]  /*25460*/  LDL.LU.64 R10, [R1+0x5b10] ;  /* 0x005b1000010a7983 */ /* 0x000ea80000300a00 */
[----:B0-----:R-:W2:Y:S04]  /*25470*/  LDL.LU.64 R8, [R1+0x5b08] ;  /* 0x005b080001087983 */ /* 0x001ea80000300a00 */
[----:B------:R-:W-:Y:S04]  /*25480*/  STL [R1+0x58f4], R7 ;  /* 0x0058f40701007387 */ /* 0x000fe80000100800 */
[----:B------:R-:W-:Y:S01]  /*25490*/  STL [R1+0x58f0], R6 ;  /* 0x0058f00601007387 */ /* 0x000fe20000100800 */
[-C--:B--2---:R-:W-:Y:S03]  /*254a0*/  HMMA.16816.F32.BF16 R8, R8, R4.reuse, R12 ;  /* 0x000000040808723c */ /* 0x084fe6000004180c */
[----:B------:R-:W3:Y:S04]  /*254b0*/  LDL.LU.64 R14, [R1+0x5b00] ;  /* 0x005b0000010e7983 */ /* 0x000ee80000300a00 */
[----:B------:R-:W3:Y:S11]  /*254c0*/  LDL.LU.64 R12, [R1+0x5af8] ;  /* 0x005af800010c7983 */ /* 0x000ef60000300a00 */
[----:B------:R-:W-:Y:S05]  /*254d0*/  @!UPT UIADD3 URZ, URZ, URZ, URZ ;  /* 0x0000003f3f3ff290 */ /* 0x000fea000fffe03f */
[----:B------:R0:W-:Y:S01]  /*254e0*/  STL.64 [R1+0x180], R8 ;  /* 0x0001800801007387 */ /* 0x0001e20000100a00 */
[----:B------:R-:W-:Y:S01]  /*254f0*/  IMAD.MOV.U32 R28, RZ, RZ, R10 ;  /* 0x000000ffff1c7224 */ /* 0x000fe200078e000a */
[----:B------:R-:W-:Y:S02]  /*25500*/  MOV R29, R11 ;  /* 0x0000000b001d7202 */ /* 0x000fe40000000f00 */
[----:B------:R-:W2:Y:S04]  /*25510*/  LDL.LU.64 R10, [R1+0x5af0] ;  /* 0x005af000010a7983 */ /* 0x000ea80000300a00 */
[----:B0-----:R-:W5:Y:S01]  /*25520*/  LDL.LU.64 R8, [R1+0x5ae8] ;  /* 0x005ae80001087983 */ /* 0x001f620000300a00 */
[-C--:B----4-:R-:W-:Y:S03]  /*25530*/  HMMA.16816.F32.BF16 R20, R20, R4.reuse, R24 ;  /* 0x000000041414723c */ /* 0x090fe60000041818 */
[----:B------:R0:W-:Y:S04]  /*25540*/  STL [R1+0x58fc], R29 ;  /* 0x0058fc1d01007387 */ /* 0x0001e80000100800 */
[----:B------:R1:W-:Y:S11]  /*25550*/  STL [R1+0x58f8], R28 ;  /* 0x0058f81c01007387 */ /* 0x0003f60000100800 */
[----:B------:R-:W-:Y:S06]  /*25560*/  @!UPT UIADD3 URZ, URZ, URZ, URZ ;  /* 0x0000003f3f3ff290 */ /* 0x000fec000fffe03f */
[----:B------:R-:W-:Y:S01]  /*25570*/  IMAD.MOV.U32 R6, RZ, RZ, R23 ;  /* 0x000000ffff067224 */ /* 0x000fe200078e0017 */
[----:B------:R-:W-:Y:S01]  /*25580*/  MOV R7, R22 ;  /* 0x0000001600077202 */ /* 0x000fe20000000f00 */
[----:B------:R-:W-:Y:S04]  /*25590*/  STL.64 [R1+0x170], R20 ;  /* 0x0001701401007387 */ /* 0x000fe80000100a00 */
[----:B------:R-:W-:Y:S04]  /*255a0*/  STL [R1+0x5904], R6 ;  /* 0x0059040601007387 */ /* 0x000fe80000100800 */
[----:B------:R-:W-:Y:S01]  /*255b0*/  STL [R1+0x5900], R7 ;  /* 0x0059000701007387 */ /* 0x000fe20000100800 */
[----:B---3--:R-:W-:Y:S11]  /*255c0*/  HMMA.16816.F32.BF16 R12, R12, R4, R16 ;  /* 0x000000040c0c723c */ /* 0x008ff60000041810 */
[----:B------:R-:W-:Y:S11]  /*255d0*/  @!UPT UIADD3 URZ, URZ, URZ, URZ ;  /* 0x0000003f3f3ff290 */ /* 0x000ff6000fffe03f */
[----:B------:R-:W-:Y:S01]  /*255e0*/  @!UPT UIADD3 URZ, URZ, URZ, URZ ;  /* 0x0000003f3f3ff290 */ /* 0x000fe2000fffe03f */
[----:B------:R3:W-:Y:S01]  /*255f0*/  STL.64 [R1+0x160], R12 ;  /* 0x0001600c01007387 */ /* 0x0007e20000100a00 */
[----:B0-----:R-:W-:Y:S02]  /*25600*/  MOV R29, R14 ;  /* 0x0000000e001d7202 */ /* 0x001fe40000000f00 */
[----:B-1----:R-:W-:Y:S01]  /*25610*/  MOV R28, R15 ;  /* 0x0000000f001c7202 */ /* 0x002fe20000000f00 */
[----:B--2---:R-:W-:Y:S01]  /*25620*/  IMAD.MOV.U32 R15, RZ, RZ, R10 ;  /* 0x000000ffff0f7224 */ /* 0x004fe200078e000a */
[----:B-----5:R-:W-:Y:S01]  /*25630*/  MOV R14, R9 ;  /* 0x00000009000e7202 */ /* 0x020fe20000000f00 */
[----:B---3--:R-:W-:Y:S01]  /*25640*/  IMAD.MOV.U32 R12, RZ, RZ, R3 ;  /* 0x000000ffff0c7224 */ /* 0x008fe200078e0003 */
[----:B------:R-:W-:Y:S01]  /*25650*/  MOV R13, R8 ;  /* 0x00000008000d7202 */ /* 0x000fe20000000f00 */
[----:B------:R-:W2:Y:S04]  /*25660*/  LDL.LU R3, [R1+0x5ae4] ;  /* 0x005ae40001037983 */ /* 0x000ea80000300800 */
[----:B------:R-:W3:Y:S04]  /*25670*/  LDL.LU R8, [R1+0x5ae0] ;  /* 0x005ae00001087983 */ /* 0x000ee80000300800 */
[----:B------:R-:W4:Y:S04]  /*25680*/  LDL.LU R9, [R1+0x5adc] ;  /* 0x005adc0001097983 */ /* 0x000f280000300800 */
[----:B------:R-:W5:Y:S04]  /*25690*/  LDL.LU R10, [R1+0x5ad8] ;  /* 0x005ad800010a7983 */ /* 0x000f680000300800 */
[----:B------:R0:W-:Y:S04]  /*256a0*/  STL.64 [R1+0x59f0], R14 ;  /* 0x0059f00e01007387 */ /* 0x0001e80000100a00 */
[----:B------:R1:W-:Y:S04]  /*256b0*/  STL.64 [R1+0x59e8], R12 ;  /* 0x0059e80c01007387 */ /* 0x0003e80000100a00 */
[----:B------:R-:W2:Y:S04]  /*256c0*/  LDL.LU R24, [R1+0xf0] ;  /* 0x0000f00001187983 */ /* 0x000ea80000300800 */
[----:B------:R-:W2:Y:S04]  /*256d0*/  LDL.LU R25, [R1+0xf4] ;  /* 0x0000f40001197983 */ /* 0x000ea80000300800 */
[----:B------:R-:W2:Y:S04]  /*256e0*/  LDL.LU R26, [R1+0xf8] ;  /* 0x0000f800011a7983 */ /* 0x000ea80000300800 */
[----:B------:R-:W2:Y:S01]  /*256f0*/  LDL.LU R27, [R1+0xfc] ;  /* 0x0000fc00011b7983 */ /* 0x000ea20000300800 */
[----:B0-----:R-:W-:-:S02]  /*25700*/  MOV R14, R2 ;  /* 0x00000002000e7202 */ /* 0x001fc40000000f00 */
[----:B------:R-:W-:Y:S01]  /*25710*/  MOV R15, R11 ;  /* 0x0000000b000f7202 */ /* 0x000fe20000000f00 */
[----:B--2---:R-:W-:Y:S04]  /*25720*/  STL.64 [R1+0x5a00], R26 ;  /* 0x005a001a01007387 */ /* 0x004fe80000100a00 */
[----:B------:R0:W-:Y:S04]  /*25730*/  STL.64 [R1+0x59f8], R24 ;  /* 0x0059f81801007387 */ /* 0x0001e80000100a00 */
[----:B-1----:R-:W2:Y:S04]  /*25740*/  LDL.LU R12, [R1+0x10] ;  /* 0x00001000010c7983 */ /* 0x002ea80000300800 */
[----:B------:R-:W2:Y:S04]  /*25750*/  LDL.LU R13, [R1+0x14] ;  /* 0x00001400010d7983 */ /* 0x000ea80000300800 */
[----:B------:R-:W3:Y:S04]  /*25760*/  LDL.LU R2, [R1+0x5ad4] ;  /* 0x005ad40001027983 */ /* 0x000ee80000300800 */
[----:B------:R-:W3:Y:S04]  /*25770*/  LDL.LU R11, [R1+0x5ad0] ;  /* 0x005ad000010b7983 */ /* 0x000ee80000300800 */
[----:B------:R-:W-:Y:S04]  /*25780*/  STL.64 [R1+0x5a10], R14 ;  /* 0x005a100e01007387 */ /* 0x000fe80000100a00 */
[----:B--2---:R5:W-:Y:S04]  /*25790*/  STL.64 [R1+0x5a08], R12 ;  /* 0x005a080c01007387 */ /* 0x004be80000100a00 */
[----:B0-----:R-:W2:Y:S04]  /*257a0*/  LDL.LU R24, [R1+0x100] ;  /* 0x0001000001187983 */ /* 0x001ea80000300800 */
[----:B------:R-:W2:Y:S04]  /*257b0*/  LDL.LU R25, [R1+0x104] ;  /* 0x0001040001197983 */ /* 0x000ea80000300800 */
[----:B------:R-:W2:Y:S04]  /*257c0*/  LDL.LU R26, [R1+0x108] ;  /* 0x00010800011a7983 */ /* 0x000ea80000300800 */
[----:B------:R-:W2:Y:S01]  /*257d0*/  LDL.LU R27, [R1+0x10c] ;  /* 0x00010c00011b7983 */ /* 0x000ea20000300800 */
[----:B-----5:R-:W-:Y:S01]  /*257e0*/  IMAD.MOV.U32 R12, RZ, RZ, R10 ;  /* 0x000000ffff0c7224 */ /* 0x020fe200078e000a */
[----:B---3--:R-:W-:Y:S01]  /*257f0*/  MOV R14, R8 ;  /* 0x00000008000e7202 */ /* 0x008fe20000000f00 */
[----:B------:R-:W-:Y:S01]  /*25800*/  IMAD.MOV.U32 R15, RZ, RZ, R3 ;  /* 0x000000ffff0f7224 */ /* 0x000fe200078e0003 */
[----:B----4-:R-:W-:Y:S01]  /*25810*/  MOV R13, R9 ;  /* 0x00000009000d7202 */ /* 0x010fe20000000f00 */
[----:B--2---:R-:W-:Y:S04]  /*25820*/  STL.64 [R1+0x5a20], R26 ;  /* 0x005a201a01007387 */ /* 0x004fe80000100a00 */
[----:B------:R0:W-:Y:S04]  /*25830*/  STL.64 [R1+0x5a18], R24 ;  /* 0x005a181801007387 */ /* 0x0001e80000100a00 */
[----:B------:R-:W2:Y:S04]  /*25840*/  LDL.LU R10, [R1+0x5acc] ;  /* 0x005acc00010a7983 */ /* 0x000ea80000300800 */
[----:B------:R-:W3:Y:S04]  /*25850*/  LDL.LU R9, [R1+0x5ac8] ;  /* 0x005ac80001097983 */ /* 0x000ee80000300800 */
[----:B------:R-:W4:Y:S04]  /*25860*/  LDL.LU R8, [R1+0x5ac4] ;  /* 0x005ac40001087983 */ /* 0x000f280000300800 */
[----:B------:R-:W5:Y:S04]  /*25870*/  LDL.LU R3, [R1+0x5ac0] ;  /* 0x005ac00001037983 */ /* 0x000f680000300800 */
[----:B------:R1:W-:Y:S04]  /*25880*/  STL.64 [R1+0x5a30], R14 ;  /* 0x005a300e01007387 */ /* 0x0003e80000100a00 */
[----:B------:R1:W-:Y:S04]  /*25890*/  STL.64 [R1+0x5a28], R12 ;  /* 0x005a280c01007387 */ /* 0x0003e80000100a00 */
[----:B0-----:R-:W2:Y:S04]  /*258a0*/  LDL.LU R24, [R1+0x110] ;  /* 0x0001100001187983 */ /* 0x001ea80000300800 */
[----:B------:R-:W2:Y:S04]  /*258b0*/  LDL.LU R25, [R1+0x114] ;  /* 0x0001140001197983 */ /* 0x000ea80000300800 */
[----:B------:R-:W2:Y:S04]  /*258c0*/  LDL.LU R26, [R1+0x118] ;  /* 0x00011800011a7983 */ /* 0x000ea80000300800 */
[----:B------:R-:W2:Y:S01]  /*258d0*/  LDL.LU R27, [R1+0x11c] ;  /* 0x00011c00011b7983 */ /* 0x000ea20000300800 */
[----:B-1----:R-:W-:-:S03]  /*258e0*/  MOV R15, R2 ;  /* 0x00000002000f7202 */ /* 0x002fc60000000f00 */
[----:B--2---:R-:W-:Y:S04]  /*258f0*/  STL.64 [R1+0x5a40], R26 ;  /* 0x005a401a01007387 */ /* 0x004fe80000100a00 */
[----:B------:R-:W-:Y:S04]  /*25900*/  STL.64 [R1+0x5a38], R24 ;  /* 0x005a381801007387 */ /* 0x000fe80000100a00 */
[----:B------:R-:W2:Y:S04]  /*25910*/  LDL.LU R12, [R1+0x30] ;  /* 0x00003000010c7983 */ /* 0x000ea80000300800 */
[----:B------:R-:W2:Y:S04]  /*25920*/  LDL.LU R13, [R1+0x34] ;  /* 0x00003400010d7983 */ /* 0x000ea80000300800 */
[----:B------:R-:W2:Y:S04]  /*25930*/  LDL.LU R14, [R1+0x38] ;  /* 0x00003800010e7983 */ /* 0x000ea80000300800 */
[----:B------:R-:W3:Y:S04]  /*25940*/  LDL.LU R2, [R1+0x5abc] ;  /* 0x005abc0001027983 */ /* 0x000ee80000300800 */
[----:B--2---:R0:W-:Y:S04]  /*25950*/  STL.64 [R1+0x5a50], R14 ;  /* 0x005a500e01007387 */ /* 0x0041e80000100a00 */
[----:B------:R4:W-:Y:S01]  /*25960*/  STL.64 [R1+0x5a48], R12 ;  /* 0x005a480c01007387 */ /* 0x0009e20000100a00 */
[----:B0-----:R-:W-:-:S02]  /*25970*/  MOV R14, R10 ;  /* 0x0000000a000e7202 */ /* 0x001fc40000000f00 */
[----:B------:R-:W-:Y:S02]  /*25980*/  MOV R15, R11 ;  /* 0x0000000b000f7202 */ /* 0x000fe40000000f00 */
[----:B----4-:R-:W-:Y:S01]  /*25990*/  MOV R12, R8 ;  /* 0x00000008000c7202 */ /* 0x010fe20000000f00 */
[----:B---3--:R-:W-:Y:S01]  /*259a0*/  IMAD.MOV.U32 R13, RZ, RZ, R9 ;  /* 0x000000ffff0d7224 */ /* 0x008fe200078e0009 */
[----:B------:R-:W2:Y:S04]  /*259b0*/  LDL.LU R8, [R1+0x5ab8] ;  /* 0x005ab80001087983 */ /* 0x000ea80000300800 */
[----:B------:R-:W3:Y:S04]  /*259c0*/  LDL.LU R9, [R1+0x5ab4] ;  /* 0x005ab40001097983 */ /* 0x000ee80000300800 */
[----:B------:R-:W4:Y:S04]  /*259d0*/  LDL.LU R10, [R1+0x5ab0] ;  /* 0x005ab000010a7983 */ /* 0x000f280000300800 */
[----:B------:R-:W2:Y:S04]  /*259e0*/  LDL.LU R11, [R1+0x5aac] ;  /* 0x005aac00010b7983 */ /* 0x000ea80000300800 */
[----:B------:R-:W-:Y:S04]  /*259f0*/  STL.64 [R1+0x5a70], R14 ;  /* 0x005a700e01007387 */ /* 0x000fe80000100a00 */
[----:B------:R0:W-:Y:S04]  /*25a00*/  STL.64 [R1+0x5a68], R12 ;  /* 0x005a680c01007387 */ /* 0x0001e80000100a00 */
[----:B0-----:R-:W2:Y:S04]  /*25a10*/  LDL.LU R12, [R1+0x50] ;  /* 0x00005000010c7983 */ /* 0x001ea80000300800 */
[----:B------:R-:W2:Y:S04]  /*25a20*/  LDL.LU R13, [R1+0x54] ;  /* 0x00005400010d7983 */ /* 0x000ea80000300800 */
[----:B------:R-:W2:Y:S01]  /*25a30*/  LDL.LU R14, [R1+0x58] ;  /* 0x00005800010e7983 */ /* 0x000ea20000300800 */
[----:B------:R-:W-:-:S03]  /*25a40*/  IMAD.MOV.U32 R15, RZ, RZ, R2 ;  /* 0x000000ffff0f7224 */ /* 0x000fc600078e0002 */
[----:B------:R-:W3:Y:S04]  /*25a50*/  LDL.LU R2, [R1+0x5aa8] ;  /* 0x005aa80001027983 */ /* 0x000ee80000300800 */
[----:B--2---:R-:W-:Y:S04]  /*25a60*/  STL.64 [R1+0x5a90], R14 ;  /* 0x005a900e01007387 */ /* 0x004fe80000100a00 */
[----:B------:R-:W-:Y:S04]  /*25a70*/  STL.64 [R1+0x5a88], R12 ;  /* 0x005a880c01007387 */ /* 0x000fe80000100a00 */
[----:B------:R-:W2:Y:S04]  /*25a80*/  LDL.LU R24, [R1+0x120] ;  /* 0x0001200001187983 */ /* 0x000ea80000300800 */
        /* <DEDUP_REMOVED lines=16> */
[----:B---3--:R-:W-:-:S02]  /*25b90*/  IMAD.MOV.U32 R14, RZ, RZ, R9 ;  /* 0x000000ffff0e7224 */ /* 0x008fc400078e0009 */
[----:B--2---:R-:W-:Y:S04]  /*25ba0*/  STL.64 [R1+0x5aa0], R26 ;  /* 0x005aa01a01007387 */ /* 0x004fe80000100a00 */
[----:B------:R0:W-:Y:S04]  /*25bb0*/  STL.64 [R1+0x5a98], R24 ;  /* 0x005a981801007387 */ /* 0x0001e80000100a00 */
[----:B0-----:R-:W2:Y:S04]  /*25bc0*/  LDL.LU R24, [R1+0x150] ;  /* 0x0001500001187983 */ /* 0x001ea80000300800 */
[----:B------:R-:W2:Y:S04]  /*25bd0*/  LDL.LU R25, [R1+0x154] ;  /* 0x0001540001197983 */ /* 0x000ea80000300800 */
[----:B------:R-:W2:Y:S04]  /*25be0*/  LDL.LU R26, [R1+0x158] ;  /* 0x00015800011a7983 */ /* 0x000ea80000300800 */
[----:B------:R-:W2:Y:S01]  /*25bf0*/  LDL.LU R27, [R1+0x15c] ;  /* 0x00015c00011b7983 */ /* 0x000ea20000300800 */
[----:B----4-:R-:W-:-:S02]  /*25c00*/  MOV R13, R10 ;  /* 0x0000000a000d7202 */ /* 0x010fc40000000f00 */
[----:B------:R-:W-:Y:S01]  /*25c10*/  MOV R15, R8 ;  /* 0x00000008000f7202 */ /* 0x000fe20000000f00 */
[----:B------:R-:W3:Y:S04]  /*25c20*/  LDL.LU R16, [R1+0xe0] ;  /* 0x0000e00001107983 */ /* 0x000ee80000300800 */
[----:B------:R-:W3:Y:S04]  /*25c30*/  LDL.LU R17, [R1+0xe4] ;  /* 0x0000e40001117983 */ /* 0x000ee80000300800 */
[----:B------:R-:W3:Y:S04]  /*25c40*/  LDL.LU R18, [R1+0xe8] ;  /* 0x0000e80001127983 */ /* 0x000ee80000300800 */
[----:B------:R-:W3:Y:S04]  /*25c50*/  LDL.LU R19, [R1+0xec] ;  /* 0x0000ec0001137983 */ /* 0x000ee80000300800 */
[----:B------:R-:W4:Y:S04]  /*25c60*/  LDL.LU R20, [R1+0xd0] ;  /* 0x0000d00001147983 */ /* 0x000f280000300800 */
[----:B------:R-:W4:Y:S04]  /*25c70*/  LDL.LU R21, [R1+0xd4] ;  /* 0x0000d40001157983 */ /* 0x000f280000300800 */
[----:B------:R-:W4:Y:S04]  /*25c80*/  LDL.LU R22, [R1+0xd8] ;  /* 0x0000d80001167983 */ /* 0x000f280000300800 */
[----:B------:R-:W4:Y:S04]  /*25c90*/  LDL.LU R23, [R1+0xdc] ;  /* 0x0000dc0001177983 */ /* 0x000f280000300800 */
[----:B------:R-:W3:Y:S04]  /*25ca0*/  LDL.LU R8, [R1+0xc0] ;  /* 0x0000c00001087983 */ /* 0x000ee80000300800 */
[----:B------:R-:W3:Y:S04]  /*25cb0*/  LDL.LU R9, [R1+0xc4] ;  /* 0x0000c40001097983 */ /* 0x000ee80000300800 */
[----:B------:R-:W3:Y:S04]  /*25cc0*/  LDL.LU R10, [R1+0xc8] ;  /* 0x0000c800010a7983 */ /* 0x000ee80000300800 */
[----:B------:R-:W3:Y:S04]  /*25cd0*/  LDL.LU R11, [R1+0xcc] ;  /* 0x0000cc00010b7983 */ /* 0x000ee80000300800 */
[----:B------:R-:W-:Y:S04]  /*25ce0*/  STL [R1+0x590c], R28 ;  /* 0x00590c1c01007387 */ /* 0x000fe80000100800 */
[----:B------:R-:W-:Y:S01]  /*25cf0*/  STL [R1+0x5908], R29 ;  /* 0x0059081d01007387 */ /* 0x000fe20000100800 */
[-C--:B--2---:R-:W-:Y:S03]  /*25d00*/  HMMA.16816.F32.BF16 R12, R12, R4.reuse, R24 ;  /* 0x000000040c0c723c */ /* 0x084fe60000041818 */
[----:B------:R-:W2:Y:S04]  /*25d10*/  LDL.LU.64 R26, [R1+0x5aa0] ;  /* 0x005aa000011a7983 */ /* 0x000ea80000300a00 */
[----:B------:R-:W2:Y:S11]  /*25d20*/  LDL.LU.64 R24, [R1+0x5a98] ;  /* 0x005a980001187983 */ /* 0x000eb60000300a00 */
[----:B------:R-:W-:Y:S05]  /*25d30*/  @!UPT UIADD3 URZ, URZ, URZ, URZ ;  /* 0x0000003f3f3ff290 */ /* 0x000fea000fffe03f */
[----:B------:R0:W-:Y:S01]  /*25d40*/  STL.64 [R1+0x150], R12 ;  /* 0x0001500c01007387 */ /* 0x0001e20000100a00 */
[----:B------:R-:W-:Y:S01]  /*25d50*/  MOV R6, R14 ;  /* 0x0000000e00067202 */ /* 0x000fe20000000f00 */
[----:B------:R-:W-:Y:S02]  /*25d60*/  IMAD.MOV.U32 R7, RZ, RZ, R15 ;  /* 0x000000ffff077224 */ /* 0x000fe400078e000f */
[----:B------:R-:W2:Y:S04]  /*25d70*/  LDL.LU.64 R14, [R1+0x5a90] ;  /* 0x005a9000010e7983 */ /* 0x000ea80000300a00 */
[----:B0-----:R-:W2:Y:S04]  /*25d80*/  LDL.LU.64 R12, [R1+0x5a88] ;  /* 0x005a8800010c7983 */ /* 0x001ea80000300a00 */
[----:B------:R-:W-:Y:S04]  /*25d90*/  STL [R1+0x5914], R7 ;  /* 0x0059140701007387 */ /* 0x000fe80000100800 */
        /* <DEDUP_REMOVED lines=27> */
[----:B------:R-:W-:Y:S04]  /*25f50*/  STL.64 [R1+0x120], R12 ;  /* 0x0001200c01007387 */ /* 0x000fe80000100a00 */
[----:B------:R0:W-:Y:S04]  /*25f60*/  STL.64 [R1+0x128], R14 ;  /* 0x0001280e01007387 */ /* 0x0001e80000100a00 */
[----:B0-----:R-:W2:Y:S04]  /*25f70*/  LDL.LU.64 R14, [R1+0x5a30] ;  /* 0x005a3000010e7983 */ /* 0x001ea80000300a00 */
[----:B------:R-:W2:Y:S02]  /*25f80*/  LDL.LU.64 R12, [R1+0x5a28] ;  /* 0x005a2800010c7983 */ /* 0x000ea40000300a00 */
[-C--:B--2---:R-:W-:Y:S02]  /*25f90*/  HMMA.16816.F32.BF16 R12, R12, R4.reuse, R24 ;  /* 0x000000040c0c723c */ /* 0x084fe40000041818 */
[----:B------:R-:W2:Y:S04]  /*25fa0*/  LDL.LU.64 R26, [R1+0x5a20] ;  /* 0x005a2000011a7983 */ /* 0x000ea80000300a00 */
[----:B------:R-:W2:Y:S11]  /*25fb0*/  LDL.LU.64 R24, [R1+0x5a18] ;  /* 0x005a180001187983 */ /* 0x000eb60000300a00 */
[----:B------:R-:W-:Y:S06]  /*25fc0*/  @!UPT UIADD3 URZ, URZ, URZ, URZ ;  /* 0x0000003f3f3ff290 */ /* 0x000fec000fffe03f */
        /* <DEDUP_REMOVED lines=18> */
[----:B0-----:R-:W3:Y:S04]  /*260f0*/  LDL.LU.64 R14, [R1+0x59d0] ;  /* 0x0059d000010e7983 */ /* 0x001ee80000300a00 */
[----:B------:R-:W3:Y:S02]  /*26100*/  LDL.LU.64 R12, [R1+0x59c8] ;  /* 0x0059c800010c7983 */ /* 0x000ee40000300a00 */
[-C--:B---3--:R-:W-:Y:S11]  /*26110*/  HMMA.16816.F32.BF16 R16, R12, R4.reuse, R16 ;  /* 0x000000040c10723c */ /* 0x088ff60000041810 */
[----:B------:R-:W-:Y:S11]  /*26120*/  @!UPT UIADD3 URZ, URZ, URZ, URZ ;  /* 0x0000003f3f3ff290 */ /* 0x000ff6000fffe03f */
[----:B------:R-:W-:Y:S02]  /*26130*/  @!UPT UIADD3 URZ, URZ, URZ, URZ ;  /* 0x0000003f3f3ff290 */ /* 0x000fe4000fffe03f */
[----:B------:R-:W-:Y:S01]  /*26140*/  MOV R6, R18 ;  /* 0x0000001200067202 */ /* 0x000fe20000000f00 */
[----:B------:R-:W-:Y:S01]  /*26150*/  IMAD.MOV.U32 R0, RZ, RZ, R19 ;  /* 0x000000ffff007224 */ /* 0x000fe200078e0013 */
[----:B------:R-:W-:Y:S01]  /*26160*/  MOV R7, R17 ;  /* 0x0000001100077202 */ /* 0x000fe20000000f00 */
[----:B------:R-:W-:Y:S01]  /*26170*/  IMAD.MOV.U32 R12, RZ, RZ, R16 ;  /* 0x000000ffff0c7224 */ /* 0x000fe200078e0010 */
[----:B------:R-:W4:Y:S04]  /*26180*/  LDL.LU.64 R18, [R1+0x59c0] ;  /* 0x0059c00001127983 */ /* 0x000f280000300a00 */
[----:B------:R-:W4:Y:S02]  /*26190*/  LDL.LU.64 R16, [R1+0x59b8] ;  /* 0x0059b80001107983 */ /* 0x000f240000300a00 */
[----:B----4-:R-:W-:Y:S11]  /*261a0*/  HMMA.16816.F32.BF16 R20, R16, R4, R20 ;  /* 0x000000041014723c */ /* 0x010ff60000041814 */
[----:B------:R-:W-:Y:S11]  /*261b0*/  @!UPT UIADD3 URZ, URZ, URZ, URZ ;  /* 0x0000003f3f3ff290 */ /* 0x000ff6000fffe03f */
[----:B------:R-:W-:Y:S02]  /*261c0*/  @!UPT UIADD3 URZ, URZ, URZ, URZ ;  /* 0x0000003f3f3ff290 */ /* 0x000fe4000fffe03f */
[----:B------:R-:W-:Y:S01]  /*261d0*/  IMAD.MOV.U32 R14, RZ, RZ, R22 ;  /* 0x000000ffff0e7224 */ /* 0x000fe200078e0016 */
[----:B------:R-:W-:Y:S02]  /*261e0*/  MOV R13, R23 ;  /* 0x00000017000d7202 */ /* 0x000fe40000000f00 */
[----:B------:R-:W-:Y:S01]  /*261f0*/  MOV R16, R20 ;  /* 0x0000001400107202 */ /* 0x000fe20000000f00 */
[----:B------:R-:W3:Y:S01]  /*26200*/  LDL.LU.64 R22, [R1+0x59b0] ;  /* 0x0059b00001167983 */ /* 0x000ee20000300a00 */
[----:B------:R-:W-:-:S03]  /*26210*/  MOV R15, R21 ;  /* 0x00000015000f7202 */ /* 0x000fc60000000f00 */
[----:B------:R-:W3:Y:S02]  /*26220*/  LDL.LU.64 R20, [R1+0x59a8] ;  /* 0x0059a80001147983 */ /* 0x000ee40000300a00 */
[-C--:B---3--:R-:W-:Y:S02]  /*26230*/  HMMA.16816.F32.BF16 R20, R20, R4.reuse, R8 ;  /* 0x000000041414723c */ /* 0x088fe40000041808 */
[----:B------:R-:W2:Y:S04]  /*26240*/  LDL.LU.64 R10, [R1+0x59a0] ;  /* 0x0059a000010a7983 */ /* 0x000ea80000300a00 */
[----:B------:R-:W2:Y:S01]  /*26250*/  LDL.LU.64 R8, [R1+0x5998] ;  /* 0x0059980001087983 */ /* 0x000ea20000300a00 */
[----:B------:R-:W-:Y:S11]  /*26260*/  IMAD.MOV.U32 R29, RZ, RZ, R2 ;  /* 0x000000ffff1d7224 */ /* 0x000ff600078e0002 */
[----:B------:R-:W-:Y:S06]  /*26270*/  @!UPT UIADD3 URZ, URZ, URZ, URZ ;  /* 0x0000003f3f3ff290 */ /* 0x000fec000fffe03f */
[----:B------:R-:W-:Y:S01]  /*26280*/  MOV R2, R23 ;  /* 0x0000001700027202 */ /* 0x000fe20000000f00 */
[----:B------:R-:W-:Y:S04]  /*26290*/  STL.64 [R1+0xc0], R20 ;  /* 0x0000c01401007387 */ /* 0x000fe80000100a00 */
[----:B------:R-:W-:Y:S04]  /*262a0*/  STL [R1+0xc8], R22 ;  /* 0x0000c81601007387 */ /* 0x000fe80000100800 */
[----:B------:R-:W-:Y:S01]  /*262b0*/  STL [R1+0x5928], R2 ;  /* 0x0059280201007387 */ /* 0x000fe20000100800 */
[----:B--2---:R-:W-:Y:S07]  /*262c0*/  HMMA.16816.F32.BF16 R8, R24, R4, R8 ;  /* 0x000000041808723c */ /* 0x004fee0000041808 */
[----:B------:R-:W-:Y:S11]  /*262d0*/  IMAD.MOV.U32 R5, RZ, RZ, R29 ;  /* 0x000000ffff057224 */ /* 0x000ff600078e001d */
[----:B------:R-:W-:Y:S05]  /*262e0*/  @!UPT UIADD3 URZ, URZ, URZ, URZ ;  /* 0x0000003f3f3ff290 */ /* 0x000fea000fffe03f */
[----:B------:R0:W-:Y:S04]  /*262f0*/  STL.64 [R1+0x5740], R10 ;  /* 0x0057400a01007387 */ /* 0x0001e80000100a00 */
[----:B------:R1:W-:Y:S01]  /*26300*/  STL.64 [R1+0x5738], R8 ;  /* 0x0057380801007387 */ /* 0x0003e20000100a00 */
[----:B0-----:R-:W-:Y:S01]  /*26310*/  IMAD.MOV.U32 R10, RZ, RZ, R14 ;  /* 0x000000ffff0a7224 */ /* 0x001fe200078e000e */
[----:B------:R-:W-:Y:S02]  /*26320*/  MOV R11, R13 ;  /* 0x0000000d000b7202 */ /* 0x000fe40000000f00 */
[----:B-1----:R-:W-:Y:S02]  /*26330*/  MOV R8, R16 ;  /* 0x0000001000087202 */ /* 0x002fe40000000f00 */
[----:B------:R-:W-:Y:S01]  /*26340*/  MOV R9, R15 ;  /* 0x0000000f00097202 */ /* 0x000fe20000000f00 */
[----:B------:R0:W-:Y:S04]  /*26350*/  STL.64 [R1+0x5758], R10 ;  /* 0x0057580a01007387 */ /* 0x0001e80000100a00 */
[----:B------:R1:W-:Y:S01]  /*26360*/  STL.64 [R1+0x5750], R8 ;  /* 0x0057500801007387 */ /* 0x0003e20000100a00 */
[----:B0-----:R-:W-:-:S02]  /*26370*/  MOV R10, R6 ;  /* 0x00000006000a7202 */ /* 0x001fc40000000f00 */
[----:B------:R-:W-:Y:S02]  /*26380*/  MOV R11, R0 ;  /* 0x00000000000b7202 */ /* 0x000fe40000000f00 */
[----:B-1----:R-:W-:Y:S01]  /*26390*/  MOV R8, R12 ;  /* 0x0000000c00087202 */ /* 0x002fe20000000f00 */
[----:B------:R-:W-:Y:S01]  /*263a0*/  IMAD.MOV.U32 R9, RZ, RZ, R7 ;  /* 0x000000ffff097224 */ /* 0x000fe200078e0007 */
[----:B------:R-:W-:Y:S04]  /*263b0*/  LDSM.16.MT88.4 R12, [R5+0xa000] ;  /* 0x00a00000050c783b */ /* 0x000fe80000004200 */
[----:B------:R-:W-:Y:S04]  /*263c0*/  STL.64 [R1+0x5768], R10 ;  /* 0x0057680a01007387 */ /* 0x000fe80000100a00 */
        /* <DEDUP_REMOVED lines=21> */
[----:B------:R-:W2:Y:S01]  /*26520*/  LDL R11, [R1+0xdd8] ;  /* 0x000dd800010b7983 */ /* 0x000ea20000100800 */
[----:B-1----:R-:W-:Y:S01]  /*26530*/  IMAD.MOV.U32 R7, RZ, RZ, R12 ;  /* 0x000000ffff077224 */ /* 0x002fe200078e000c */
[----:B------:R-:W-:Y:S01]  /*26540*/  MOV R29, R13 ;  /* 0x0000000d001d7202 */ /* 0x000fe20000000f00 */
[----:B------:R-:W-:Y:S01]  /*26550*/  IMAD.MOV.U32 R27, RZ, RZ, R15 ;  /* 0x000000ffff1b7224 */ /* 0x000fe200078e000f */
[----:B------:R-:W-:Y:S02]  /*26560*/  MOV R28, R14 ;  /* 0x0000000e001c7202 */ /* 0x000fe40000000f00 */
[----:B-----5:R-:W0:Y:S02]  /*26570*/  LDSM.16.MT88.4 R12, [R3+0xa000] ;  /* 0x00a00000030c783b */ /* 0x020e240000004200 */
[----:B0-----:R-:W-:Y:S01]  /*26580*/  MOV R17, R12 ;  /* 0x0000000c00117202 */ /* 0x001fe20000000f00 */
[----:B------:R-:W-:Y:S01]  /*26590*/  IMAD.MOV.U32 R2, RZ, RZ, R14 ;  /* 0x000000ffff027224 */ /* 0x000fe200078e000e */
[----:B------:R-:W-:-:S02]  /*265a0*/  MOV R18, R13 ;  /* 0x0000000d00127202 */ /* 0x000fc40000000f00 */
[----:B------:R-:W-:Y:S02]  /*265b0*/  MOV R6, R15 ;  /* 0x0000000f00067202 */ /* 0x000fe40000000f00 */
[----:B------:R-:W0:Y:S01]  /*265c0*/  LDSM.16.MT88.4 R12, [R3+0xa080] ;  /* 0x00a08000030c783b */ /* 0x000e220000004200 */
[----:B------:R-:W-:Y:S01]  /*265d0*/  MOV R24, R10 ;  /* 0x0000000a00187202 */ /* 0x000fe20000000f00 */
[----:B------:R-:W-:Y:S01]  /*265e0*/  IMAD.MOV.U32 R25, RZ, RZ, R9 ;  /* 0x000000ffff197224 */ /* 0x000fe200078e0009 */
[----:B------:R-:W-:Y:S02]  /*265f0*/  MOV R26, R8 ;  /* 0x00000008001a7202 */ /* 0x000fe40000000f00 */
[----:B0-----:R-:W-:Y:S01]  /*26600*/  MOV R21, R12 ;  /* 0x0000000c00157202 */ /* 0x001fe20000000f00 */
[----:B------:R-:W-:Y:S01]  /*26610*/  IMAD.MOV.U32 R22, RZ, RZ, R13 ;  /* 0x000000ffff167224 */ /* 0x000fe200078e000d */
[----:B------:R-:W-:Y:S02]  /*26620*/  MOV R4, R14 ;  /* 0x0000000e00047202 */ /* 0x000fe40000000f00 */
[----:B------:R-:W-:-:S02]  /*26630*/  MOV R16, R15 ;  /* 0x0000000f00107202 */ /* 0x000fc40000000f00 */
[----:B------:R-:W0:Y:S04]  /*26640*/  LDSM.16.MT88.4 R12, [R3+0xa100] ;  /* 0x00a10000030c783b */ /* 0x000e280000004200 */
        /* <DEDUP_REMOVED lines=18> */
[----:B0-----:R-:W-:-:S05]  /*26770*/  IMAD.MOV.U32 R23, RZ, RZ, R14 ;  /* 0x000000ffff177224 */ /* 0x001fca00078e000e */
[----:B------:R-:W-:Y:S04]  /*26780*/  STL.64 [R1+0x5990], R22 ;  /* 0x0059901601007387 */ /* 0x000fe80000100a00 */
[----:B------:R-:W-:Y:S01]  /*26790*/  STL.64 [R1+0x5988], R20 ;  /* 0x0059881401007387 */ /* 0x000fe20000100a00 */
[----:B-1----:R-:W-:Y:S02]  /*267a0*/  MOV R7, R12 ;  /* 0x0000000c00077202 */ /* 0x002fe40000000f00 */
[----:B---3--:R-:W-:Y:S02]  /*267b0*/  MOV R5, R13 ;  /* 0x0000000d00057202 */ /* 0x008fe40000000f00 */
[----:B------:R-:W-:Y:S01]  /*267c0*/  MOV R24, R15 ;  /* 0x0000000f00187202 */ /* 0x000fe20000000f00 */
        /* <DEDUP_REMOVED lines=56> */
[----:B------:R-:W4:Y:S01]  /*26b50*/  LDL.LU R7, [R1+0x5960] ;  /* 0x0059600001077983 */ /* 0x000f220000300800 */
[----:B------:R-:W-:-:S03]  /*26b60*/  MOV R11, R24 ;  /* 0x00000018000b7202 */ /* 0x000fc60000000f00 */
[----:B------:R-:W4:Y:S04]  /*26b70*/  LDL.LU R5, [R1+0x595c] ;  /* 0x00595c0001057983 */ /* 0x000f280000300800 */
[----:B------:R-:W4:Y:S04]  /*26b80*/  LDL.LU R23, [R1+0x5958] ;  /* 0x0059580001177983 */ /* 0x000f280000300800 */
[----:B------:R-:W4:Y:S04]  /*26b90*/  LDL.LU R24, [R1+0x5954] ;  /* 0x0059540001187983 */ /* 0x000f280000300800 */
[----:B------:R0:W-:Y:S04]  /*26ba0*/  STL.64 [R1+0x5808], R10 ;  /* 0x0058080a01007387 */ /* 0x0001e80000100a00 */
[----:B------:R1:W-:Y:S01]  /*26bb0*/  STL.64 [R1+0x5800], R8 ;  /* 0x0058000801007387 */ /* 0x0003e20000100a00 */
[----:B0-----:R-:W-:Y:S01]  /*26bc0*/  MOV R10, R19 ;  /* 0x00000013000a7202 */ /* 0x001fe20000000f00 */
[----:B---3--:R-:W-:-:S02]  /*26bd0*/  IMAD.MOV.U32 R11, RZ, RZ, R20 ;  /* 0x000000ffff0b7224 */ /* 0x008fc400078e0014 */
[----:B-1----:R-:W-:Y:S01]  /*26be0*/  IMAD.MOV.U32 R8, RZ, RZ, R25 ;  /* 0x000000ffff087224 */ /* 0x002fe200078e0019 */
[----:B------:R-:W-:Y:S01]  /*26bf0*/  MOV R9, R26 ;  /* 0x0000001a00097202 */ /* 0x000fe20000000f00 */
[----:B------:R-:W3:Y:S04]  /*26c00*/  LDL.LU R25, [R1+0x5950] ;  /* 0x0059500001197983 */ /* 0x000ee80000300800 */
        /* <DEDUP_REMOVED lines=46> */
[----:B------:R-:W-:-:S02]  /*26ef0*/  IMAD.MOV.U32 R8, RZ, RZ, R7 ;  /* 0x000000ffff087224 */ /* 0x000fc400078e0007 */
[----:B------:R-:W4:Y:S04]  /*26f00*/  LDL.LU R7, [R1+0x5920] ;  /* 0x0059200001077983 */ /* 0x000f280000300800 */
[----:B------:R-:W4:Y:S04]  /*26f10*/  LDL.LU R29, [R1+0x591c] ;  /* 0x00591c00011d7983 */ /* 0x000f280000300800 */
[----:B------:R-:W4:Y:S04]  /*26f20*/  LDL.LU R28, [R1+0x5918] ;  /* 0x00591800011c7983 */ /* 0x000f280000300800 */
[----:B------:R0:W-:Y:S04]  /*26f30*/  STL.64 [R1+0x5888], R10 ;  /* 0x0058880a01007387 */ /* 0x0001e80000100a00 */
[----:B------:R3:W-:Y:S01]  /*26f40*/  STL.64 [R1+0x5880], R8 ;  /* 0x0058800801007387 */ /* 0x0007e20000100a00 */
[----:B0-----:R-:W-:Y:S01]  /*26f50*/  IMAD.MOV.U32 R10, RZ, RZ, R24 ;  /* 0x000000ffff0a7224 */ /* 0x001fe200078e0018 */
[----:B------:R-:W-:-:S02]  /*26f60*/  MOV R11, R23 ;  /* 0x00000017000b7202 */ /* 0x000fc40000000f00 */
[----:B---3--:R-:W-:Y:S02]  /*26f70*/  MOV R8, R26 ;  /* 0x0000001a00087202 */ /* 0x008fe40000000f00 */
        /* <DEDUP_REMOVED lines=10> */
[----:B------:R-:W-:Y:S01]  /*27020*/  IMAD.MOV.U32 R15, RZ, RZ, R6 ;  /* 0x000000ffff0f7224 */ /* 0x000fe200078e0006 */
[----:B------:R-:W-:-:S02]  /*27030*/  MOV R8, R22 ;  /* 0x0000001600087202 */ /* 0x000fc40000000f00 */
[----:B------:R-:W-:Y:S02]  /*27040*/  MOV R9, R21 ;  /* 0x0000001500097202 */ /* 0x000fe40000000f00 */
[----:B----4-:R-:W-:Y:S01]  /*27050*/  MOV R14, R7 ;  /* 0x00000007000e7202 */ /* 0x010fe20000000f00 */
[----:B------:R-:W-:Y:S04]  /*27060*/  LDSM.16.MT88.4 R20, [R0+0xa100] ;  /* 0x00a100000014783b */ /* 0x000fe80000004200 */
[----:B------:R-:W3:Y:S04]  /*27070*/  LDL.LU R7, [R1+0x5914] ;  /* 0x0059140001077983 */ /* 0x000ee80000300800 */
[----:B------:R-:W4:Y:S04]  /*27080*/  LDL.LU R6, [R1+0x5910] ;  /* 0x0059100001067983 */ /* 0x000f280000300800 */
[----:B------:R-:W-:Y:S04]  /*27090*/  STL.64 [R1+0x58c8], R10 ;  /* 0x0058c80a01007387 */ /* 0x000fe80000100a00 */
[----:B------:R-:W-:Y:S04]  /*270a0*/  STL.64 [R1+0x58c0], R8 ;  /* 0x0058c00801007387 */ /* 0x000fe80000100a00 */
[----:B------:R-:W-:Y:S04]  /*270b0*/  STL.64 [R1+0x5818], R14 ;  /* 0x0058180e01007387 */ /* 0x000fe80000100a00 */
[----:B--2---:R0:W-:Y:S04]  /*270c0*/  STL.64 [R1+0x5810], R12 ;  /* 0x0058100c01007387 */ /* 0x0041e80000100a00 */
[----:B0-----:R-:W2:Y:S04]  /*270d0*/  LDL.LU R12, [R1+0x140] ;  /* 0x00014000010c7983 */ /* 0x001ea80000300800 */
[----:B------:R-:W2:Y:S01]  /*270e0*/  LDL.LU R13, [R1+0x144] ;  /* 0x00014400010d7983 */ /* 0x000ea20000300800 */
[----:B------:R-:W-:Y:S01]  /*270f0*/  MOV R14, R28 ;  /* 0x0000001c000e7202 */ /* 0x000fe20000000f00 */
[----:B------:R-:W-:-:S02]  /*27100*/  IMAD.MOV.U32 R15, RZ, RZ, R29 ;  /* 0x000000ffff0f7224 */ /* 0x000fc400078e001d */
[----:B------:R-:W3:Y:S04]  /*27110*/  LDL.LU R28, [R1+0x590c] ;  /* 0x00590c00011c7983 */ /* 0x000ee80000300800 */
[----:B------:R-:W3:Y:S04]  /*27120*/  LDL.LU R29, [R1+0x5908] ;  /* 0x00590800011d7983 */ /* 0x000ee80000300800 */
[----:B------:R-:W-:Y:S04]  /*27130*/  STL.64 [R1+0x5838], R14 ;  /* 0x0058380e01007387 */ /* 0x000fe80000100a00 */
[----:B--2---:R0:W-:Y:S04]  /*27140*/  STL.64 [R1+0x5830], R12 ;  /* 0x0058300c01007387 */ /* 0x0041e80000100a00 */
[----:B0-----:R-:W2:Y:S04]  /*27150*/  LDL.LU R12, [R1+0x150] ;  /* 0x00015000010c7983 */ /* 0x001ea80000300800 */
[----:B------:R-:W2:Y:S01]  /*27160*/  LDL.LU R13, [R1+0x154] ;  /* 0x00015400010d7983 */ /* 0x000ea20000300800 */
[----:B----4-:R-:W-:Y:S01]  /*27170*/  MOV R14, R6 ;  /* 0x00000006000e7202 */ /* 0x010fe20000000f00 */
[----:B---3--:R-:W-:-:S02]  /*27180*/  IMAD.MOV.U32 R15, RZ, RZ, R7 ;  /* 0x000000ffff0f7224 */ /* 0x008fc400078e0007 */
[----:B------:R-:W3:Y:S04]  /*27190*/  LDL.LU R6, [R1+0x5904] ;  /* 0x0059040001067983 */ /* 0x000ee80000300800 */
[----:B------:R-:W4:Y:S04]  /*271a0*/  LDL.LU R7, [R1+0x5900] ;  /* 0x0059000001077983 */ /* 0x000f280000300800 */
[----:B------:R-:W-:Y:S04]  /*271b0*/  STL.64 [R1+0x5858], R14 ;  /* 0x0058580e01007387 */ /* 0x000fe80000100a00 */
[----:B--2---:R0:W-:Y:S04]  /*271c0*/  STL.64 [R1+0x5850], R12 ;  /* 0x0058500c01007387 */ /* 0x0041e80000100a00 */
[----:B0-----:R-:W2:Y:S04]  /*271d0*/  LDL.LU R12, [R1+0x160] ;  /* 0x00016000010c7983 */ /* 0x001ea80000300800 */
[----:B------:R-:W2:Y:S01]  /*271e0*/  LDL.LU R13, [R1+0x164] ;  /* 0x00016400010d7983 */ /* 0x000ea20000300800 */
[----:B------:R-:W-:-:S02]  /*271f0*/  MOV R14, R29 ;  /* 0x0000001d000e7202 */ /* 0x000fc40000000f00 */
[----:B------:R-:W-:Y:S01]  /*27200*/  MOV R15, R28 ;  /* 0x0000001c000f7202 */ /* 0x000fe20000000f00 */
[----:B------:R-:W3:Y:S04]  /*27210*/  LDL.LU R29, [R1+0x58fc] ;  /* 0x0058fc00011d7983 */ /* 0x000ee80000300800 */
[----:B------:R-:W3:Y:S04]  /*27220*/  LDL.LU R28, [R1+0x58f8] ;  /* 0x0058f800011c7983 */ /* 0x000ee80000300800 */
[----:B------:R-:W-:Y:S04]  /*27230*/  STL.64 [R1+0x5878], R14 ;  /* 0x0058780e01007387 */ /* 0x000fe80000100a00 */
[----:B--2---:R0:W-:Y:S04]  /*27240*/  STL.64 [R1+0x5870], R12 ;  /* 0x0058700c01007387 */ /* 0x0041e80000100a00 */
[----:B0-----:R-:W2:Y:S04]  /*27250*/  LDL.LU R12, [R1+0x170] ;  /* 0x00017000010c7983 */ /* 0x001ea80000300800 */
[----:B------:R-:W2:Y:S01]  /*27260*/  LDL.LU R13, [R1+0x174] ;  /* 0x00017400010d7983 */ /* 0x000ea20000300800 */
[----:B----4-:R-:W-:Y:S01]  /*27270*/  IMAD.MOV.U32 R14, RZ, RZ, R7 ;  /* 0x000000ffff0e7224 */ /* 0x010fe200078e0007 */
[----:B---3--:R-:W-:-:S02]  /*27280*/  MOV R15, R6 ;  /* 0x00000006000f7202 */ /* 0x008fc40000000f00 */
[----:B------:R-:W3:Y:S04]  /*27290*/  LDL.LU R7, [R1+0x58f4] ;  /* 0x0058f40001077983 */ /* 0x000ee80000300800 */
[----:B------:R-:W4:Y:S04]  /*272a0*/  LDL.LU R6, [R1+0x58f0] ;  /* 0x0058f00001067983 */ /* 0x000f280000300800 */
        /* <DEDUP_REMOVED lines=12> */
[----:B----4-:R-:W-:-:S02]  /*27370*/  MOV R14, R6 ;  /* 0x00000006000e7202 */ /* 0x010fc40000000f00 */
[----:B---3--:R-:W-:Y:S01]  /*27380*/  MOV R15, R7 ;  /* 0x00000007000f7202 */ /* 0x008fe20000000f00 */
        /* <DEDUP_REMOVED lines=12> */
[----:B------:R-:W-:-:S07]  /*27450*/  MOV R15, R28 ;  /* 0x0000001c000f7202 */ /* 0x000fce0000000f00 */
        /* <DEDUP_REMOVED lines=97> */
[----:B--2---:R-:W-:Y:S02]  /*27a70*/  HMMA.16816.F32.BF16 R12, R12, R6, R8 ;  /* 0x000000060c0c723c */ /* 0x004fe40000041808 */
[----:B------:R-:W0:Y:S04]  /*27a80*/  LDL.LU.64 R10, [R1+0x5758] ;  /* 0x00575800010a7983 */ /* 0x000e280000300a00 */
[----:B------:R-:W0:Y:S11]  /*27a90*/  LDL.LU.64 R8, [R1+0x5750] ;  /* 0x0057500001087983 */ /* 0x000e360000300a00 */
[----:B------:R-:W-:Y:S06]  /*27aa0*/  @!UPT UIADD3 URZ, URZ, URZ, URZ ;  /* 0x0000003f3f3ff290 */ /* 0x000fec000fffe03f */
[----:B------:R1:W-:Y:S04]  /*27ab0*/  STL.64 [R1+0xe0], R12 ;  /* 0x0000e00c01007387 */ /* 0x0003e80000100a00 */
[----:B------:R2:W-:Y:S04]  /*27ac0*/  STL.64 [R1+0xe8], R14 ;  /* 0x0000e80e01007387 */ /* 0x0005e80000100a00 */
[----:B-1----:R-:W3:Y:S04]  /*27ad0*/  LDL.LU R12, [R1+0xc0] ;  /* 0x0000c000010c7983 */ /* 0x002ee80000300800 */
[----:B------:R-:W3:Y:S04]  /*27ae0*/  LDL.LU R13, [R1+0xc4] ;  /* 0x0000c400010d7983 */ /* 0x000ee80000300800 */
[----:B--2---:R-:W3:Y:S01]  /*27af0*/  LDL.LU R14, [R1+0xc8] ;  /* 0x0000c800010e7983 */ /* 0x004ee20000300800 */
[----:B------:R-:W-:-:S03]  /*27b00*/  MOV R15, R2 ;  /* 0x00000002000f7202 */ /* 0x000fc60000000f00 */
[----:B------:R-:W2:Y:S01]  /*27b10*/  LDL.LU R2, [R1+0x5748] ;  /* 0x0057480001027983 */ /* 0x000ea20000300800 */
[-C--:B0-----:R-:W-:Y:S03]  /*27b20*/  HMMA.16816.F32.BF16 R16, R16, R6.reuse, R8 ;  /* 0x000000061010723c */ /* 0x081fe60000041808 */
[----:B------:R-:W4:Y:S04]  /*27b30*/  LDL.LU.64 R10, [R1+0x5740] ;  /* 0x00574000010a7983 */ /* 0x000f280000300a00 */
[----:B------:R-:W4:Y:S11]  /*27b40*/  LDL.LU.64 R8, [R1+0x5738] ;  /* 0x0057380001087983 */ /* 0x000f360000300a00 */
[----:B------:R-:W-:Y:S05]  /*27b50*/  @!UPT UIADD3 URZ, URZ, URZ, URZ ;  /* 0x0000003f3f3ff290 */ /* 0x000fea000fffe03f */
[----:B------:R-:W-:Y:S04]  /*27b60*/  STL.64 [R1+0xd0], R16 ;  /* 0x0000d01001007387 */ /* 0x000fe80000100a00 */
[----:B------:R0:W-:Y:S02]  /*27b70*/  STL.64 [R1+0xd8], R18 ;  /* 0x0000d81201007387 */ /* 0x0001e40000100a00 */
[----:B0-----:R-:W-:Y:S01]  /*27b80*/  MOV R19, R5 ;  /* 0x0000000500137202 */ /* 0x001fe20000000f00 */
[-C--:B---3--:R-:W-:Y:S04]  /*27b90*/  HMMA.16816.F32.BF16 R12, R20, R6.reuse, R12 ;  /* 0x00000006140c723c */ /* 0x088fe8000004180c */
[----:B------:R-:W0:Y:S04]  /*27ba0*/  LDSM.16.MT88.4 R20, [R19+0xc000] ;  /* 0x00c000001314783b */ /* 0x000e280000004200 */
[----:B----4-:R-:W-:Y:S01]  /*27bb0*/  HMMA.16816.F32.BF16 R4, R24, R6, R8 ;  /* 0x000000061804723c */ /* 0x010fe20000041808 */
[----:B--2---:R-:W1:Y:S11]  /*27bc0*/  LDSM.16.M88.4 R8, [R2+0x40080] ;  /* 0x040080000208783b */ /* 0x004e760000000200 */
[----:B------:R-:W-:Y:S11]  /*27bd0*/  @!UPT UIADD3 URZ, URZ, URZ, URZ ;  /* 0x0000003f3f3ff290 */ /* 0x000ff6000fffe03f */
[----:B------:R-:W-:Y:S04]  /*27be0*/  STL.64 [R1+0x55a0], R6 ;  /* 0x0055a00601007387 */ /* 0x000fe80000100a00 */
[----:B------:R0:W-:Y:S04]  /*27bf0*/  STL.64 [R1+0xc0], R12 ;  /* 0x0000c00c01007387 */ /* 0x0001e80000100a00 */
[----:B------:R2:W-:Y:S04]  /*27c00*/  STL.64 [R1+0xc8], R14 ;  /* 0x0000c80e01007387 */ /* 0x0005e80000100a00 */
[----:B------:R-:W-:Y:S01]  /*27c10*/  STL.64 [R1+0x5598], R4 ;  /* 0x0055980401007387 */ /* 0x000fe20000100a00 */
[----:B0-----:R-:W-:Y:S01]  /*27c20*/  MOV R13, R22 ;  /* 0x00000016000d7202 */ /* 0x001fe20000000f00 */
[----:B------:R-:W-:-:S02]  /*27c30*/  IMAD.MOV.U32 R12, RZ, RZ, R23 ;  /* 0x000000ffff0c7224 */ /* 0x000fc400078e0017 */
[----:B--2---:R-:W-:Y:S01]  /*27c40*/  IMAD.MOV.U32 R15, RZ, RZ, R20 ;  /* 0x000000ffff0f7224 */ /* 0x004fe200078e0014 */
[----:B------:R-:W-:-:S05]  /*27c50*/  MOV R14, R21 ;  /* 0x00000015000e7202 */ /* 0x000fca0000000f00 */
[----:B------:R-:W-:Y:S04]  /*27c60*/  STL.64 [R1+0x5730], R14 ;  /* 0x0057300e01007387 */ /* 0x000fe80000100a00 */
[----:B------:R-:W-:Y:S04]  /*27c70*/  STL.64 [R1+0x5728], R12 ;  /* 0x0057280c01007387 */ /* 0x000fe80000100a00 */
[----:B-1----:R-:W-:Y:S04]  /*27c80*/  STL [R1+0x54ec], R10 ;  /* 0x0054ec0a01007387 */ /* 0x002fe80000100800 */
        /* <DEDUP_REMOVED lines=1861> */
[----:B------:R-:W3:Y:S01]  /*2f0e0*/  LDL.LU.64 R14, [R1+0x4e78] ;  /* 0x004e7800010e7983 */ /* 0x000ee20000300a00 */
[----:B------:R-:W3:Y:S11]  /*2f0f0*/  LDL.LU.64 R12, [R1+0x4e70] ;  /* 0x004e7000010c7983 */ /* 0x000ef60000300a00 */
[----:B------:R-:W-:Y:S08]  /*2f100*/  @!UPT UIADD3 URZ, URZ, URZ, URZ ;  /* 0x0000003f3f3ff290 */ /* 0x000ff0000fffe03f */
[----:B------:R0:W-:Y:S01]  /*2f110*/  STL.64 [R1+0x150], R16 ;  /* 0x0001501001007387 */ /* 0x0001e20000100a00 */
[----:B------:R-:W-:Y:S01]  /*2f120*/  MOV R10, R18 ;  /* 0x00000012000a7202 */ /* 0x000fe20000000f00 */
[----:B------:R-:W-:Y:S02]  /*2f130*/  IMAD.MOV.U32 R11, RZ, RZ, R19 ;  /* 0x000000ffff0b7224 */ /* 0x000fe400078e0013 */
[----:B------:R-:W3:Y:S04]  /*2f140*/  LDL.LU.64 R18, [R1+0x4e68] ;  /* 0x004e680001127983 */ /* 0x000ee80000300a00 */
[----:B0-----:R-:W3:Y:S01]  /*2f150*/  LDL.LU.64 R16, [R1+0x4e60] ;  /* 0x004e600001107983 */ /* 0x001ee20000300a00 */
[----:B------:R-:W-:Y:S02]  /*2f160*/  STL [R1+0x4cf4], R11 ;  /* 0x004cf40b01007387 */ /* 0x000fe40000100800 */
[----:B------:R-:W-:Y:S01]  /*2f170*/  STL [R1+0x4cf0], R10 ;  /* 0x004cf00a01007387 */ /* 0x000fe20000100800 */
[-C--:B---3--:R-:W-:Y:S01]  /*2f180*/  HMMA.16816.F32.BF16 R16, R16, R8.reuse, R12 ;  /* 0x000000081010723c */ /* 0x088fe2000004180c */
[----:B------:R-:W3:Y:S01]  /*2f190*/  LDL.LU.64 R14, [R1+0x4e58] ;  /* 0x004e5800010e7983 */ /* 0x000ee20000300a00 */
[----:B------:R-:W3:Y:S11]  /*2f1a0*/  LDL.LU.64 R12, [R1+0x4e50] ;  /* 0x004e5000010c7983 */ /* 0x000ef60000300a00 */
[----:B------:R-:W-:Y:S10]  /*2f1b0*/  @!UPT UIADD3 URZ, URZ, URZ, URZ ;  /* 0x0000003f3f3ff290 */ /* 0x000ff4000fffe03f */
[----:B------:R0:W-:Y:S01]  /*2f1c0*/  STL.64 [R1+0x140], R16 ;  /* 0x0001401001007387 */ /* 0x0001e20000100a00 */
[----:B------:R-:W-:Y:S02]  /*2f1d0*/  MOV R28, R18 ;  /* 0x00000012001c7202 */ /* 0x000fe40000000f00 */
[----:B------:R-:W-:Y:S02]  /*2f1e0*/  MOV R29, R19 ;  /* 0x00000013001d7202 */ /* 0x000fe40000000f00 */
[----:B------:R-:W3:Y:S04]  /*2f1f0*/  LDL.LU.64 R18, [R1+0x4e48] ;  /* 0x004e480001127983 */ /* 0x000ee80000300a00 */
[----:B0-----:R-:W3:Y:S01]  /*2f200*/  LDL.LU.64 R16, [R1+0x4e40] ;  /* 0x004e400001107983 */ /* 0x001ee20000300a00 */
[----:B------:R-:W-:Y:S02]  /*2f210*/  STL [R1+0x4cfc], R29 ;  /* 0x004cfc1d01007387 */ /* 0x000fe40000100800 */
[----:B------:R-:W-:Y:S01]  /*2f220*/  STL [R1+0x4cf8], R28 ;  /* 0x004cf81c01007387 */ /* 0x000fe20000100800 */
[-C--:B---3--:R-:W-:Y:S01]  /*2f230*/  HMMA.16816.F32.BF16 R16, R16, R8.reuse, R12 ;  /* 0x000000081010723c */ /* 0x088fe2000004180c */
[----:B------:R-:W2:Y:S01]  /*2f240*/  LDL.LU.64 R14, [R1+0x4e38] ;  /* 0x004e3800010e7983 */ /* 0x000ea20000300a00 */
[----:B------:R-:W2:Y:S11]  /*2f250*/  LDL.LU.64 R12, [R1+0x4e30] ;  /* 0x004e3000010c7983 */ /* 0x000eb60000300a00 */
[----:B------:R-:W-:Y:S11]  /*2f260*/  @!UPT UIADD3 URZ, URZ, URZ, URZ ;  /* 0x0000003f3f3ff290 */ /* 0x000ff6000fffe03f */
[----:B------:R-:W-:Y:S01]  /*2f270*/  MOV R10, R19 ;  /* 0x00000013000a7202 */ /* 0x000fe20000000f00 */
[----:B------:R-:W-:Y:S01]  /*2f280*/  IMAD.MOV.U32 R11, RZ, RZ, R18 ;  /* 0x000000ffff0b7224 */ /* 0x000fe200078e0012 */
[----:B------:R0:W-:Y:S01]  /*2f290*/  STL.64 [R1+0x130], R16 ;  /* 0x0001301001007387 */ /* 0x0001e20000100a00 */
[----:B------:R-:W3:Y:S03]  /*2f2a0*/  LDL.LU.64 R18, [R1+0x4e28] ;  /* 0x004e280001127983 */ /* 0x000ee60000300a00 */
[----:B0-----:R-:W3:Y:S01]  /*2f2b0*/  LDL.LU.64 R16, [R1+0x4e20] ;  /* 0x004e200001107983 */ /* 0x001ee20000300a00 */
[----:B------:R-:W-:Y:S02]  /*2f2c0*/  STL [R1+0x4d04], R10 ;  /* 0x004d040a01007387 */ /* 0x000fe40000100800 */
[----:B------:R-:W-:Y:S01]  /*2f2d0*/  STL [R1+0x4d00], R11 ;  /* 0x004d000b01007387 */ /* 0x000fe20000100800 */
[-C--:B--2---:R-:W-:Y:S01]  /*2f2e0*/  HMMA.16816.F32.BF16 R12, R12, R8.reuse, R24 ;  /* 0x000000080c0c723c */ /* 0x084fe20000041818 */
[----:B------:R-:W3:Y:S01]  /*2f2f0*/  LDL.LU.64 R26, [R1+0x4e18] ;  /* 0x004e1800011a7983 */ /* 0x000ee20000300a00 */
[----:B------:R-:W3:Y:S11]  /*2f300*/  LDL.LU.64 R24, [R1+0x4e10] ;  /* 0x004e100001187983 */ /* 0x000ef60000300a00 */
[----:B------:R-:W-:Y:S10]  /*2f310*/  @!UPT UIADD3 URZ, URZ, URZ, URZ ;  /* 0x0000003f3f3ff290 */ /* 0x000ff4000fffe03f */
[----:B------:R-:W-:Y:S01]  /*2f320*/  STL.64 [R1+0x120], R12 ;  /* 0x0001200c01007387 */ /* 0x000fe20000100a00 */
[----:B------:R0:W-:Y:S03]  /*2f330*/  STL.64 [R1+0x128], R14 ;  /* 0x0001280e01007387 */ /* 0x0001e60000100a00 */
[----:B0-----:R-:W2:Y:S01]  /*2f340*/  LDL.LU.64 R14, [R1+0x4e08] ;  /* 0x004e0800010e7983 */ /* 0x001ea20000300a00 */
[----:B------:R-:W2:Y:S01]  /*2f350*/  LDL.LU.64 R12, [R1+0x4e00] ;  /* 0x004e0000010c7983 */ /* 0x000ea20000300a00 */
[-C--:B---3--:R-:W-:Y:S02]  /*2f360*/  HMMA.16816.F32.BF16 R24, R24, R8.reuse, R16 ;  /* 0x000000081818723c */ /* 0x088fe40000041810 */
[----:B------:R-:W2:Y:S01]  /*2f370*/  LDL.LU.64 R18, [R1+0x4df8] ;  /* 0x004df80001127983 */ /* 0x000ea20000300a00 */
[----:B------:R-:W2:Y:S11]  /*2f380*/  LDL.LU.64 R16, [R1+0x4df0] ;  /* 0x004df00001107983 */ /* 0x000eb60000300a00 */
[----:B------:R-:W-:Y:S09]  /*2f390*/  @!UPT UIADD3 URZ, URZ, URZ, URZ ;  /* 0x0000003f3f3ff290 */ /* 0x000ff2000fffe03f */
[----:B------:R-:W-:Y:S01]  /*2f3a0*/  STL.64 [R1+0x110], R24 ;  /* 0x0001101801007387 */ /* 0x000fe20000100a00 */
[----:B------:R0:W-:Y:S03]  /*2f3b0*/  STL.64 [R1+0x118], R26 ;  /* 0x0001181a01007387 */ /* 0x0001e60000100a00 */
[----:B0-----:R-:W3:Y:S01]  /*2f3c0*/  LDL.LU.64 R26, [R1+0x4de8] ;  /* 0x004de800011a7983 */ /* 0x001ee20000300a00 */
[----:B------:R-:W3:Y:S01]  /*2f3d0*/  LDL.LU.64 R24, [R1+0x4de0] ;  /* 0x004de00001187983 */ /* 0x000ee20000300a00 */
[-C--:B--2---:R-:W-:Y:S02]  /*2f3e0*/  HMMA.16816.F32.BF16 R16, R16, R8.reuse, R12 ;  /* 0x000000081010723c */ /* 0x084fe4000004180c */
[----:B------:R-:W3:Y:S01]  /*2f3f0*/  LDL.LU.64 R14, [R1+0x4dd8] ;  /* 0x004dd800010e7983 */ /* 0x000ee20000300a00 */
[----:B------:R-:W3:Y:S11]  /*2f400*/  LDL.LU.64 R12, [R1+0x4dd0] ;  /* 0x004dd000010c7983 */ /* 0x000ef60000300a00 */
[----:B------:R-:W-:Y:S09]  /*2f410*/  @!UPT UIADD3 URZ, URZ, URZ, URZ ;  /* 0x0000003f3f3ff290 */ /* 0x000ff2000fffe03f */
[----:B------:R-:W-:Y:S01]  /*2f420*/  STL.64 [R1+0x100], R16 ;  /* 0x0001001001007387 */ /* 0x000fe20000100a00 */
[----:B------:R0:W-:Y:S03]  /*2f430*/  STL.64 [R1+0x108], R18 ;  /* 0x0001081201007387 */ /* 0x0001e60000100a00 */
[----:B0-----:R-:W2:Y:S01]  /*2f440*/  LDL.LU.64 R18, [R1+0x4dc8] ;  /* 0x004dc80001127983 */ /* 0x001ea20000300a00 */
[----:B------:R-:W2:Y:S01]  /*2f450*/  LDL.LU.64 R16, [R1+0x4dc0] ;  /* 0x004dc00001107983 */ /* 0x000ea20000300a00 */
[-C--:B---3--:R-:W-:Y:S02]  /*2f460*/  HMMA.16816.F32.BF16 R12, R12, R8.reuse, R24 ;  /* 0x000000080c0c723c */ /* 0x088fe40000041818 */
[----:B------:R-:W3:Y:S01]  /*2f470*/  LDL.LU.64 R26, [R1+0x4db8] ;  /* 0x004db800011a7983 */ /* 0x000ee20000300a00 */
[----:B------:R-:W3:Y:S11]  /*2f480*/  LDL.LU.64 R24, [R1+0x4db0] ;  /* 0x004db00001187983 */ /* 0x000ef60000300a00 */
[----:B------:R-:W-:Y:S09]  /*2f490*/  @!UPT UIADD3 URZ, URZ, URZ, URZ ;  /* 0x0000003f3f3ff290 */ /* 0x000ff2000fffe03f */
[----:B------:R-:W-:Y:S01]  /*2f4a0*/  STL.64 [R1+0xf0], R12 ;  /* 0x0000f00c01007387 */ /* 0x000fe20000100a00 */
[----:B------:R0:W-:Y:S03]  /*2f4b0*/  STL.64 [R1+0xf8], R14 ;  /* 0x0000f80e01007387 */ /* 0x0001e60000100a00 */
[----:B0-----:R-:W2:Y:S01]  /*2f4c0*/  LDL.LU.64 R14, [R1+0x4da8] ;  /* 0x004da800010e7983 */ /* 0x001ea20000300a00 */
[----:B------:R-:W2:Y:S02]  /*2f4d0*/  LDL.LU.64 R12, [R1+0x4da0] ;  /* 0x004da000010c7983 */ /* 0x000ea40000300a00 */
[-C--:B--2---:R-:W-:Y:S11]  /*2f4e0*/  HMMA.16816.F32.BF16 R16, R12, R8.reuse, R16 ;  /* 0x000000080c10723c */ /* 0x084ff60000041810 */
[----:B------:R-:W-:Y:S11]  /*2f4f0*/  @!UPT UIADD3 URZ, URZ, URZ, URZ ;  /* 0x0000003f3f3ff290 */ /* 0x000ff6000fffe03f */
[----:B------:R-:W-:Y:S02]  /*2f500*/  @!UPT UIADD3 URZ, URZ, URZ, URZ ;  /* 0x0000003f3f3ff290 */ /* 0x000fe4000fffe03f */
[----:B------:R-:W-:Y:S02]  /*2f510*/  MOV R10, R18 ;  /* 0x00000012000a7202 */ /* 0x000fe40000000f00 */
[----:B------:R-:W-:Y:S02]  /*2f520*/  MOV R0, R19 ;  /* 0x0000001300007202 */ /* 0x000fe40000000f00 */
[----:B------:R-:W-:Y:S01]  /*2f530*/  MOV R12, R16 ;  /* 0x00000010000c7202 */ /* 0x000fe20000000f00 */
[----:B------:R-:W-:Y:S01]  /*2f540*/  IMAD.MOV.U32 R11, RZ, RZ, R17 ;  /* 0x000000ffff0b7224 */ /* 0x000fe200078e0011 */
[----:B------:R-:W4:Y:S01]  /*2f550*/  LDL.LU.64 R18, [R1+0x4d98] ;  /* 0x004d980001127983 */ /* 0x000f220000300a00 */
[----:B------:R-:W4:Y:S02]  /*2f560*/  LDL.LU.64 R16, [R1+0x4d90] ;  /* 0x004d900001107983 */ /* 0x000f240000300a00 */
[-C--:B----4-:R-:W-:Y:S11]  /*2f570*/  HMMA.16816.F32.BF16 R20, R16, R8.reuse, R20 ;  /* 0x000000081014723c */ /* 0x090ff60000041814 */
[----:B------:R-:W-:Y:S11]  /*2f580*/  @!UPT UIADD3 URZ, URZ, URZ, URZ ;  /* 0x0000003f3f3ff290 */ /* 0x000ff6000fffe03f */
[----:B------:R-:W-:Y:S02]  /*2f590*/  @!UPT UIADD3 URZ, URZ, URZ, URZ ;  /* 0x0000003f3f3ff290 */ /* 0x000fe4000fffe03f */
[----:B------:R-:W-:Y:S01]  /*2f5a0*/  MOV R14, R22 ;  /* 0x00000016000e7202 */ /* 0x000fe20000000f00 */
[----:B------:R-:W-:Y:S02]  /*2f5b0*/  IMAD.MOV.U32 R13, RZ, RZ, R23 ;  /* 0x000000ffff0d7224 */ /* 0x000fe400078e0017 */
[----:B------:R-:W-:Y:S01]  /*2f5c0*/  IMAD.MOV.U32 R16, RZ, RZ, R20 ;  /* 0x000000ffff107224 */ /* 0x000fe200078e0014 */
[----:B------:R-:W-:Y:S01]  /*2f5d0*/  MOV R15, R21 ;  /* 0x00000015000f7202 */ /* 0x000fe20000000f00 */
[----:B------:R-:W5:Y:S01]  /*2f5e0*/  LDL.LU.64 R22, [R1+0x4d88] ;  /* 0x004d880001167983 */ /* 0x000f620000300a00 */
[----:B------:R-:W5:Y:S02]  /*2f5f0*/  LDL.LU.64 R20, [R1+0x4d80] ;  /* 0x004d800001147983 */ /* 0x000f640000300a00 */
[-C--:B-----5:R-:W-:Y:S01]  /*2f600*/  HMMA.16816.F32.BF16 R20, R20, R8.reuse, R4 ;  /* 0x000000081414723c */ /* 0x0a0fe20000041804 */
[----:B------:R-:W3:Y:S01]  /*2f610*/  LDL.LU.64 R6, [R1+0x4d78] ;  /* 0x004d780001067983 */ /* 0x000ee20000300a00 */
[----:B------:R-:W3:Y:S06]  /*2f620*/  LDL.LU.64 R4, [R1+0x4d70] ;  /* 0x004d700001047983 */ /* 0x000eec0000300a00 */
[----:B---3--:R-:W-:Y:S11]  /*2f630*/  HMMA.16816.F32.BF16 R4, R24, R8, R4 ;  /* 0x000000081804723c */ /* 0x008ff60000041804 */
[----:B------:R-:W-:Y:S11]  /*2f640*/  @!UPT UIADD3 URZ, URZ, URZ, URZ ;  /* 0x0000003f3f3ff290 */ /* 0x000ff6000fffe03f */
[----:B------:R-:W-:Y:S01]  /*2f650*/  @!UPT UIADD3 URZ, URZ, URZ, URZ ;  /* 0x0000003f3f3ff290 */ /* 0x000fe2000fffe03f */
[----:B------:R0:W-:Y:S01]  /*2f660*/  STL.64 [R1+0x4b28], R6 ;  /* 0x004b280601007387 */ /* 0x0001e20000100a00 */
[----:B------:R-:W-:Y:S02]  /*2f670*/  STL.64 [R1+0xc0], R20 ;  /* 0x0000c01401007387 */ /* 0x000fe40000100a00 */
[----:B------:R-:W-:Y:S02]  /*2f680*/  STL.64 [R1+0xc8], R22 ;  /* 0x0000c81601007387 */ /* 0x000fe40000100a00 */
[----:B------:R1:W-:Y:S02]  /*2f690*/  STL.64 [R1+0x4b20], R4 ;  /* 0x004b200401007387 */ /* 0x0003e40000100a00 */
[----:B0-----:R-:W-:Y:S01]  /*2f6a0*/  IMAD.MOV.U32 R6, RZ, RZ, R14 ;  /* 0x000000ffff067224 */ /* 0x001fe200078e000e */
[----:B------:R-:W-:Y:S02]  /*2f6b0*/  MOV R7, R13 ;  /* 0x0000000d00077202 */ /* 0x000fe40000000f00 */
[----:B-1----:R-:W-:-:S02]  /*2f6c0*/  MOV R4, R16 ;  /* 0x0000001000047202 */ /* 0x002fc40000000f00 */
[----:B------:R-:W-:Y:S01]  /*2f6d0*/  MOV R5, R15 ;  /* 0x0000000f00057202 */ /* 0x000fe20000000f00 */
[----:B------:R0:W-:Y:S04]  /*2f6e0*/  STL.64 [R1+0x4b38], R6 ;  /* 0x004b380601007387 */ /* 0x0001e80000100a00 */
[----:B------:R1:W-:Y:S01]  /*2f6f0*/  STL.64 [R1+0x4b30], R4 ;  /* 0x004b300401007387 */ /* 0x0003e20000100a00 */
[----:B0-----:R-:W-:Y:S02]  /*2f700*/  MOV R6, R10 ;  /* 0x0000000a00067202 */ /* 0x001fe40000000f00 */
[----:B------:R-:W-:Y:S02]  /*2f710*/  MOV R7, R0 ;  /* 0x0000000000077202 */ /* 0x000fe40000000f00 */
[----:B-1----:R-:W-:Y:S01]  /*2f720*/  MOV R4, R12 ;  /* 0x0000000c00047202 */ /* 0x002fe20000000f00 */
[----:B------:R-:W-:Y:S01]  /*2f730*/  IMAD.MOV.U32 R5, RZ, RZ, R11 ;  /* 0x000000ffff057224 */ /* 0x000fe200078e000b */
[----:B------:R-:W-:Y:S04]  /*2f740*/  LDSM.16.MT88.4 R12, [R2+0x16000] ;  /* 0x01600000020c783b */ /* 0x000fe80000004200 */
[----:B------:R-:W-:Y:S01]  /*2f750*/  STL.64 [R1+0x4b48], R6 ;  /* 0x004b480601007387 */ /* 0x000fe20000100a00 */
[----:B------:R-:W-:Y:S03]  /*2f760*/  STL.64 [R1+0x4b40], R4 ;  /* 0x004b400401007387 */ /* 0x000fe60000100a00 */
[----:B------:R-:W0:Y:S02]  /*2f770*/  LDSM.16.MT88.4 R4, [R2+0x16080] ;  /* 0x016080000204783b */ /* 0x000e240000004200 */
[----:B0-----:R-:W-:-:S02]  /*2f780*/  MOV R21, R4 ;  /* 0x0000000400157202 */ /* 0x001fc40000000f00 */
[----:B------:R-:W-:Y:S01]  /*2f790*/  MOV R20, R5 ;  /* 0x0000000500147202 */ /* 0x000fe20000000f00 */
[----:B------:R-:W-:Y:S01]  /*2f7a0*/  IMAD.MOV.U32 R19, RZ, RZ, R6 ;  /* 0x000000ffff137224 */ /* 0x000fe200078e0006 */
[----:B------:R-:W-:Y:S02]  /*2f7b0*/  MOV R18, R7 ;  /* 0x0000000700127202 */ /* 0x000fe40000000f00 */
[----:B------:R-:W0:Y:S01]  /*2f7c0*/  LDSM.16.MT88.4 R4, [R2+0x16100] ;  /* 0x016100000204783b */ /* 0x000e220000004200 */
[----:B------:R-:W-:Y:S01]  /*2f7d0*/  IMAD.MOV.U32 R8, RZ, RZ, R15 ;  /* 0x000000ffff087224 */ /* 0x000fe200078e000f */
[----:B------:R-:W-:Y:S02]  /*2f7e0*/  MOV R9, R14 ;  /* 0x0000000e00097202 */ /* 0x000fe40000000f00 */
[----:B------:R-:W-:Y:S01]  /*2f7f0*/  MOV R16, R13 ;  /* 0x0000000d00107202 */ /* 0x000fe20000000f00 */
[----:B------:R-:W-:Y:S01]  /*2f800*/  IMAD.MOV.U32 R17, RZ, RZ, R12 ;  /* 0x000000ffff117224 */ /* 0x000fe200078e000c */
        /* <DEDUP_REMOVED lines=8> */
[----:B------:R-:W1:Y:S04]  /*2f890*/  LDSM.16.MT88.4 R8, [R2+0x16180] ;  /* 0x016180000208783b */ /* 0x000e680000004200 */
[----:B------:R-:W2:Y:S01]  /*2f8a0*/  LDSM.16.MT88.4 R12, [R3+0x16000] ;  /* 0x01600000030c783b */ /* 0x000ea20000004200 */
[----:B0-----:R-:W-:-:S03]  /*2f8b0*/  MOV R22, R7 ;  /* 0x0000000700167202 */ /* 0x001fc60000000f00 */
[----:B------:R-:W3:Y:S01]  /*2f8c0*/  LDL R7, [R1+0xdd8] ;  /* 0x000dd80001077983 */ /* 0x000ee20000100800 */
[----:B-1----:R-:W-:Y:S01]  /*2f8d0*/  MOV R27, R10 ;  /* 0x0000000a001b7202 */ /* 0x002fe20000000f00 */
[----:B------:R-:W-:Y:S01]  /*2f8e0*/  IMAD.MOV.U32 R26, RZ, RZ, R11 ;  /* 0x000000ffff1a7224 */ /* 0x000fe200078e000b */
[----:B--2---:R-:W-:Y:S02]  /*2f8f0*/  MOV R16, R12 ;  /* 0x0000000c00107202 */ /* 0x004fe40000000f00 */
[----:B------:R-:W-:Y:S01]  /*2f900*/  MOV R17, R13 ;  /* 0x0000000d00117202 */ /* 0x000fe20000000f00 */
[----:B------:R-:W-:Y:S01]  /*2f910*/  IMAD.MOV.U32 R10, RZ, RZ, R14 ;  /* 0x000000ffff0a7224 */ /* 0x000fe200078e000e */
[----:B------:R-:W-:Y:S02]  /*2f920*/  MOV R11, R15 ;  /* 0x0000000f000b7202 */ /* 0x000fe40000000f00 */
[----:B------:R-:W0:Y:S01]  /*2f930*/  LDSM.16.MT88.4 R12, [R3+0x16080] ;  /* 0x01608000030c783b */ /* 0x000e220000004200 */
[----:B------:R-:W-:Y:S01]  /*2f940*/  IMAD.MOV.U32 R29, RZ, RZ, R8 ;  /* 0x000000ffff1d7224 */ /* 0x000fe200078e0008 */
[----:B------:R-:W-:-:S02]  /*2f950*/  MOV R28, R9 ;  /* 0x00000009001c7202 */ /* 0x000fc40000000f00 */
[----:B------:R-:W-:Y:S01]  /*2f960*/  MOV R23, R6 ;  /* 0x0000000600177202 */ /* 0x000fe20000000f00 */
[----:B------:R-:W-:Y:S01]  /*2f970*/  IMAD.MOV.U32 R24, RZ, RZ, R5 ;  /* 0x000000ffff187224 */ /* 0x000fe200078e0005 */
[----:B------:R-:W-:Y:S02]  /*2f980*/  MOV R25, R4 ;  /* 0x0000000400197202 */ /* 0x000fe40000000f00 */
[----:B0-----:R-:W-:Y:S01]  /*2f990*/  MOV R20, R12 ;  /* 0x0000000c00147202 */ /* 0x001fe20000000f00 */
[----:B------:R-:W-:Y:S01]  /*2f9a0*/  IMAD.MOV.U32 R21, RZ, RZ, R13 ;  /* 0x000000ffff157224 */ /* 0x000fe200078e000d */
[----:B------:R-:W-:Y:S02]  /*2f9b0*/  MOV R8, R14 ;  /* 0x0000000e00087202 */ /* 0x000fe40000000f00 */
[----:B------:R-:W-:Y:S02]  /*2f9c0*/  MOV R9, R15 ;  /* 0x0000000f00097202 */ /* 0x000fe40000000f00 */
[----:B------:R-:W0:Y:S04]  /*2f9d0*/  LDSM.16.MT88.4 R12, [R3+0x16100] ;  /* 0x01610000030c783b */ /* 0x000e280000004200 */
[----:B------:R-:W-:Y:S01]  /*2f9e0*/  STL [R1+0x4d34], R22 ;  /* 0x004d341601007387 */ /* 0x000fe20000100800 */
[----:B------:R-:W-:Y:S02]  /*2f9f0*/  STL [R1+0x4d30], R23 ;  /* 0x004d301701007387 */ /* 0x000fe40000100800 */
[----:B------:R0:W-:Y:S02]  /*2fa00*/  STL [R1+0x4d2c], R24 ;  /* 0x004d2c1801007387 */ /* 0x0001e40000100800 */
[----:B------:R1:W-:Y:S02]  /*2fa10*/  STL [R1+0x4d28], R25 ;  /* 0x004d281901007387 */ /* 0x0003e40000100800 */
[----:B0-----:R-:W-:Y:S01]  /*2fa20*/  IMAD.MOV.U32 R24, RZ, RZ, R12 ;  /* 0x000000ffff187224 */ /* 0x001fe200078e000c */
[----:B-1----:R-:W-:-:S02]  /*2fa30*/  MOV R25, R13 ;  /* 0x0000000d00197202 */ /* 0x002fc40000000f00 */
[----:B------:R-:W-:Y:S01]  /*2fa40*/  MOV R18, R14 ;  /* 0x0000000e00127202 */ /* 0x000fe20000000f00 */
[----:B------:R-:W-:Y:S02]  /*2fa50*/  IMAD.MOV.U32 R19, RZ, RZ, R15 ;  /* 0x000000ffff137224 */ /* 0x000fe400078e000f */
[----:B------:R-:W0:Y:S04]  /*2fa60*/  LDSM.16.MT88.4 R12, [R3+0x16180] ;  /* 0x01618000030c783b */ /* 0x000e280000004200 */
[----:B------:R-:W-:Y:S01]  /*2fa70*/  STL [R1+0x4d4c], R26 ;  /* 0x004d4c1a01007387 */ /* 0x000fe20000100800 */
[----:B------:R-:W-:Y:S02]  /*2fa80*/  STL [R1+0x4d48], R27 ;  /* 0x004d481b01007387 */ /* 0x000fe40000100800 */
[----:B------:R-:W-:Y:S02]  /*2fa90*/  STL [R1+0x4d40], R28 ;  /* 0x004d401c01007387 */ /* 0x000fe40000100800 */
[----:B------:R1:W-:Y:S01]  /*2faa0*/  STL [R1+0x4d3c], R29 ;  /* 0x004d3c1d01007387 */ /* 0x0003e20000100800 */
[----:B------:R2:W-:Y:S01]  /*2fab0*/  STL [R1+0x4d38], R2 ;  /* 0x004d380201007387 */ /* 0x0005e20000100800 */
[----:B------:R-:W-:Y:S02]  /*2fac0*/  STL [R1+0x4d5c], R11 ;  /* 0x004d5c0b01007387 */ /* 0x000fe40000100800 */
[----:B------:R-:W-:Y:S02]  /*2fad0*/  STL [R1+0x4d58], R10 ;  /* 0x004d580a01007387 */ /* 0x000fe40000100800 */
[----:B------:R-:W-:Y:S01]  /*2fae0*/  STL [R1+0x4d54], R17 ;  /* 0x004d541101007387 */ /* 0x000fe20000100800 */
[----:B------:R-:W-:Y:S01]  /*2faf0*/  STL [R1+0x4d50], R16 ;  /* 0x004d501001007387 */ /* 0x000fe20000100800 */
[----:B0-----:R-:W-:Y:S01]  /*2fb00*/  IMAD.MOV.U32 R22, RZ, RZ, R14 ;  /* 0x000000ffff167224 */ /* 0x001fe200078e000e */
[----:B------:R-:W-:-:S05]  /*2fb10*/  MOV R23, R15 ;  /* 0x0000000f00177202 */ /* 0x000fca0000000f00 */
[----:B------:R-:W-:Y:S01]  /*2fb20*/  STL.64 [R1+0x4d68], R22 ;  /* 0x004d681601007387 */ /* 0x000fe20000100a00 */
[----:B------:R-:W-:Y:S01]  /*2fb30*/  STL.64 [R1+0x4d60], R20 ;  /* 0x004d601401007387 */ /* 0x000fe20000100a00 */
[----:B-1----:R-:W-:Y:S02]  /*2fb40*/  MOV R29, R12 ;  /* 0x0000000c001d7202 */ /* 0x002fe40000000f00 */
[----:B--2---:R-:W-:Y:S01]  /*2fb50*/  MOV R2, R13 ;  /* 0x0000000d00027202 */ /* 0x004fe20000000f00 */
[----:B---3--:R-:W0:Y:S02]  /*2fb60*/  LDSM.16.MT88.4 R20, [R7+0x16000] ;  /* 0x016000000714783b */ /* 0x008e240000004200 */
[----:B0-----:R-:W-:Y:S01]  /*2fb70*/  MOV R15, R20 ;  /* 0x00000014000f7202 */ /* 0x001fe20000000f00 */
[----:B------:R-:W-:Y:S01]  /*2fb80*/  IMAD.MOV.U32 R14, RZ, RZ, R21 ;  /* 0x000000ffff0e7224 */ /* 0x000fe200078e0015 */
[----:B------:R-:W-:Y:S02]  /*2fb90*/  MOV R13, R22 ;  /* 0x00000016000d7202 */ /* 0x000fe40000000f00 */
[----:B------:R-:W-:-:S02]  /*2fba0*/  MOV R12, R23 ;  /* 0x00000017000c7202 */ /* 0x000fc40000000f00 */
[----:B------:R-:W0:Y:S02]  /*2fbb0*/  LDSM.16.MT88.4 R20, [R7+0x16080] ;  /* 0x016080000714783b */ /* 0x000e240000004200 */
[----:B0-----:R-:W-:Y:S01]  /*2fbc0*/  IMAD.MOV.U32 R26, RZ, RZ, R20 ;  /* 0x000000ffff1a7224 */ /* 0x001fe200078e0014 */
[----:B------:R-:W-:Y:S02]  /*2fbd0*/  MOV R27, R21 ;  /* 0x00000015001b7202 */ /* 0x000fe40000000f00 */
[----:B------:R-:W-:Y:S01]  /*2fbe0*/  MOV R0, R22 ;  /* 0x0000001600007202 */ /* 0x000fe20000000f00 */
[----:B------:R-:W-:Y:S02]  /*2fbf0*/  IMAD.MOV.U32 R28, RZ, RZ, R23 ;  /* 0x000000ffff1c7224 */ /* 0x000fe400078e0017 */
[----:B------:R-:W0:Y:S02]  /*2fc00*/  LDSM.16.MT88.4 R20, [R7+0x16100] ;  /* 0x016100000714783b */ /* 0x000e240000004200 */
[----:B------:R-:W1:Y:S01]  /*2fc10*/  LDSM.16.MT88.4 R4, [R7+0x16180] ;  /* 0x016180000704783b */ /* 0x000e620000004200 */
[----:B0-----:R-:W-:-:S03]  /*2fc20*/  MOV R11, R20 ;  /* 0x00000014000b7202 */ /* 0x001fc60000000f00 */
[----:B------:R-:W-:Y:S01]  /*2fc30*/  IMAD.MOV.U32 R17, RZ, RZ, R22 ;  /* 0x000000ffff117224 */ /* 0x000fe200078e0016 */
[----:B------:R-:W-:Y:S02]  /*2fc40*/  MOV R16, R23 ;  /* 0x0000001700107202 */ /* 0x000fe40000000f00 */
[----:B------:R-:W-:Y:S01]  /*2fc50*/  MOV R10, R21 ;  /* 0x00000015000a7202 */ /* 0x000fe20000000f00 */
[----:B------:R-:W2:Y:S01]  /*2fc60*/  LDL.LU.64 R22, [R1+0x4d68] ;  /* 0x004d680001167983 */ /* 0x000ea20000300a00 */
[----:B------:R-:W3:Y:S02]  /*2fc70*/  LDL.LU.64 R20, [R1+0x4d60] ;  /* 0x004d600001147983 */ /* 0x000ee40000300a00 */
[----:B-1----:R0:W-:Y:S02]  /*2fc80*/  STL.64 [R1+0x4b68], R6 ;  /* 0x004b680601007387 */ /* 0x0021e40000100a00 */
[----:B------:R1:W-:Y:S01]  /*2fc90*/  STL.64 [R1+0x4b60], R4 ;  /* 0x004b600401007387 */ /* 0x0003e20000100a00 */
[----:B0-----:R-:W-:-:S02]  /*2fca0*/  MOV R6, R17 ;  /* 0x0000001100067202 */ /* 0x001fc40000000f00 */
[----:B-1----:R-:W-:Y:S02]  /*2fcb0*/  MOV R4, R11 ;  /* 0x0000000b00047202 */ /* 0x002fe40000000f00 */
[----:B------:R-:W-:Y:S01]  /*2fcc0*/  MOV R7, R16 ;  /* 0x0000001000077202 */ /* 0x000fe20000000f00 */
[----:B------:R-:W4:Y:S01]  /*2fcd0*/  LDL.LU R11, [R1+0x4d5c] ;  /* 0x004d5c00010b7983 */ /* 0x000f220000300800 */
[----:B------:R-:W-:Y:S02]  /*2fce0*/  IMAD.MOV.U32 R5, RZ, RZ, R10 ;  /* 0x000000ffff057224 */ /* 0x000fe400078e000a */
[----:B------:R-:W5:Y:S02]  /*2fcf0*/  LDL.LU R10, [R1+0x4d58] ;  /* 0x004d5800010a7983 */ /* 0x000f640000300800 */
[----:B------:R-:W2:Y:S01]  /*2fd00*/  LDL.LU R17, [R1+0x4d54] ;  /* 0x004d540001117983 */ /* 0x000ea20000300800 */
[----:B------:R-:W2:Y:S01]  /*2fd10*/  LDL.LU R16, [R1+0x4d50] ;  /* 0x004d500001107983 */ /* 0x000ea20000300800 */
[----:B------:R-:W-:Y:S02]  /*2fd20*/  STL.64 [R1+0x4b88], R6 ;  /* 0x004b880601007387 */ /* 0x000fe40000100a00 */
[----:B------:R0:W-:Y:S02]  /*2fd30*/  STL.64 [R1+0x4b80], R4 ;  /* 0x004b800401007387 */ /* 0x0001e40000100a00 */
[----:B0-----:R-:W-:Y:S01]  /*2fd40*/  IMAD.MOV.U32 R4, RZ, RZ, R26 ;  /* 0x000000ffff047224 */ /* 0x001fe200078e001a */
[----:B------:R-:W-:Y:S01]  /*2fd50*/  MOV R5, R27 ;  /* 0x0000001b00057202 */ /* 0x000fe20000000f00 */
[----:B------:R-:W2:Y:S01]  /*2fd60*/  LDL.LU R26, [R1+0x4d4c] ;  /* 0x004d4c00011a7983 */ /* 0x000ea20000300800 */
[----:B------:R-:W2:Y:S01]  /*2fd70*/  LDL.LU R27, [R1+0x4d48] ;  /* 0x004d4800011b7983 */ /* 0x000ea20000300800 */
[----:B------:R-:W-:-:S02]  /*2fd80*/  MOV R6, R0 ;  /* 0x0000000000067202 */ /* 0x000fc40000000f00 */
[----:B------:R-:W2:Y:S01]  /*2fd90*/  LDL.LU R0, [R1+0x4d44] ;  /* 0x004d440001007983 */ /* 0x000ea20000300800 */
[----:B------:R-:W-:Y:S02]  /*2fda0*/  IMAD.MOV.U32 R7, RZ, RZ, R28 ;  /* 0x000000ffff077224 */ /* 0x000fe400078e001c */
[----:B------:R-:W3:Y:S03]  /*2fdb0*/  LDL.LU R28, [R1+0x4d40] ;  /* 0x004d4000011c7983 */ /* 0x000ee60000300800 */
[----:B------:R0:W-:Y:S01]  /*2fdc0*/  STL.64 [R1+0x4ba8], R6 ;  /* 0x004ba80601007387 */ /* 0x0001e20000100a00 */
[----:B------:R1:W-:Y:S02]  /*2fdd0*/  STL.64 [R1+0x4ba0], R4 ;  /* 0x004ba00401007387 */ /* 0x0003e40000100a00 */
[----:B0-----:R-:W-:Y:S01]  /*2fde0*/  IMAD.MOV.U32 R6, RZ, RZ, R13 ;  /* 0x000000ffff067224 */ /* 0x001fe200078e000d */
[----:B-1----:R-:W-:-:S02]  /*2fdf0*/  MOV R4, R15 ;  /* 0x0000000f00047202 */ /* 0x002fc40000000f00 */
[----:B------:R-:W-:Y:S02]  /*2fe00*/  MOV R5, R14 ;  /* 0x0000000e00057202 */ /* 0x000fe40000000f00 */
[----:B------:R-:W-:-:S05]  /*2fe10*/  MOV R7, R12 ;  /* 0x0000000c00077202 */ /* 0x000fca0000000f00 */
[----:B------:R-:W-:Y:S01]  /*2fe20*/  STL.64 [R1+0x4bc8], R6 ;  /* 0x004bc80601007387 */ /* 0x000fe20000100a00 */
[----:B------:R-:W-:Y:S03]  /*2fe30*/  STL.64 [R1+0x4bc0], R4 ;  /* 0x004bc00401007387 */ /* 0x000fe60000100a00 */
[----:B--2---:R-:W0:Y:S04]  /*2fe40*/  LDSM.16.MT88.4 R12, [R0+0x16000] ;  /* 0x01600000000c783b */ /* 0x004e280000004200 */
[----:B0-----:R-:W-:Y:S01]  /*2fe50*/  STL.64 [R1+0x4b58], R14 ;  /* 0x004b580e01007387 */ /* 0x001fe20000100a00 */
[----:B------:R0:W-:Y:S03]  /*2fe60*/  STL.64 [R1+0x4b50], R12 ;  /* 0x004b500c01007387 */ /* 0x0001e60000100a00 */
[----:B0-----:R-:W2:Y:S01]  /*2fe70*/  LDL.LU R12, [R1+0xf0] ;  /* 0x0000f000010c7983 */ /* 0x001ea20000300800 */
[----:B------:R-:W2:Y:S02]  /*2fe80*/  LDL.LU R13, [R1+0xf4] ;  /* 0x0000f400010d7983 */ /* 0x000ea40000300800 */
[----:B------:R-:W2:Y:S02]  /*2fe90*/  LDL.LU R14, [R1+0xf8] ;  /* 0x0000f800010e7983 */ /* 0x000ea40000300800 */
[----:B------:R-:W2:Y:S01]  /*2fea0*/  LDL.LU R15, [R1+0xfc] ;  /* 0x0000fc00010f7983 */ /* 0x000ea20000300800 */
[----:B------:R-:W-:-:S02]  /*2feb0*/  MOV R4, R29 ;  /* 0x0000001d00047202 */ /* 0x000fc40000000f00 */
[----:B------:R-:W-:Y:S02]  /*2fec0*/  MOV R6, R22 ;  /* 0x0000001600067202 */ /* 0x000fe40000000f00 */
[----:B------:R-:W-:Y:S01]  /*2fed0*/  MOV R7, R23 ;  /* 0x0000001700077202 */ /* 0x000fe20000000f00 */
[----:B------:R-:W3:Y:S01]  /*2fee0*/  LDL.LU R29, [R1+0x4d3c] ;  /* 0x004d3c00011d7983 */ /* 0x000ee20000300800 */
[----:B------:R-:W-:Y:S02]  /*2fef0*/  IMAD.MOV.U32 R5, RZ, RZ, R2 ;  /* 0x000000ffff057224 */ /* 0x000fe400078e0002 */
[----:B------:R-:W3:Y:S02]  /*2ff00*/  LDL.LU R2, [R1+0x4d38] ;  /* 0x004d380001027983 */ /* 0x000ee40000300800 */
[----:B------:R-:W3:Y:S01]  /*2ff10*/  LDL.LU R22, [R1+0x4d34] ;  /* 0x004d340001167983 */ /* 0x000ee20000300800 */
[----:B------:R-:W3:Y:S01]  /*2ff20*/  LDL.LU R23, [R1+0x4d30] ;  /* 0x004d300001177983 */ /* 0x000ee20000300800 */
[----:B------:R-:W-:Y:S02]  /*2ff30*/  STL.64 [R1+0x4be8], R6 ;  /* 0x004be80601007387 */ /* 0x000fe40000100a00 */
[----:B------:R-:W-:Y:S01]  /*2ff40*/  STL.64 [R1+0x4be0], R4 ;  /* 0x004be00401007387 */ /* 0x000fe20000100a00 */
[----:B--2---:R-:W-:Y:S01]  /*2ff50*/  STL.64 [R1+0x4b78], R14 ;  /* 0x004b780e01007387 */ /* 0x004fe20000100a00 */
[----:B------:R0:W-:Y:S03]  /*2ff60*/  STL.64 [R1+0x4b70], R12 ;  /* 0x004b700c01007387 */ /* 0x0001e60000100a00 */
[----:B0-----:R-:W2:Y:S01]  /*2ff70*/  LDL.LU R12, [R1+0x100] ;  /* 0x00010000010c7983 */ /* 0x001ea20000300800 */
[----:B------:R-:W2:Y:S02]  /*2ff80*/  LDL.LU R13, [R1+0x104] ;  /* 0x00010400010d7983 */ /* 0x000ea40000300800 */
[----:B------:R-:W2:Y:S02]  /*2ff90*/  LDL.LU R14, [R1+0x108] ;  /* 0x00010800010e7983 */ /* 0x000ea40000300800 */
[----:B------:R-:W2:Y:S02]  /*2ffa0*/  LDL.LU R15, [R1+0x10c] ;  /* 0x00010c00010f7983 */ /* 0x000ea40000300800 */
[----:B------:R-:W-:Y:S01]  /*2ffb0*/  IMAD.MOV.U32 R4, RZ, RZ, R24 ;  /* 0x000000ffff047224 */ /* 0x000fe200078e0018 */
[----:B------:R-:W-:Y:S01]  /*2ffc0*/  MOV R6, R18 ;  /* 0x0000001200067202 */ /* 0x000fe20000000f00 */
[----:B------:R-:W-:Y:S01]  /*2ffd0*/  IMAD.MOV.U32 R7, RZ, RZ, R19 ;  /* 0x000000ffff077224 */ /* 0x000fe200078e0013 */
[----:B------:R-:W3:Y:S01]  /*2ffe0*/  LDL.LU R24, [R1+0x4d2c] ;  /* 0x004d2c0001187983 */ /* 0x000ee20000300800 */
[----:B------:R-:W-:-:S02]  /*2fff0*/  MOV R5, R25 ;  /* 0x0000001900057202 */ /* 0x000fc40000000f00 */
        /* <DEDUP_REMOVED lines=10> */
[----:B------:R-:W2:Y:S01]  /*300a0*/  LDL.LU R15, [R1+0x11c] ;  /* 0x00011c00010f7983 */ /* 0x000ea20000300800 */
[----:B---3--:R-:W-:Y:S01]  /*300b0*/  MOV R4, R20 ;  /* 0x0000001400047202 */ /* 0x008fe20000000f00 */
[----:B------:R-:W-:Y:S01]  /*300c0*/  IMAD.MOV.U32 R6, RZ, RZ, R8 ;  /* 0x000000ffff067224 */ /* 0x000fe200078e0008 */
[----:B------:R-:W-:Y:S01]  /*300d0*/  MOV R7, R9 ;  /* 0x0000000900077202 */ /* 0x000fe20000000f00 */
        /* <DEDUP_REMOVED lines=13> */
[----:B------:R-:W-:-:S02]  /*301b0*/  MOV R4, R16 ;  /* 0x0000001000047202 */ /* 0x000fc40000000f00 */
[----:B-----5:R-:W-:Y:S02]  /*301c0*/  MOV R6, R10 ;  /* 0x0000000a00067202 */ /* 0x020fe40000000f00 */
[----:B----4-:R-:W-:Y:S01]  /*301d0*/  MOV R7, R11 ;  /* 0x0000000b00077202 */ /* 0x010fe20000000f00 */
[----:B------:R-:W4:Y:S01]  /*301e0*/  LDL.LU R16, [R1+0x4d0c] ;  /* 0x004d0c0001107983 */ /* 0x000f220000300800 */
[----:B------:R-:W-:Y:S02]  /*301f0*/  IMAD.MOV.U32 R5, RZ, RZ, R17 ;  /* 0x000000ffff057224 */ /* 0x000fe400078e0011 */
[----:B------:R-:W5:Y:S02]  /*30200*/  LDL.LU R17, [R1+0x4d08] ;  /* 0x004d080001117983 */ /* 0x000f640000300800 */
[----:B------:R-:W3:Y:S01]  /*30210*/  LDL.LU R10, [R1+0x4d04] ;  /* 0x004d0400010a7983 */ /* 0x000ee20000300800 */
[----:B------:R-:W3:Y:S01]  /*30220*/  LDL.LU R11, [R1+0x4d00] ;  /* 0x004d0000010b7983 */ /* 0x000ee20000300800 */
[----:B------:R0:W-:Y:S02]  /*30230*/  STL.64 [R1+0x4c48], R6 ;  /* 0x004c480601007387 */ /* 0x0001e40000100a00 */
[----:B------:R1:W-:Y:S01]  /*30240*/  STL.64 [R1+0x4c40], R4 ;  /* 0x004c400401007387 */ /* 0x0003e20000100a00 */
[----:B0-----:R-:W-:Y:S01]  /*30250*/  MOV R6, R27 ;  /* 0x0000001b00067202 */ /* 0x001fe20000000f00 */
[----:B------:R-:W-:-:S02]  /*30260*/  IMAD.MOV.U32 R7, RZ, RZ, R26 ;  /* 0x000000ffff077224 */ /* 0x000fc400078e001a */
[----:B-1----:R-:W-:Y:S01]  /*30270*/  IMAD.MOV.U32 R4, RZ, RZ, R29 ;  /* 0x000000ffff047224 */ /* 0x002fe200078e001d */
[----:B------:R-:W-:Y:S01]  /*30280*/  MOV R5, R28 ;  /* 0x0000001c00057202 */ /* 0x000fe20000000f00 */
[----:B------:R-:W4:Y:S01]  /*30290*/  LDL.LU R29, [R1+0x4cfc] ;  /* 0x004cfc00011d7983 */ /* 0x000f220000300800 */
[----:B------:R-:W4:Y:S02]  /*302a0*/  LDL.LU R28, [R1+0x4cf8] ;  /* 0x004cf800011c7983 */ /* 0x000f240000300800 */
[----:B------:R0:W-:Y:S01]  /*302b0*/  STL.64 [R1+0x4c68], R6 ;  /* 0x004c680601007387 */ /* 0x0001e20000100a00 */
[----:B------:R1:W-:Y:S01]  /*302c0*/  STL.64 [R1+0x4c60], R4 ;  /* 0x004c600401007387 */ /* 0x0003e20000100a00 */
[----:B0-----:R-:W-:Y:S01]  /*302d0*/  IMAD.MOV.U32 R6, RZ, RZ, R23 ;  /* 0x000000ffff067224 */ /* 0x001fe200078e0017 */
[----:B------:R-:W-:Y:S02]  /*302e0*/  MOV R7, R22 ;  /* 0x0000001600077202 */ /* 0x000fe40000000f00 */
[----:B-1----:R-:W-:-:S02]  /*302f0*/  MOV R4, R25 ;  /* 0x0000001900047202 */ /* 0x002fc40000000f00 */
[----:B------:R-:W-:Y:S02]  /*30300*/  MOV R5, R24 ;  /* 0x0000001800057202 */ /* 0x000fe40000000f00 */
[----:B------:R-:W-:Y:S04]  /*30310*/  LDSM.16.MT88.4 R24, [R0+0x16180] ;  /* 0x016180000018783b */ /* 0x000fe80000004200 */
[----:B------:R-:W-:Y:S01]  /*30320*/  STL.64 [R1+0x4c88], R6 ;  /* 0x004c880601007387 */ /* 0x000fe20000100a00 */
[----:B------:R-:W-:Y:S03]  /*30330*/  STL.64 [R1+0x4c80], R4 ;  /* 0x004c800401007387 */ /* 0x000fe60000100a00 */
[----:B--2---:R-:W-:Y:S01]  /*30340*/  STL.64 [R1+0x4bd8], R14 ;  /* 0x004bd80e01007387 */ /* 0x004fe20000100a00 */
[----:B------:R0:W-:Y:S03]  /*30350*/  STL.64 [R1+0x4bd0], R12 ;  /* 0x004bd00c01007387 */ /* 0x0001e60000100a00 */
[----:B0-----:R-:W2:Y:S01]  /*30360*/  LDL.LU R12, [R1+0x130] ;  /* 0x00013000010c7983 */ /* 0x001ea20000300800 */
[----:B------:R-:W2:Y:S02]  /*30370*/  LDL.LU R13, [R1+0x134] ;  /* 0x00013400010d7983 */ /* 0x000ea40000300800 */
[----:B------:R-:W-:Y:S01]  /*30380*/  IMAD.MOV.U32 R6, RZ, RZ, R19 ;  /* 0x000000ffff067224 */ /* 0x000fe200078e0013 */
[----:B------:R-:W-:-:S02]  /*30390*/  MOV R7, R18 ;  /* 0x0000001200077202 */ /* 0x000fc40000000f00 */
[----:B---3--:R-:W-:Y:S02]  /*303a0*/  MOV R4, R21 ;  /* 0x0000001500047202 */ /* 0x008fe40000000f00 */
[----:B------:R-:W-:Y:S02]  /*303b0*/  MOV R5, R20 ;  /* 0x0000001400057202 */ /* 0x000fe40000000f00 */
[----:B------:R-:W-:Y:S01]  /*303c0*/  MOV R14, R11 ;  /* 0x0000000b000e7202 */ /* 0x000fe20000000f00 */
[----:B------:R-:W-:Y:S01]  /*303d0*/  IMAD.MOV.U32 R15, RZ, RZ, R10 ;  /* 0x000000ffff0f7224 */ /* 0x000fe200078e000a */
[----:B------:R-:W3:Y:S01]  /*303e0*/  LDL.LU R11, [R1+0x4cf4] ;  /* 0x004cf400010b7983 */ /* 0x000ee20000300800 */
[----:B------:R-:W3:Y:S02]  /*303f0*/  LDL.LU R10, [R1+0x4cf0] ;  /* 0x004cf000010a7983 */ /* 0x000ee40000300800 */
[----:B------:R-:W-:Y:S02]  /*30400*/  STL.64 [R1+0x4ca8], R6 ;  /* 0x004ca80601007387 */ /* 0x000fe40000100a00 */
[----:B------:R-:W-:Y:S01]  /*30410*/  STL.64 [R1+0x4ca0], R4 ;  /* 0x004ca00401007387 */ /* 0x000fe20000100a00 */
[----:B------:R-:W-:Y:S04]  /*30420*/  STL.64 [R1+0x4bf8], R14 ;  /* 0x004bf80e01007387 */ /* 0x000fe80000100a00 */
[----:B------:R-:W-:Y:S04]  /*30430*/  LDSM.16.MT88.4 R20, [R0+0x16100] ;  /* 0x016100000014783b */ /* 0x000fe80000004200 */
[----:B--2---:R0:W-:Y:S04]  /*30440*/  STL.64 [R1+0x4bf0], R12 ;  /* 0x004bf00c01007387 */ /* 0x0041e80000100a00 */
[----:B0-----:R-:W2:Y:S01]  /*30450*/  LDL.LU R12, [R1+0x140] ;  /* 0x00014000010c7983 */ /* 0x001ea20000300800 */
[----:B------:R-:W2:Y:S01]  /*30460*/  LDL.LU R13, [R1+0x144] ;  /* 0x00014400010d7983 */ /* 0x000ea20000300800 */
[----:B----4-:R-:W-:Y:S01]  /*30470*/  MOV R14, R28 ;  /* 0x0000001c000e7202 */ /* 0x010fe20000000f00 */
[----:B------:R-:W-:Y:S01]  /*30480*/  IMAD.MOV.U32 R15, RZ, RZ, R29 ;  /* 0x000000ffff0f7224 */ /* 0x000fe200078e001d */
[----:B------:R-:W4:Y:S01]  /*30490*/  LDL.LU R28, [R1+0x4cec] ;  /* 0x004cec00011c7983 */ /* 0x000f220000300800 */
[----:B------:R-:W3:Y:S03]  /*304a0*/  LDL.LU R29, [R1+0x4ce8] ;  /* 0x004ce800011d7983 */ /* 0x000ee60000300800 */
[----:B------:R-:W-:Y:S04]  /*304b0*/  STL.64 [R1+0x4c18], R14 ;  /* 0x004c180e01007387 */ /* 0x000fe80000100a00 */
[----:B--2---:R0:W-:Y:S04]  /*304c0*/  STL.64 [R1+0x4c10], R12 ;  /* 0x004c100c01007387 */ /* 0x0041e80000100a00 */
[----:B0-----:R-:W2:Y:S01]  /*304d0*/  LDL.LU R12, [R1+0x150] ;  /* 0x00015000010c7983 */ /* 0x001ea20000300800 */
[----:B------:R-:W2:Y:S01]  /*304e0*/  LDL.LU R13, [R1+0x154] ;  /* 0x00015400010d7983 */ /* 0x000ea20000300800 */
[----:B---3--:R-:W-:Y:S01]  /*304f0*/  MOV R14, R10 ;  /* 0x0000000a000e7202 */ /* 0x008fe20000000f00 */
[----:B------:R-:W-:Y:S01]  /*30500*/  IMAD.MOV.U32 R15, RZ, RZ, R11 ;  /* 0x000000ffff0f7224 */ /* 0x000fe200078e000b */
[----:B------:R-:W3:Y:S01]  /*30510*/  LDL.LU R10, [R1+0x4ce4] ;  /* 0x004ce400010a7983 */ /* 0x000ee20000300800 */
[----:B------:R-:W3:Y:S03]  /*30520*/  LDL.LU R11, [R1+0x4ce0] ;  /* 0x004ce000010b7983 */ /* 0x000ee60000300800 */
[----:B------:R-:W-:Y:S04]  /*30530*/  STL.64 [R1+0x4c38], R14 ;  /* 0x004c380e01007387 */ /* 0x000fe80000100a00 */
[----:B--2---:R0:W-:Y:S04]  /*30540*/  STL.64 [R1+0x4c30], R12 ;  /* 0x004c300c01007387 */ /* 0x0041e80000100a00 */
[----:B0-----:R-:W2:Y:S01]  /*30550*/  LDL.LU R12, [R1+0x160] ;  /* 0x00016000010c7983 */ /* 0x001ea20000300800 */
[----:B------:R-:W2:Y:S01]  /*30560*/  LDL.LU R13, [R1+0x164] ;  /* 0x00016400010d7983 */ /* 0x000ea20000300800 */
[----:B------:R-:W-:-:S02]  /*30570*/  MOV R14, R29 ;  /* 0x0000001d000e7202 */ /* 0x000fc40000000f00 */
[----:B----4-:R-:W-:Y:S01]  /*30580*/  MOV R15, R28 ;  /* 0x0000001c000f7202 */ /* 0x010fe20000000f00 */
[----:B------:R-:W4:Y:S01]  /*30590*/  LDL.LU R29, [R1+0x4cdc] ;  /* 0x004cdc00011d7983 */ /* 0x000f220000300800 */
[----:B------:R-:W3:Y:S03]  /*305a0*/  LDL.LU R28, [R1+0x4cd8] ;  /* 0x004cd800011c7983 */ /* 0x000ee60000300800 */
[----:B------:R-:W-:Y:S04]  /*305b0*/  STL.64 [R1+0x4c58], R14 ;  /* 0x004c580e01007387 */ /* 0x000fe80000100a00 */
[----:B--2---:R0:W-:Y:S04]  /*305c0*/  STL.64 [R1+0x4c50], R12 ;  /* 0x004c500c01007387 */ /* 0x0041e80000100a00 */
[----:B0-----:R-:W2:Y:S01]  /*305d0*/  LDL.LU R12, [R1+0x170] ;  /* 0x00017000010c7983 */ /* 0x001ea20000300800 */
[----:B------:R-:W2:Y:S02]  /*305e0*/  LDL.LU R13, [R1+0x174] ;  /* 0x00017400010d7983 */ /* 0x000ea40000300800 */
[----:B---3--:R-:W-:Y:S01]  /*305f0*/  IMAD.MOV.U32 R14, RZ, RZ, R11 ;  /* 0x000000ffff0e7224 */ /* 0x008fe200078e000b */
[----:B------:R-:W-:Y:S01]  /*30600*/  MOV R15, R10 ;  /* 0x0000000a000f7202 */ /* 0x000fe20000000f00 */
[----:B------:R-:W3:Y:S01]  /*30610*/  LDL.LU R11, [R1+0x4cd4] ;  /* 0x004cd400010b7983 */ /* 0x000ee20000300800 */
[----:B------:R-:W3:Y:S03]  /*30620*/  LDL.LU R10, [R1+0x4cd0] ;  /* 0x004cd000010a7983 */ /* 0x000ee60000300800 */
[----:B------:R-:W-:Y:S04]  /*30630*/  STL.64 [R1+0x4c78], R14 ;  /* 0x004c780e01007387 */ /* 0x000fe80000100a00 */
[----:B--2---:R0:W-:Y:S04]  /*30640*/  STL.64 [R1+0x4c70], R12 ;  /* 0x004c700c01007387 */ /* 0x0041e80000100a00 */
[----:B0-----:R-:W2:Y:S01]  /*30650*/  LDL.LU R12, [R1+0x180] ;  /* 0x00018000010c7983 */ /* 0x001ea20000300800 */
[----:B------:R-:W2:Y:S01]  /*30660*/  LDL.LU R13, [R1+0x184] ;  /* 0x00018400010d7983 */ /* 0x000ea20000300800 */
[----:B------:R-:W-:Y:S01]  /*30670*/  MOV R14, R28 ;  /* 0x0000001c000e7202 */ /* 0x000fe20000000f00 */
[----:B----4-:R-:W-:Y:S01]  /*30680*/  IMAD.MOV.U32 R15, RZ, RZ, R29 ;  /* 0x000000ffff0f7224 */ /* 0x010fe200078e001d */
[----:B------:R-:W4:Y:S01]  /*30690*/  LDL.LU R28, [R1+0x4ccc] ;  /* 0x004ccc00011c7983 */ /* 0x000f220000300800 */
[----:B------:R-:W3:Y:S03]  /*306a0*/  LDL.LU R29, [R1+0x4cc8] ;  /* 0x004cc800011d7983 */ /* 0x000ee60000300800 */
[----:B------:R-:W-:Y:S04]  /*306b0*/  STL.64 [R1+0x4c98], R14 ;  /* 0x004c980e01007387 */ /* 0x000fe80000100a00 */
[----:B--2---:R0:W-:Y:S04]  /*306c0*/  STL.64 [R1+0x4c90], R12 ;  /* 0x004c900c01007387 */ /* 0x0041e80000100a00 */
[----:B0-----:R-:W2:Y:S01]  /*306d0*/  LDL.LU R12, [R1+0x190] ;  /* 0x00019000010c7983 */ /* 0x001ea20000300800 */
[----:B------:R-:W2:Y:S01]  /*306e0*/  LDL.LU R13, [R1+0x194] ;  /* 0x00019400010d7983 */ /* 0x000ea20000300800 */
[----:B---3--:R-:W-:-:S02]  /*306f0*/  MOV R14, R10 ;  /* 0x0000000a000e7202 */ /* 0x008fc40000000f00 */
[----:B------:R-:W-:Y:S01]  /*30700*/  MOV R15, R11 ;  /* 0x0000000b000f7202 */ /* 0x000fe20000000f00 */
[----:B------:R-:W3:Y:S01]  /*30710*/  LDL.LU R10, [R1+0x4cc4] ;  /* 0x004cc400010a7983 */ /* 0x000ee20000300800 */
[----:B------:R-:W3:Y:S03]  /*30720*/  LDL.LU R11, [R1+0x4cc0] ;  /* 0x004cc000010b7983 */ /* 0x000ee60000300800 */
[----:B------:R-:W-:Y:S04]  /*30730*/  STL.64 [R1+0x4cb8], R14 ;  /* 0x004cb80e01007387 */ /* 0x000fe80000100a00 */
[----:B--2---:R0:W-:Y:S04]  /*30740*/  STL.64 [R1+0x4cb0], R12 ;  /* 0x004cb00c01007387 */ /* 0x0041e80000100a00 */
[----:B0-----:R-:W3:Y:S01]  /*30750*/  LDL.LU R12, [R1+0x1a0] ;  /* 0x0001a000010c7983 */ /* 0x001ee20000300800 */
[----:B------:R-:W3:Y:S01]  /*30760*/  LDL.LU R13, [R1+0x1a4] ;  /* 0x0001a400010d7983 */ /* 0x000ee20000300800 */
[----:B-----5:R-:W-:-:S02]  /*30770*/  MOV R4, R17 ;  /* 0x0000001100047202 */ /* 0x020fc40000000f00 */
[----:B------:R-:W-:Y:S01]  /*30780*/  MOV R5, R16 ;  /* 0x0000001000057202 */ /* 0x000fe20000000f00 */
[----:B------:R-:W-:Y:S01]  /*30790*/  IMAD.MOV.U32 R6, RZ, RZ, R9 ;  /* 0x000000ffff067224 */ /* 0x000fe200078e0009 */
[----:B------:R-:W-:Y:S01]  /*307a0*/  MOV R7, R8 ;  /* 0x0000000800077202 */ /* 0x000fe20000000f00 */
[----:B------:R-:W-:Y:S01]  /*307b0*/  IMAD.MOV.U32 R14, RZ, RZ, R29 ;  /* 0x000000ffff0e7224 */ /* 0x000fe200078e001d */
[----:B----4-:R-:W-:Y:S01]  /*307c0*/  MOV R15, R28 ;  /* 0x0000001c000f7202 */ /* 0x010fe20000000f00 */
[----:B------:R-:W0:Y:S06]  /*307d0*/  LDSM.16.MT88.4 R16, [R0+0x16080] ;  /* 0x016080000010783b */ /* 0x000e2c0000004200 */
[-C--:B---3--:R-:W-:Y:S01]  /*307e0*/  HMMA.16816.F32.BF16 R4, R4, R10.reuse, R12 ;  /* 0x0000000a0404723c */ /* 0x088fe2000004180c */
[----:B------:R-:W2:Y:S01]  /*307f0*/  LDL.LU.64 R14, [R1+0x4cb8] ;  /* 0x004cb800010e7983 */ /* 0x000ea20000300a00 */
[----:B------:R-:W2:Y:S11]  /*30800*/  LDL.LU.64 R12, [R1+0x4cb0] ;  /* 0x004cb000010c7983 */ /* 0x000eb60000300a00 */
[----:B------:R-:W-:Y:S10]  /*30810*/  @!UPT UIADD3 URZ, URZ, URZ, URZ ;  /* 0x0000003f3f3ff290 */ /* 0x000ff4000fffe03f */
[----:B------:R-:W-:Y:S01]  /*30820*/  STL.64 [R1+0x1a0], R4 ;  /* 0x0001a00401007387 */ /* 0x000fe20000100a00 */
[----:B------:R1:W-:Y:S03]  /*30830*/  STL.64 [R1+0x1a8], R6 ;  /* 0x0001a80601007387 */ /* 0x0003e60000100a00 */
[----:B-1----:R-:W2:Y:S01]  /*30840*/  LDL.LU.64 R6, [R1+0x4ca8] ;  /* 0x004ca80001067983 */ /* 0x002ea20000300a00 */
[----:B------:R-:W2:Y:S02]  /*30850*/  LDL.LU.64 R4, [R1+0x4ca0] ;  /* 0x004ca00001047983 */ /* 0x000ea40000300a00 */
[-C--:B--2---:R-:W-:Y:S01]  /*30860*/  HMMA.16816.F32.BF16 R4, R4, R10.reuse, R12 ;  /* 0x0000000a0404723c */ /* 0x084fe2000004180c */
        /* <DEDUP_REMOVED lines=19> */
[----:B------:R1:W-:Y:S01]  /*309a0*/  STL.64 [R1+0x170], R4 ;  /* 0x0001700401007387 */ /* 0x0003e20000100a00 */
[----:B------:R-:W-:Y:S01]  /*309b0*/  MOV R29, R6 ;  /* 0x00000006001d7202 */ /* 0x000fe20000000f00 */
[----:B------:R-:W-:Y:S02]  /*309c0*/  IMAD.MOV.U32 R28, RZ, RZ, R7 ;  /* 0x000000ffff1c7224 */ /* 0x000fe400078e0007 */
[----:B------:R-:W2:Y:S04]  /*309d0*/  LDL.LU.64 R6, [R1+0x4c48] ;  /* 0x004c480001067983 */ /* 0x000ea80000300a00 */
[----:B-1----:R-:W2:Y:S01]  /*309e0*/  LDL.LU.64 R4, [R1+0x4c40] ;  /* 0x004c400001047983 */ /* 0x002ea20000300a00 */
[----:B------:R1:W-:Y:S03]  /*309f0*/  STL [R1+0x4afc], R28 ;  /* 0x004afc1c01007387 */ /* 0x0003e60000100800 */
[----:B-1----:R-:W3:Y:S01]  /*30a00*/  LDL R28, [R1+0xca0] ;  /* 0x000ca000011c7983 */ /* 0x002ee20000100800 */
[----:B------:R-:W-:Y:S01]  /*30a10*/  STL [R1+0x4af8], R29 ;  /* 0x004af81d01007387 */ /* 0x000fe20000100800 */
[-C--:B--2---:R-:W-:Y:S02]  /*30a20*/  HMMA.16816.F32.BF16 R4, R4, R10.reuse, R12 ;  /* 0x0000000a0404723c */ /* 0x084fe4000004180c */
[----:B------:R-:W2:Y:S01]  /*30a30*/  LDL.LU.64 R14, [R1+0x4c38] ;  /* 0x004c3800010e7983 */ /* 0x000ea20000300a00 */
[----:B------:R-:W2:Y:S11]  /*30a40*/  LDL.LU.64 R12, [R1+0x4c30] ;  /* 0x004c3000010c7983 */ /* 0x000eb60000300a00 */
[----:B------:R-:W-:Y:S09]  /*30a50*/  @!UPT UIADD3 URZ, URZ, URZ, URZ ;  /* 0x0000003f3f3ff290 */ /* 0x000ff2000fffe03f */
        /* <DEDUP_REMOVED lines=61> */
[----:B------:R-:W0:Y:S01]  /*30e30*/  LDL.LU.64 R6, [R1+0x4b38] ;  /* 0x004b380001067983 */ /* 0x000e220000300a00 */
[----:B------:R-:W0:Y:S11]  /*30e40*/  LDL.LU.64 R4, [R1+0x4b30] ;  /* 0x004b300001047983 */ /* 0x000e360000300a00 */
[----:B------:R-:W-:Y:S10]  /*30e50*/  @!UPT UIADD3 URZ, URZ, URZ, URZ ;  /* 0x0000003f3f3ff290 */ /* 0x000ff4000fffe03f */
[----:B------:R1:W-:Y:S01]  /*30e60*/  STL.64 [R1+0xe0], R12 ;  /* 0x0000e00c01007387 */ /* 0x0003e20000100a00 */
[----:B------:R2:W-:Y:S03]  /*30e70*/  STL.64 [R1+0xe8], R14 ;  /* 0x0000e80e01007387 */ /* 0x0005e60000100a00 */
[----:B-1----:R-:W4:Y:S01]  /*30e80*/  LDL.LU R12, [R1+0xc0] ;  /* 0x0000c000010c7983 */ /* 0x002f220000300800 */
[----:B------:R-:W4:Y:S02]  /*30e90*/  LDL.LU R13, [R1+0xc4] ;  /* 0x0000c400010d7983 */ /* 0x000f240000300800 */
[----:B--2---:R-:W4:Y:S02]  /*30ea0*/  LDL.LU R14, [R1+0xc8] ;  /* 0x0000c800010e7983 */ /* 0x004f240000300800 */
[----:B------:R-:W4:Y:S01]  /*30eb0*/  LDL.LU R15, [R1+0xcc] ;  /* 0x0000cc00010f7983 */ /* 0x000f220000300800 */
[-C--:B0-----:R-:W-:Y:S01]  /*30ec0*/  HMMA.16816.F32.BF16 R16, R16, R10.reuse, R4 ;  /* 0x0000000a1010723c */ /* 0x081fe20000041804 */
[----:B------:R-:W2:Y:S01]  /*30ed0*/  LDL.LU.64 R6, [R1+0x4b28] ;  /* 0x004b280001067983 */ /* 0x000ea20000300a00 */
[----:B------:R-:W2:Y:S06]  /*30ee0*/  LDL.LU.64 R4, [R1+0x4b20] ;  /* 0x004b200001047983 */ /* 0x000eac0000300a00 */
[-C--:B----4-:R-:W-:Y:S11]  /*30ef0*/  HMMA.16816.F32.BF16 R12, R20, R10.reuse, R12 ;  /* 0x0000000a140c723c */ /* 0x090ff6000004180c */
[----:B------:R-:W-:Y:S04]  /*30f00*/  @!UPT UIADD3 URZ, URZ, URZ, URZ ;  /* 0x0000003f3f3ff290 */ /* 0x000fe8000fffe03f */
[----:B------:R-:W-:Y:S01]  /*30f10*/  STL.64 [R1+0xd0], R16 ;  /* 0x0000d01001007387 */ /* 0x000fe20000100a00 */
[----:B------:R-:W-:Y:S01]  /*30f20*/  STL.64 [R1+0xd8], R18 ;  /* 0x0000d81201007387 */ /* 0x000fe20000100a00 */
[----:B--2---:R-:W-:Y:S02]  /*30f30*/  HMMA.16816.F32.BF16 R8, R24, R10, R4 ;  /* 0x0000000a1808723c */ /* 0x004fe40000041804 */
[----:B---3--:R-:W-:Y:S11]  /*30f40*/  LDSM.16.M88.4 R4, [R28+0x40180] ;  /* 0x040180001c04783b */ /* 0x008ff60000000200 */
[----:B------:R-:W-:Y:S10]  /*30f50*/  @!UPT UIADD3 URZ, URZ, URZ, URZ ;  /* 0x0000003f3f3ff290 */ /* 0x000ff4000fffe03f */
[----:B------:R-:W-:Y:S01]  /*30f60*/  STL.64 [R1+0x4950], R10 ;  /* 0x0049500a01007387 */ /* 0x000fe20000100a00 */
[----:B------:R-:W-:Y:S02]  /*30f70*/  STL.64 [R1+0xc0], R12 ;  /* 0x0000c00c01007387 */ /* 0x000fe40000100a00 */
[----:B------:R-:W-:Y:S02]  /*30f80*/  STL.64 [R1+0xc8], R14 ;  /* 0x0000c80e01007387 */ /* 0x000fe40000100a00 */
[----:B------:R-:W0:Y:S04]  /*30f90*/  LDSM.16.MT88.4 R12, [R2+0x18000] ;  /* 0x01800000020c783b */ /* 0x000e280000004200 */
[----:B------:R-:W-:Y:S02]  /*30fa0*/  STL.64 [R1+0x4948], R8 ;  /* 0x0049480801007387 */ /* 0x000fe40000100a00 */
[----:B------:R-:W1:Y:S01]  /*30fb0*/  LDSM.16.MT88.4 R8, [R2+0x18080] ;  /* 0x018080000208783b */ /* 0x000e620000004200 */
[----:B0-----:R-:W-:-:S03]  /*30fc0*/  MOV R16, R15 ;  /* 0x0000000f00107202 */ /* 0x001fc60000000f00 */
[----:B------:R-:W-:Y:S01]  /*30fd0*/  IMAD.MOV.U32 R17, RZ, RZ, R14 ;  /* 0x000000ffff117224 */ /* 0x000fe200078e000e */
[----:B------:R-:W-:Y:S02]  /*30fe0*/  MOV R18, R13 ;  /* 0x0000000d00127202 */ /* 0x000fe40000000f00 */
[----:B------:R-:W-:Y:S02]  /*30ff0*/  MOV R19, R12 ;  /* 0x0000000c00137202 */ /* 0x000fe40000000f00 */
[----:B-1----:R-:W-:Y:S01]  /*31000*/  MOV R23, R8 ;  /* 0x0000000800177202 */ /* 0x002fe20000000f00 */
[----:B------:R-:W-:Y:S01]  /*31010*/  STL [R1+0x4b0c], R16 ;  /* 0x004b0c1001007387 */ /* 0x000fe20000100800 */
[----:B------:R-:W-:Y:S02]  /*31020*/  STL [R1+0x4b08], R17 ;  /* 0x004b081101007387 */ /* 0x000fe40000100800 */
[----:B------:R-:W-:Y:S02]  /*31030*/  IMAD.MOV.U32 R22, RZ, RZ, R9 ;  /* 0x000000ffff167224 */ /* 0x000fe400078e0009 */
[----:B------:R-:W-:Y:S01]  /*31040*/  STL [R1+0x4b04], R18 ;  /* 0x004b041201007387 */ /* 0x000fe20000100800 */
[----:B------:R-:W-:-:S02]  /*31050*/  MOV R21, R10 ;  /* 0x0000000a00157202 */ /* 0x000fc40000000f00 */
[----:B------:R-:W-:Y:S01]  /*31060*/  MOV R20, R11 ;  /* 0x0000000b00147202 */ /* 0x000fe20000000f00 */
[----:B------:R-:W-:Y:S01]  /*31070*/  STL [R1+0x4b00], R19 ;  /* 0x004b001301007387 */ /* 0x000fe20000100800 */
[----:B------:R-:W-:Y:S02]  /*31080*/  STL [R1+0x4894], R6 ;  /* 0x0048940601007387 */ /* 0x000fe40000100800 */
[----:B------:R-:W-:Y:S02]  /*31090*/  STL [R1+0x4890], R7 ;  /* 0x0048900701007387 */ /* 0x000fe40000100800 */
[----:B------:R-:W-:Y:S01]  /*310a0*/  STL.64 [R1+0x4b18], R22 ;  /* 0x004b181601007387 */ /* 0x000fe20000100a00 */
[----:B------:R-:W-:Y:S01]  /*310b0*/  STL.64 [R1+0x4b10], R20 ;  /* 0x004b101401007387 */ /* 0x000fe20000100a00 */
[----:B------:R-:W2:Y:S03]  /*310c0*/  LDL R15, [R1+0xdd8] ;  /* 0x000dd800010f7983 */ /* 0x000ea60000100800 */
[----:B------:R-:W0:Y:S01]  /*310d0*/  LDSM.16.MT88.4 R8, [R2+0x18100] ;  /* 0x018100000208783b */ /* 0x000e220000004200 */
[----:B------:R-:W-:Y:S04]  /*310e0*/  LDSM.16.MT88.4 R20, [R3+0x18080] ;  /* 0x018080000314783b */ /* 0x000fe80000004200 */
[----:B0-----:R-:W-:Y:S01]  /*310f0*/  IMAD.MOV.U32 R28, RZ, RZ, R8 ;  /* 0x000000ffff1c7224 */ /* 0x001fe200078e0008 */
[----:B------:R-:W-:-:S02]  /*31100*/  MOV R29, R9 ;  /* 0x00000009001d7202 */ /* 0x000fc40000000f00 */
[----:B------:R-:W-:Y:S01]  /*31110*/  MOV R27, R10 ;  /* 0x0000000a001b7202 */ /* 0x000fe20000000f00 */
[----:B------:R-:W-:Y:S02]  /*31120*/  IMAD.MOV.U32 R26, RZ, RZ, R11 ;  /* 0x000000ffff1a7224 */ /* 0x000fe400078e000b */
[----:B------:R-:W0:Y:S02]  /*31130*/  LDSM.16.MT88.4 R8, [R2+0x18180] ;  /* 0x018180000208783b */ /* 0x000e240000004200 */
[----:B0-----:R-:W-:Y:S02]  /*31140*/  MOV R25, R8 ;  /* 0x0000000800197202 */ /* 0x001fe40000000f00 */
[----:B------:R-:W-:Y:S01]  /*31150*/  MOV R24, R9 ;  /* 0x0000000900187202 */ /* 0x000fe20000000f00 */
[----:B------:R-:W-:Y:S01]  /*31160*/  IMAD.MOV.U32 R7, RZ, RZ, R10 ;  /* 0x000000ffff077224 */ /* 0x000fe200078e000a */
[----:B------:R-:W-:Y:S02]  /*31170*/  MOV R6, R11 ;  /* 0x0000000b00067202 */ /* 0x000fe40000000f00 */
[----:B------:R-:W0:Y:S04]  /*31180*/  LDSM.16.MT88.4 R8, [R3+0x18000] ;  /* 0x018000000308783b */ /* 0x000e280000004200 */
[----:B------:R-:W-:Y:S01]  /*31190*/  STL [R1+0x4a58], R2 ;  /* 0x004a580201007387 */ /* 0x000fe20000100800 */
[----:B0-----:R-:W-:Y:S01]  /*311a0*/  MOV R16, R8 ;  /* 0x0000000800107202 */ /* 0x001fe20000000f00 */
[----:B------:R-:W-:Y:S01]  /*311b0*/  IMAD.MOV.U32 R17, RZ, RZ, R9 ;  /* 0x000000ffff117224 */ /* 0x000fe200078e0009 */
[----:B------:R-:W-:-:S02]  /*311c0*/  MOV R18, R10 ;  /* 0x0000000a00127202 */ /* 0x000fc40000000f00 */
[----:B------:R-:W-:Y:S01]  /*311d0*/  MOV R19, R11 ;  /* 0x0000000b00137202 */ /* 0x000fe20000000f00 */
[----:B------:R-:W-:Y:S01]  /*311e0*/  IMAD.MOV.U32 R11, RZ, RZ, R20 ;  /* 0x000000ffff0b7224 */ /* 0x000fe200078e0014 */
[----:B------:R-:W-:Y:S02]  /*311f0*/  MOV R10, R21 ;  /* 0x00000015000a7202 */ /* 0x000fe40000000f00 */
[----:B------:R-:W-:Y:S01]  /*31200*/  MOV R9, R22 ;  /* 0x0000001600097202 */ /* 0x000fe20000000f00 */
[----:B------:R-:W-:Y:S02]  /*31210*/  IMAD.MOV.U32 R8, RZ, RZ, R23 ;  /* 0x000000ffff087224 */ /* 0x000fe400078e0017 */
[----:B------:R-:W0:Y:S04]  /*31220*/  LDSM.16.MT88.4 R20, [R3+0x18100] ;  /* 0x018100000314783b */ /* 0x000e280000004200 */
[----:B------:R-:W-:Y:S01]  /*31230*/  STL [R1+0x4a68], R8 ;  /* 0x004a680801007387 */ /* 0x000fe20000100800 */
[----:B------:R-:W-:Y:S02]  /*31240*/  STL [R1+0x4a64], R9 ;  /* 0x004a640901007387 */ /* 0x000fe40000100800 */
[----:B------:R-:W-:Y:S02]  /*31250*/  STL [R1+0x4a60], R10 ;  /* 0x004a600a01007387 */ /* 0x000fe40000100800 */
[----:B------:R-:W-:Y:S01]  /*31260*/  STL [R1+0x4a5c], R11 ;  /* 0x004a5c0b01007387 */ /* 0x000fe20000100800 */
[----:B0-----:R-:W-:Y:S01]  /*31270*/  STL.64 [R1+0x50], R20 ;  /* 0x0000501401007387 */ /* 0x001fe20000100a00 */
[----:B------:R-:W-:Y:S01]  /*31280*/  STL [R1+0x58], R22 ;  /* 0x0000581601007387 */ /* 0x000fe20000100800 */
[----:B------:R-:W-:-:S02]  /*31290*/  MOV R2, R23 ;  /* 0x0000001700027202 */ /* 0x000fc40000000f00 */
[----:B------:R-:W0:Y:S04]  /*312a0*/  LDSM.16.MT88.4 R20, [R3+0x18180] ;  /* 0x018180000314783b */ /* 0x000e280000004200 */
[----:B------:R-:W-:Y:S01]  /*312b0*/  STL [R1+0x4a6c], R2 ;  /* 0x004a6c0201007387 */ /* 0x000fe20000100800 */
[----:B0-----:R-:W-:Y:S01]  /*312c0*/  MOV R8, R20 ;  /* 0x0000001400087202 */ /* 0x001fe20000000f00 */
[----:B------:R-:W-:Y:S01]  /*312d0*/  IMAD.MOV.U32 R9, RZ, RZ, R21 ;  /* 0x000000ffff097224 */ /* 0x000fe200078e0015 */
[----:B------:R-:W-:Y:S02]  /*312e0*/  MOV R10, R22 ;  /* 0x00000016000a7202 */ /* 0x000fe40000000f00 */
[----:B------:R-:W-:-:S05]  /*312f0*/  MOV R11, R23 ;  /* 0x00000017000b7202 */ /* 0x000fca0000000f00 */
[----:B------:R-:W-:Y:S01]  /*31300*/  STL [R1+0x4a80], R11 ;  /* 0x004a800b01007387 */ /* 0x000fe20000100800 */
[----:B------:R-:W-:Y:S02]  /*31310*/  STL [R1+0x4a7c], R10 ;  /* 0x004a7c0a01007387 */ /* 0x000fe40000100800 */
[----:B------:R-:W-:Y:S02]  /*31320*/  STL [R1+0x4a78], R9 ;  /* 0x004a780901007387 */ /* 0x000fe40000100800 */
[----:B------:R-:W-:Y:S01]  /*31330*/  STL [R1+0x4a74], R8 ;  /* 0x004a740801007387 */ /* 0x000fe20000100800 */
[----:B------:R-:W-:Y:S04]  /*31340*/  STL [R1+0x4a70], R3 ;  /* 0x004a700301007387 */ /* 0x000fe80000100800 */
[----:B--2---:R-:W0:Y:S04]  /*31350*/  LDSM.16.MT88.4 R20, [R15+0x18000] ;  /* 0x018000000f14783b */ /* 0x004e280000004200 */
[----:B0-----:R-:W-:Y:S01]  /*31360*/  STL.64 [R1+0x30], R20 ;  /* 0x0000301401007387 */ /* 0x001fe20000100a00 */
[----:B------:R-:W-:Y:S02]  /*31370*/  STL [R1+0x38], R22 ;  /* 0x0000381601007387 */ /* 0x000fe40000100800 */
[----:B------:R-:W-:-:S02]  /*31380*/  IMAD.MOV.U32 R2, RZ, RZ, R23 ;  /* 0x000000ffff027224 */ /* 0x000fc400078e0017 */
[----:B------:R-:W0:Y:S04]  /*31390*/  LDSM.16.MT88.4 R20, [R15+0x18080] ;  /* 0x018080000f14783b */ /* 0x000e280000004200 */
[----:B------:R-:W-:Y:S01]  /*313a0*/  STL [R1+0x4a84], R2 ;  /* 0x004a840201007387 */ /* 0x000fe20000100800 */
[----:B0-----:R-:W-:Y:S01]  /*313b0*/  IMAD.MOV.U32 R8, RZ, RZ, R22 ;  /* 0x000000ffff087224 */ /* 0x001fe200078e0016 */
[----:B------:R-:W-:Y:S02]  /*313c0*/  MOV R3, R23 ;  /* 0x0000001700037202 */ /* 0x000fe40000000f00 */
[----:B------:R-:W-:Y:S02]  /*313d0*/  MOV R10, R20 ;  /* 0x00000014000a7202 */ /* 0x000fe40000000f00 */
[----:B------:R-:W-:Y:S01]  /*313e0*/  MOV R9, R21 ;  /* 0x0000001500097202 */ /* 0x000fe20000000f00 */
[----:B------:R-:W2:Y:S01]  /*313f0*/  LDL.LU.64 R22, [R1+0x4b18] ;  /* 0x004b180001167983 */ /* 0x000ea20000300a00 */
[----:B------:R-:W3:Y:S02]  /*31400*/  LDL.LU.64 R20, [R1+0x4b10] ;  /* 0x004b100001147983 */ /* 0x000ee40000300a00 */
[----:B------:R-:W-:Y:S02]  /*31410*/  STL [R1+0x4a94], R3 ;  /* 0x004a940301007387 */ /* 0x000fe40000100800 */
[----:B------:R-:W-:Y:S01]  /*31420*/  STL [R1+0x4a90], R8 ;  /* 0x004a900801007387 */ /* 0x000fe20000100800 */
[----:B------:R-:W-:Y:S01]  /*31430*/  STL [R1+0x4a8c], R9 ;  /* 0x004a8c0901007387 */ /* 0x000fe20000100800 */
[----:B------:R-:W-:Y:S02]  /*31440*/  STL [R1+0x4a88], R10 ;  /* 0x004a880a01007387 */ /* 0x000fe40000100800 */
[----:B------:R-:W0:Y:S02]  /*31450*/  LDSM.16.MT88.4 R8, [R15+0x18100] ;  /* 0x018100000f08783b */ /* 0x000e240000004200 */
        /* <DEDUP_REMOVED lines=8> */
[----:B------:R1:W-:Y:S01]  /*314e0*/  STL.64 [R1+0x4aa0], R10 ;  /* 0x004aa00a01007387 */ /* 0x0003e20000100a00 */
[----:B------:R4:W-:Y:S01]  /*314f0*/  STL.64 [R1+0x4a98], R8 ;  /* 0x004a980801007387 */ /* 0x0009e20000100a00 */
[----:B-1----:R-:W-:-:S02]  /*31500*/  MOV R10, R27 ;  /* 0x0000001b000a7202 */ /* 0x002fc40000000f00 */
[----:B------:R-:W-:Y:S02]  /*31510*/  MOV R11, R26 ;  /* 0x0000001a000b7202 */ /* 0x000fe40000000f00 */
[----:B----4-:R-:W-:Y:S01]  /*31520*/  MOV R8, R28 ;  /* 0x0000001c00087202 */ /* 0x010fe20000000f00 */
[----:B------:R-:W-:Y:S01]  /*31530*/  IMAD.MOV.U32 R9, RZ, RZ, R29 ;  /* 0x000000ffff097224 */ /* 0x000fe200078e001d */
[----:B0-----:R0:W-:Y:S01]  /*31540*/  STL.64 [R1+0x4980], R14 ;  /* 0x0049800e01007387 */ /* 0x0011e20000100a00 */
[----:B------:R1:W-:Y:S02]  /*31550*/  STL.64 [R1+0x4978], R12 ;  /* 0x0049780c01007387 */ /* 0x0003e40000100a00 */
[----:B0-----:R-:W-:Y:S01]  /*31560*/  IMAD.MOV.U32 R14, RZ, RZ, R18 ;  /* 0x000000ffff0e7224 */ /* 0x001fe200078e0012 */
[----:B-1----:R-:W-:Y:S02]  /*31570*/  MOV R12, R16 ;  /* 0x00000010000c7202 */ /* 0x002fe40000000f00 */
[----:B------:R-:W-:Y:S01]  /*31580*/  MOV R15, R19 ;  /* 0x00000013000f7202 */ /* 0x000fe20000000f00 */
[----:B------:R-:W4:Y:S01]  /*31590*/  LDL.LU R16, [R1+0x4b0c] ;  /* 0x004b0c0001107983 */ /* 0x000f220000300800 */
[----:B------:R-:W-:-:S02]  /*315a0*/  MOV R13, R17 ;  /* 0x00000011000d7202 */ /* 0x000fc40000000f00 */
[----:B------:R-:W5:Y:S02]  /*315b0*/  LDL.LU R17, [R1+0x4b08] ;  /* 0x004b080001117983 */ /* 0x000f640000300800 */
[----:B------:R-:W4:Y:S01]  /*315c0*/  LDL.LU R18, [R1+0x4b04] ;  /* 0x004b040001127983 */ /* 0x000f220000300800 */
[----:B------:R-:W4:Y:S01]  /*315d0*/  LDL.LU R19, [R1+0x4b00] ;  /* 0x004b000001137983 */ /* 0x000f220000300800 */
[----:B------:R-:W-:Y:S02]  /*315e0*/  STL.64 [R1+0x4ab0], R14 ;  /* 0x004ab00e01007387 */ /* 0x000fe40000100a00 */
[----:B------:R-:W-:Y:S02]  /*315f0*/  STL.64 [R1+0x4aa8], R12 ;  /* 0x004aa80c01007387 */ /* 0x000fe40000100a00 */
[----:B------:R-:W4:Y:S01]  /*31600*/  LDL.LU R28, [R1+0x4afc] ;  /* 0x004afc00011c7983 */ /* 0x000f220000300800 */
[----:B------:R-:W4:Y:S01]  /*31610*/  LDL.LU R29, [R1+0x4af8] ;  /* 0x004af800011d7983 */ /* 0x000f220000300800 */
[----:B------:R-:W-:Y:S02]  /*31620*/  STL.64 [R1+0x4ac0], R10 ;  /* 0x004ac00a01007387 */ /* 0x000fe40000100a00 */
[----:B------:R2:W-:Y:S02]  /*31630*/  STL.64 [R1+0x4ab8], R8 ;  /* 0x004ab80801007387 */ /* 0x0005e40000100a00 */
[----:B--2---:R-:W-:Y:S01]  /*31640*/  IMAD.MOV.U32 R8, RZ, RZ, R23 ;  /* 0x000000ffff087224 */ /* 0x004fe200078e0017 */
[----:B---3--:R-:W-:Y:S01]  /*31650*/  MOV R10, R21 ;  /* 0x00000015000a7202 */ /* 0x008fe20000000f00 */
[----:B------:R-:W-:Y:S01]  /*31660*/  IMAD.MOV.U32 R11, RZ, RZ, R20 ;  /* 0x000000ffff0b7224 */ /* 0x000fe200078e0014 */
[----:B------:R-:W-:-:S02]  /*31670*/  MOV R9, R22 ;  /* 0x0000001600097202 */ /* 0x000fc40000000f00 */
[----:B------:R-:W-:Y:S04]  /*31680*/  LDSM.16.MT88.4 R20, [R0+0x18100] ;  /* 0x018100000014783b */ /* 0x000fe80000004200 */
[----:B------:R-:W-:Y:S01]  /*31690*/  STL.64 [R1+0x4ae0], R10 ;  /* 0x004ae00a01007387 */ /* 0x000fe20000100a00 */
[----:B------:R-:W-:Y:S02]  /*316a0*/  STL.64 [R1+0x4ad8], R8 ;  /* 0x004ad80801007387 */ /* 0x000fe40000100a00 */
[----:B------:R-:W2:Y:S02]  /*316b0*/  LDL.LU R12, [R1+0x180] ;  /* 0x00018000010c7983 */ /* 0x000ea40000300800 */
[----:B------:R-:W2:Y:S01]  /*316c0*/  LDL.LU R13, [R1+0x184] ;  /* 0x00018400010d7983 */ /* 0x000ea20000300800 */
[----:B------:R-:W3:Y:S01]  /*316d0*/  LDL.LU R14, [R1+0x188] ;  /* 0x00018800010e7983 */ /* 0x000ee20000300800 */
[----:B------:R-:W3:Y:S03]  /*316e0*/  LDL.LU R15, [R1+0x18c] ;  /* 0x00018c00010f7983 */ /* 0x000ee60000300800 */
[----:B---3--:R-:W-:Y:S01]  /*316f0*/  STL.64 [R1+0x4ad0], R14 ;  /* 0x004ad00e01007387 */ /* 0x008fe20000100a00 */
[----:B--2---:R0:W-:Y:S03]  /*31700*/  STL.64 [R1+0x4ac8], R12 ;  /* 0x004ac80c01007387 */ /* 0x0041e60000100a00 */
[----:B0-----:R-:W2:Y:S01]  /*31710*/  LDL.LU R12, [R1+0x190] ;  /* 0x00019000010c7983 */ /* 0x001ea20000300800 */
[----:B------:R-:W2:Y:S02]  /*31720*/  LDL.LU R13, [R1+0x194] ;  /* 0x00019400010d7983 */ /* 0x000ea40000300800 */
[----:B------:R-:W3:Y:S02]  /*31730*/  LDL.LU R14, [R1+0x198] ;  /* 0x00019800010e7983 */ /* 0x000ee40000300800 */
[----:B------:R-:W3:Y:S01]  /*31740*/  LDL.LU R15, [R1+0x19c] ;  /* 0x00019c00010f7983 */ /* 0x000ee20000300800 */
[----:B----4-:R-:W-:-:S02]  /*31750*/  MOV R8, R19 ;  /* 0x0000001300087202 */ /* 0x010fc40000000f00 */
[----:B------:R-:W-:Y:S01]  /*31760*/  MOV R9, R18 ;  /* 0x0000001200097202 */ /* 0x000fe20000000f00 */
[----:B-----5:R-:W-:Y:S01]  /*31770*/  IMAD.MOV.U32 R10, RZ, RZ, R17 ;  /* 0x000000ffff0a7224 */ /* 0x020fe200078e0011 */
[----:B------:R-:W-:Y:S02]  /*31780*/  MOV R11, R16 ;  /* 0x00000010000b7202 */ /* 0x000fe40000000f00 */
[----:B------:R-:W0:Y:S04]  /*31790*/  LDSM.16.MT88.4 R16, [R0+0x18080] ;  /* 0x018080000010783b */ /* 0x000e280000004200 */
[----:B---3--:R-:W-:Y:S01]  /*317a0*/  STL.64 [R1+0x4af0], R14 ;  /* 0x004af00e01007387 */ /* 0x008fe20000100a00 */
[----:B--2---:R1:W-:Y:S03]  /*317b0*/  STL.64 [R1+0x4ae8], R12 ;  /* 0x004ae80c01007387 */ /* 0x0043e60000100a00 */
[----:B-1----:R-:W2:Y:S01]  /*317c0*/  LDL.LU R12, [R1+0x1a0] ;  /* 0x0001a000010c7983 */ /* 0x002ea20000300800 */
[----:B------:R-:W2:Y:S02]  /*317d0*/  LDL.LU R13, [R1+0x1a4] ;  /* 0x0001a400010d7983 */ /* 0x000ea40000300800 */
[----:B------:R-:W2:Y:S02]  /*317e0*/  LDL.LU R14, [R1+0x1a8] ;  /* 0x0001a800010e7983 */ /* 0x000ea40000300800 */
[----:B------:R-:W2:Y:S01]  /*317f0*/  LDL.LU R15, [R1+0x1ac] ;  /* 0x0001ac00010f7983 */ /* 0x000ea20000300800 */
[----:B0-----:R-:W-:Y:S01]  /*31800*/  STL.64 [R1+0x4970], R18 ;  /* 0x0049701201007387 */ /* 0x001fe20000100a00 */
[----:B------:R0:W-:Y:S03]  /*31810*/  STL.64 [R1+0x4968], R16 ;  /* 0x0049681001007387 */ /* 0x0001e60000100a00 */
[----:B0-----:R-:W3:Y:S01]  /*31820*/  LDL.LU R16, [R1+0x160] ;  /* 0x0001600001107983 */ /* 0x001ee20000300800 */
[----:B------:R-:W3:Y:S02]  /*31830*/  LDL.LU R17, [R1+0x164] ;  /* 0x0001640001117983 */ /* 0x000ee40000300800 */
[----:B------:R-:W3:Y:S02]  /*31840*/  LDL.LU R18, [R1+0x168] ;  /* 0x0001680001127983 */ /* 0x000ee40000300800 */
[----:B------:R-:W3:Y:S01]  /*31850*/  LDL.LU R19, [R1+0x16c] ;  /* 0x00016c0001137983 */ /* 0x000ee20000300800 */
[----:B------:R-:W-:Y:S01]  /*31860*/  STL.64 [R1+0x4960], R22 ;  /* 0x0049601601007387 */ /* 0x000fe20000100a00 */
[----:B------:R0:W-:Y:S02]  /*31870*/  STL.64 [R1+0x4958], R20 ;  /* 0x0049581401007387 */ /* 0x0001e40000100a00 */
[----:B0-----:R-:W-:Y:S01]  /*31880*/  MOV R20, R25 ;  /* 0x0000001900147202 */ /* 0x001fe20000000f00 */
[----:B------:R-:W-:-:S02]  /*31890*/  IMAD.MOV.U32 R21, RZ, RZ, R24 ;  /* 0x000000ffff157224 */ /* 0x000fc400078e0018 */
[----:B------:R-:W0:Y:S04]  /*318a0*/  LDSM.16.MT88.4 R24, [R0+0x18180] ;  /* 0x018180000018783b */ /* 0x000e280000004200 */
[----:B0-----:R-:W-:Y:S01]  /*318b0*/  STL.64 [R1+0x4990], R26 ;  /* 0x0049901a01007387 */ /* 0x001fe20000100a00 */
[----:B------:R0:W-:Y:S03]  /*318c0*/  STL.64 [R1+0x4988], R24 ;  /* 0x0049881801007387 */ /* 0x0001e60000100a00 */
[----:B0-----:R-:W4:Y:S01]  /*318d0*/  LDL.LU R24, [R1+0x170] ;  /* 0x0001700001187983 */ /* 0x001f220000300800 */
[----:B------:R-:W4:Y:S02]  /*318e0*/  LDL.LU R25, [R1+0x174] ;  /* 0x0001740001197983 */ /* 0x000f240000300800 */
[----:B------:R-:W-:Y:S02]  /*318f0*/  STL [R1+0x4918], R0 ;  /* 0x0049180001007387 */ /* 0x000fe40000100800 */
[----:B------:R-:W-:Y:S01]  /*31900*/  IMAD.MOV.U32 R26, RZ, RZ, R29 ;  /* 0x000000ffff1a7224 */ /* 0x000fe200078e001d */
[----:B------:R-:W-:Y:S01]  /*31910*/  MOV R27, R28 ;  /* 0x0000001c001b7202 */ /* 0x000fe20000000f00 */
[----:B--2---:R-:W-:Y:S01]  /*31920*/  HMMA.16816.F32.BF16 R8, R8, R4, R12 ;  /* 0x000000040808723c */ /* 0x004fe2000004180c */
[----:B------:R-:W2:Y:S01]  /*31930*/  LDL.LU.64 R14, [R1+0x4af0] ;  /* 0x004af000010e7983 */ /* 0x000ea20000300a00 */
[----:B------:R-:W2:Y:S11]  /*31940*/  LDL.LU.64 R12, [R1+0x4ae8] ;  /* 0x004ae800010c7983 */ /* 0x000eb60000300a00 */
[----:B------:R-:W-:Y:S10]  /*31950*/  @!UPT UIADD3 URZ, URZ, URZ, URZ ;  /* 0x0000003f3f3ff290 */ /* 0x000ff4000fffe03f */
[----:B------:R0:W-:Y:S01]  /*31960*/  STL.64 [R1+0x1a0], R8 ;  /* 0x0001a00801007387 */ /* 0x0001e20000100a00 */
[----:B------:R-:W-:Y:S01]  /*31970*/  MOV R29, R10 ;  /* 0x0000000a001d7202 */ /* 0x000fe20000000f00 */
[----:B------:R-:W-:Y:S02]  /*31980*/  IMAD.MOV.U32 R28, RZ, RZ, R11 ;  /* 0x000000ffff1c7224 */ /* 0x000fe400078e000b */
[----:B------:R-:W2:Y:S04]  /*31990*/  LDL.LU.64 R10, [R1+0x4ae0] ;  /* 0x004ae000010a7983 */ /* 0x000ea80000300a00 */
[----:B0-----:R-:W2:Y:S01]  /*319a0*/  LDL.LU.64 R8, [R1+0x4ad8] ;  /* 0x004ad80001087983 */ /* 0x001ea20000300a00 */
[----:B------:R-:W-:Y:S02]  /*319b0*/  STL [R1+0x489c], R28 ;  /* 0x00489c1c01007387 */ /* 0x000fe40000100800 */
[----:B------:R-:W-:Y:S01]  /*319c0*/  STL [R1+0x4898], R29 ;  /* 0x0048981d01007387 */ /* 0x000fe20000100800 */
[----:B------:R-:W-:-:S02]  /*319d0*/  MOV R22, R7 ;  /* 0x0000000700167202 */ /* 0x000fc40000000f00 */
[----:B------:R-:W-:Y:S01]  /*319e0*/  MOV R23, R6 ;  /* 0x0000000600177202 */ /* 0x000fe20000000f00 */
[-C--:B--2---:R-:W-:Y:S01]  /*319f0*/  HMMA.16816.F32.BF16 R8, R8, R4.reuse, R12 ;  /* 0x000000040808723c */ /* 0x084fe2000004180c */
[----:B------:R-:W2:Y:S01]  /*31a00*/  LDL.LU.64 R14, [R1+0x4ad0] ;  /* 0x004ad000010e7983 */ /* 0x000ea20000300a00 */
[----:B------:R-:W2:Y:S11]  /*31a10*/  LDL.LU.64 R12, [R1+0x4ac8] ;  /* 0x004ac800010c7983 */ /* 0x000eb60000300a00 */
[----:B------:R-:W-:Y:S10]  /*31a20*/  @!UPT UIADD3 URZ, URZ, URZ, URZ ;  /* 0x0000003f3f3ff290 */ /* 0x000ff4000fffe03f */
[----:B------:R0:W-:Y:S01]  /*31a30*/  STL.64 [R1+0x190], R8 ;  /* 0x0001900801007387 */ /* 0x0001e20000100a00 */
[----:B------:R-:W-:Y:S02]  /*31a40*/  MOV R6, R10 ;  /* 0x0000000a00067202 */ /* 0x000fe40000000f00 */
[----:B------:R-:W-:Y:S02]  /*31a50*/  MOV R7, R11 ;  /* 0x0000000b00077202 */ /* 0x000fe40000000f00 */
[----:B------:R-:W2:Y:S04]  /*31a60*/  LDL.LU.64 R10, [R1+0x4ac0] ;  /* 0x004ac000010a7983 */ /* 0x000ea80000300a00 */
[----:B0-----:R-:W2:Y:S01]  /*31a70*/  LDL.LU.64 R8, [R1+0x4ab8] ;  /* 0x004ab80001087983 */ /* 0x001ea20000300a00 */
[----:B------:R-:W-:Y:S02]  /*31a80*/  STL [R1+0x48a4], R7 ;  /* 0x0048a40701007387 */ /* 0x000fe40000100800 */
[----:B------:R-:W-:Y:S01]  /*31a90*/  STL [R1+0x48a0], R6 ;  /* 0x0048a00601007387 */ /* 0x000fe20000100800 */
[-C--:B----4-:R-:W-:Y:S08]  /*31aa0*/  HMMA.16816.F32.BF16 R20, R20, R4.reuse, R24 ;  /* 0x000000041414723c */ /* 0x090ff00000041818 */
[-C--:B--2---:R-:W-:Y:S01]  /*31ab0*/  HMMA.16816.F32.BF16 R8, R8, R4.reuse, R12 ;  /* 0x000000040808723c */ /* 0x084fe2000004180c */
[----:B------:R-:W3:Y:S01]  /*31ac0*/  LDL.LU.64 R14, [R1+0x4ab0] ;  /* 0x004ab000010e7983 */ /* 0x000ee20000300a00 */
[----:B------:R-:W3:Y:S11]  /*31ad0*/  LDL.LU.64 R12, [R1+0x4aa8] ;  /* 0x004aa800010c7983 */ /* 0x000ef60000300a00 */
[----:B------:R-:W-:Y:S10]  /*31ae0*/  @!UPT UIADD3 URZ, URZ, URZ, URZ ;  /* 0x0000003f3f3ff290 */ /* 0x000ff4000fffe03f */
[----:B------:R0:W-:Y:S01]  /*31af0*/  STL.64 [R1+0x180], R8 ;  /* 0x0001800801007387 */ /* 0x0001e20000100a00 */
[----:B------:R-:W-:Y:S01]  /*31b00*/  IMAD.MOV.U32 R28, RZ, RZ, R10 ;  /* 0x000000ffff1c7224 */ /* 0x000fe200078e000a */
[----:B------:R-:W-:Y:S02]  /*31b10*/  MOV R29, R11 ;  /* 0x0000000b001d7202 */ /* 0x000fe40000000f00 */
[----:B------:R-:W2:Y:S04]  /*31b20*/  LDL.LU.64 R10, [R1+0x4aa0] ;  /* 0x004aa000010a7983 */ /* 0x000ea80000300a00 */
[----:B0-----:R-:W4:Y:S01]  /*31b30*/  LDL.LU.64 R8, [R1+0x4a98] ;  /* 0x004a980001087983 */ /* 0x001f220000300a00 */
[----:B------:R-:W-:Y:S01]  /*31b40*/  IMAD.MOV.U32 R6, RZ, RZ, R23 ;  /* 0x000000ffff067224 */ /* 0x000fe200078e0017 */
[----:B------:R-:W-:Y:S01]  /*31b50*/  MOV R7, R22 ;  /* 0x0000001600077202 */ /* 0x000fe20000000f00 */
[----:B------:R0:W-:Y:S01]  /*31b60*/  STL [R1+0x48ac], R29 ;  /* 0x0048ac1d01007387 */ /* 0x0001e20000100800 */
[----:B------:R1:W-:Y:S01]  /*31b70*/  STL [R1+0x48a8], R28 ;  /* 0x0048a81c01007387 */ /* 0x0003e20000100800 */
[----:B------:R-:W-:Y:S02]  /*31b80*/  STL.64 [R1+0x170], R20 ;  /* 0x0001701401007387 */ /* 0x000fe40000100a00 */
[----:B------:R-:W-:Y:S02]  /*31b90*/  STL [R1+0x48b4], R6 ;  /* 0x0048b40601007387 */ /* 0x000fe40000100800 */
        /* <DEDUP_REMOVED lines=8> */
[----:B----4-:R-:W-:Y:S01]  /*31c20*/  MOV R14, R9 ;  /* 0x00000009000e7202 */ /* 0x010fe20000000f00 */
[----:B---3--:R-:W-:Y:S01]  /*31c30*/  IMAD.MOV.U32 R12, RZ, RZ, R3 ;  /* 0x000000ffff0c7224 */ /* 0x008fe200078e0003 */
[----:B------:R-:W-:Y:S01]  /*31c40*/  MOV R13, R8 ;  /* 0x00000008000d7202 */ /* 0x000fe20000000f00 */
[----:B------:R-:W2:Y:S01]  /*31c50*/  LDL.LU R3, [R1+0x4a94] ;  /* 0x004a940001037983 */ /* 0x000ea20000300800 */
[----:B------:R-:W3:Y:S02]  /*31c60*/  LDL.LU R8, [R1+0x4a90] ;  /* 0x004a900001087983 */ /* 0x000ee40000300800 */
[----:B------:R-:W4:Y:S02]  /*31c70*/  LDL.LU R9, [R1+0x4a8c] ;  /* 0x004a8c0001097983 */ /* 0x000f240000300800 */
[----:B------:R-:W5:Y:S01]  /*31c80*/  LDL.LU R10, [R1+0x4a88] ;  /* 0x004a8800010a7983 */ /* 0x000f620000300800 */
[----:B------:R-:W-:Y:S01]  /*31c90*/  STL.64 [R1+0x49a0], R14 ;  /* 0x0049a00e01007387 */ /* 0x000fe20000100a00 */
[----:B------:R0:W-:Y:S02]  /*31ca0*/  STL.64 [R1+0x4998], R12 ;  /* 0x0049980c01007387 */ /* 0x0001e40000100a00 */
[----:B------:R-:W2:Y:S02]  /*31cb0*/  LDL.LU R24, [R1+0xf0] ;  /* 0x0000f00001187983 */ /* 0x000ea40000300800 */
[----:B------:R-:W2:Y:S01]  /*31cc0*/  LDL.LU R25, [R1+0xf4] ;  /* 0x0000f40001197983 */ /* 0x000ea20000300800 */
[----:B------:R-:W2:Y:S01]  /*31cd0*/  LDL.LU R26, [R1+0xf8] ;  /* 0x0000f800011a7983 */ /* 0x000ea20000300800 */
[----:B------:R-:W2:Y:S03]  /*31ce0*/  LDL.LU R27, [R1+0xfc] ;  /* 0x0000fc00011b7983 */ /* 0x000ea60000300800 */
[----:B--2---:R-:W-:Y:S01]  /*31cf0*/  STL.64 [R1+0x49b0], R26 ;  /* 0x0049b01a01007387 */ /* 0x004fe20000100a00 */
[----:B------:R1:W-:Y:S02]  /*31d00*/  STL.64 [R1+0x49a8], R24 ;  /* 0x0049a81801007387 */ /* 0x0003e40000100a00 */
[----:B0-----:R-:W2:Y:S02]  /*31d10*/  LDL.LU R12, [R1+0x10] ;  /* 0x00001000010c7983 */ /* 0x001ea40000300800 */
[----:B------:R-:W2:Y:S01]  /*31d20*/  LDL.LU R13, [R1+0x14] ;  /* 0x00001400010d7983 */ /* 0x000ea20000300800 */
[----:B------:R-:W-:-:S02]  /*31d30*/  MOV R14, R2 ;  /* 0x00000002000e7202 */ /* 0x000fc40000000f00 */
[----:B------:R-:W-:Y:S01]  /*31d40*/  MOV R15, R11 ;  /* 0x0000000b000f7202 */ /* 0x000fe20000000f00 */
[----:B------:R-:W3:Y:S01]  /*31d50*/  LDL.LU R2, [R1+0x4a84] ;  /* 0x004a840001027983 */ /* 0x000ee20000300800 */
[----:B------:R-:W3:Y:S03]  /*31d60*/  LDL.LU R11, [R1+0x4a80] ;  /* 0x004a8000010b7983 */ /* 0x000ee60000300800 */
[----:B------:R3:W-:Y:S04]  /*31d70*/  STL.64 [R1+0x49c0], R14 ;  /* 0x0049c00e01007387 */ /* 0x0007e80000100a00 */
[----:B--2---:R5:W-:Y:S01]  /*31d80*/  STL.64 [R1+0x49b8], R12 ;  /* 0x0049b80c01007387 */ /* 0x004be20000100a00 */
[----:B-1----:R-:W2:Y:S02]  /*31d90*/  LDL.LU R24, [R1+0x100] ;  /* 0x0001000001187983 */ /* 0x002ea40000300800 */
[----:B------:R-:W2:Y:S02]  /*31da0*/  LDL.LU R25, [R1+0x104] ;  /* 0x0001040001197983 */ /* 0x000ea40000300800 */
[----:B------:R-:W2:Y:S01]  /*31db0*/  LDL.LU R26, [R1+0x108] ;  /* 0x00010800011a7983 */ /* 0x000ea20000300800 */
[----:B------:R-:W2:Y:S01]  /*31dc0*/  LDL.LU R27, [R1+0x10c] ;  /* 0x00010c00011b7983 */ /* 0x000ea20000300800 */
[----:B---3--:R-:W-:Y:S01]  /*31dd0*/  MOV R14, R8 ;  /* 0x00000008000e7202 */ /* 0x008fe20000000f00 */
[----:B------:R-:W-:-:S02]  /*31de0*/  IMAD.MOV.U32 R15, RZ, RZ, R3 ;  /* 0x000000ffff0f7224 */ /* 0x000fc400078e0003 */
[----:B-----5:R-:W-:Y:S01]  /*31df0*/  IMAD.MOV.U32 R12, RZ, RZ, R10 ;  /* 0x000000ffff0c7224 */ /* 0x020fe200078e000a */
[----:B----4-:R-:W-:Y:S01]  /*31e00*/  MOV R13, R9 ;  /* 0x00000009000d7202 */ /* 0x010fe20000000f00 */
[----:B--2---:R-:W-:Y:S01]  /*31e10*/  STL.64 [R1+0x49d0], R26 ;  /* 0x0049d01a01007387 */ /* 0x004fe20000100a00 */
[----:B------:R0:W-:Y:S02]  /*31e20*/  STL.64 [R1+0x49c8], R24 ;  /* 0x0049c81801007387 */ /* 0x0001e40000100a00 */
[----:B------:R-:W2:Y:S02]  /*31e30*/  LDL.LU R10, [R1+0x4a7c] ;  /* 0x004a7c00010a7983 */ /* 0x000ea40000300800 */
[----:B------:R-:W3:Y:S01]  /*31e40*/  LDL.LU R9, [R1+0x4a78] ;  /* 0x004a780001097983 */ /* 0x000ee20000300800 */
[----:B------:R-:W4:Y:S01]  /*31e50*/  LDL.LU R8, [R1+0x4a74] ;  /* 0x004a740001087983 */ /* 0x000f220000300800 */
[----:B------:R-:W5:Y:S02]  /*31e60*/  LDL.LU R3, [R1+0x4a70] ;  /* 0x004a700001037983 */ /* 0x000f640000300800 */
[----:B------:R-:W-:Y:S02]  /*31e70*/  STL.64 [R1+0x49e0], R14 ;  /* 0x0049e00e01007387 */ /* 0x000fe40000100a00 */
[----:B------:R1:W-:Y:S01]  /*31e80*/  STL.64 [R1+0x49d8], R12 ;  /* 0x0049d80c01007387 */ /* 0x0003e20000100a00 */
[----:B0-----:R-:W2:Y:S01]  /*31e90*/  LDL.LU R24, [R1+0x110] ;  /* 0x0001100001187983 */ /* 0x001ea20000300800 */
[----:B------:R-:W2:Y:S02]  /*31ea0*/  LDL.LU R25, [R1+0x114] ;  /* 0x0001140001197983 */ /* 0x000ea40000300800 */
[----:B------:R-:W2:Y:S02]  /*31eb0*/  LDL.LU R26, [R1+0x118] ;  /* 0x00011800011a7983 */ /* 0x000ea40000300800 */
[----:B------:R-:W2:Y:S02]  /*31ec0*/  LDL.LU R27, [R1+0x11c] ;  /* 0x00011c00011b7983 */ /* 0x000ea40000300800 */
[----:B--2---:R-:W-:Y:S01]  /*31ed0*/  STL.64 [R1+0x49f0], R26 ;  /* 0x0049f01a01007387 */ /* 0x004fe20000100a00 */
[----:B------:R-:W-:Y:S02]  /*31ee0*/  STL.64 [R1+0x49e8], R24 ;  /* 0x0049e81801007387 */ /* 0x000fe40000100a00 */
[----:B-1----:R-:W2:Y:S02]  /*31ef0*/  LDL.LU R12, [R1+0x30] ;  /* 0x00003000010c7983 */ /* 0x002ea40000300800 */
[----:B------:R-:W2:Y:S01]  /*31f00*/  LDL.LU R13, [R1+0x34] ;  /* 0x00003400010d7983 */ /* 0x000ea20000300800 */
[----:B------:R-:W2:Y:S01]  /*31f10*/  LDL.LU R14, [R1+0x38] ;  /* 0x00003800010e7983 */ /* 0x000ea20000300800 */
[----:B------:R-:W-:-:S02]  /*31f20*/  MOV R15, R2 ;  /* 0x00000002000f7202 */ /* 0x000fc40000000f00 */
[----:B------:R-:W3:Y:S03]  /*31f30*/  LDL.LU R2, [R1+0x4a6c] ;  /* 0x004a6c0001027983 */ /* 0x000ee60000300800 */
[----:B--2---:R0:W-:Y:S01]  /*31f40*/  STL.64 [R1+0x4a00], R14 ;  /* 0x004a000e01007387 */ /* 0x0041e20000100a00 */
[----:B------:R4:W-:Y:S01]  /*31f50*/  STL.64 [R1+0x49f8], R12 ;  /* 0x0049f80c01007387 */ /* 0x0009e20000100a00 */
[----:B0-----:R-:W-:Y:S02]  /*31f60*/  MOV R14, R10 ;  /* 0x0000000a000e7202 */ /* 0x001fe40000000f00 */
[----:B----4-:R-:W-:Y:S02]  /*31f70*/  MOV R12, R8 ;  /* 0x00000008000c7202 */ /* 0x010fe40000000f00 */
[----:B------:R-:W-:Y:S01]  /*31f80*/  MOV R15, R11 ;  /* 0x0000000b000f7202 */ /* 0x000fe20000000f00 */
[----:B------:R-:W2:Y:S01]  /*31f90*/  LDL.LU R8, [R1+0x4a68] ;  /* 0x004a680001087983 */ /* 0x000ea20000300800 */
[----:B---3--:R-:W-:-:S02]  /*31fa0*/  IMAD.MOV.U32 R13, RZ, RZ, R9 ;  /* 0x000000ffff0d7224 */ /* 0x008fc400078e0009 */
[----:B------:R-:W3:Y:S02]  /*31fb0*/  LDL.LU R9, [R1+0x4a64] ;  /* 0x004a640001097983 */ /* 0x000ee40000300800 */
[----:B------:R-:W4:Y:S01]  /*31fc0*/  LDL.LU R10, [R1+0x4a60] ;  /* 0x004a6000010a7983 */ /* 0x000f220000300800 */
[----:B------:R-:W2:Y:S01]  /*31fd0*/  LDL.LU R11, [R1+0x4a5c] ;  /* 0x004a5c00010b7983 */ /* 0x000ea20000300800 */
[----:B------:R-:W-:Y:S02]  /*31fe0*/  STL.64 [R1+0x4a20], R14 ;  /* 0x004a200e01007387 */ /* 0x000fe40000100a00 */
[----:B------:R0:W-:Y:S02]  /*31ff0*/  STL.64 [R1+0x4a18], R12 ;  /* 0x004a180c01007387 */ /* 0x0001e40000100a00 */
[----:B0-----:R-:W2:Y:S01]  /*32000*/  LDL.LU R12, [R1+0x50] ;  /* 0x00005000010c7983 */ /* 0x001ea20000300800 */
[----:B------:R-:W2:Y:S02]  /*32010*/  LDL.LU R13, [R1+0x54] ;  /* 0x00005400010d7983 */ /* 0x000ea40000300800 */
[----:B------:R-:W2:Y:S02]  /*32020*/  LDL.LU R14, [R1+0x58] ;  /* 0x00005800010e7983 */ /* 0x000ea40000300800 */
[----:B------:R-:W-:-:S02]  /*32030*/  IMAD.MOV.U32 R15, RZ, RZ, R2 ;  /* 0x000000ffff0f7224 */ /* 0x000fc400078e0002 */
[----:B------:R-:W3:Y:S04]  /*32040*/  LDL.LU R2, [R1+0x4a58] ;  /* 0x004a580001027983 */ /* 0x000ee80000300800 */
[----:B--2---:R-:W-:Y:S01]  /*32050*/  STL.64 [R1+0x4a40], R14 ;  /* 0x004a400e01007387 */ /* 0x004fe20000100a00 */
[----:B------:R-:W-:Y:S02]  /*32060*/  STL.64 [R1+0x4a38], R12 ;  /* 0x004a380c01007387 */ /* 0x000fe40000100a00 */
[----:B------:R-:W2:Y:S02]  /*32070*/  LDL.LU R24, [R1+0x120] ;  /* 0x0001200001187983 */ /* 0x000ea40000300800 */
[----:B------:R-:W2:Y:S01]  /*32080*/  LDL.LU R25, [R1+0x124] ;  /* 0x0001240001197983 */ /* 0x000ea20000300800 */
[----:B------:R-:W2:Y:S01]  /*32090*/  LDL.LU R26, [R1+0x128] ;  /* 0x00012800011a7983 */ /* 0x000ea20000300800 */
[----:B------:R-:W2:Y:S03]  /*320a0*/  LDL.LU R27, [R1+0x12c] ;  /* 0x00012c00011b7983 */ /* 0x000ea60000300800 */
[----:B--2---:R-:W-:Y:S01]  /*320b0*/  STL.64 [R1+0x4a10], R26 ;  /* 0x004a101a01007387 */ /* 0x004fe20000100a00 */
[----:B------:R0:W-:Y:S03]  /*320c0*/  STL.64 [R1+0x4a08], R24 ;  /* 0x004a081801007387 */ /* 0x0001e60000100a00 */
[----:B0-----:R-:W2:Y:S01]  /*320d0*/  LDL.LU R24, [R1+0x130] ;  /* 0x0001300001187983 */ /* 0x001ea20000300800 */
[----:B------:R-:W2:Y:S02]  /*320e0*/  LDL.LU R25, [R1+0x134] ;  /* 0x0001340001197983 */ /* 0x000ea40000300800 */
[----:B------:R-:W2:Y:S02]  /*320f0*/  LDL.LU R26, [R1+0x138] ;  /* 0x00013800011a7983 */ /* 0x000ea40000300800 */
[----:B------:R-:W2:Y:S02]  /*32100*/  LDL.LU R27, [R1+0x13c] ;  /* 0x00013c00011b7983 */ /* 0x000ea40000300800 */
[----:B--2---:R-:W-:Y:S01]  /*32110*/  STL.64 [R1+0x4a30], R26 ;  /* 0x004a301a01007387 */ /* 0x004fe20000100a00 */
[----:B------:R0:W-:Y:S03]  /*32120*/  STL.64 [R1+0x4a28], R24 ;  /* 0x004a281801007387 */ /* 0x0001e60000100a00 */
[----:B0-----:R-:W2:Y:S01]  /*32130*/  LDL.LU R24, [R1+0x140] ;  /* 0x0001400001187983 */ /* 0x001ea20000300800 */
[----:B------:R-:W2:Y:S02]  /*32140*/  LDL.LU R25, [R1+0x144] ;  /* 0x0001440001197983 */ /* 0x000ea40000300800 */
[----:B------:R-:W2:Y:S02]  /*32150*/  LDL.LU R26, [R1+0x148] ;  /* 0x00014800011a7983 */ /* 0x000ea40000300800 */
[----:B------:R-:W2:Y:S01]  /*32160*/  LDL.LU R27, [R1+0x14c] ;  /* 0x00014c00011b7983 */ /* 0x000ea20000300800 */
[----:B------:R-:W-:-:S02]  /*32170*/  MOV R12, R11 ;  /* 0x0000000b000c7202 */ /* 0x000fc40000000f00 */
[----:B----4-:R-:W-:Y:S01]  /*32180*/  MOV R13, R10 ;  /* 0x0000000a000d7202 */ /* 0x010fe20000000f00 */
[----:B--2---:R-:W-:Y:S01]  /*32190*/  STL.64 [R1+0x4a50], R26 ;  /* 0x004a501a01007387 */ /* 0x004fe20000100a00 */
[----:B------:R0:W-:Y:S03]  /*321a0*/  STL.64 [R1+0x4a48], R24 ;  /* 0x004a481801007387 */ /* 0x0001e60000100a00 */
[----:B0-----:R-:W2:Y:S01]  /*321b0*/  LDL.LU R24, [R1+0x150] ;  /* 0x0001500001187983 */ /* 0x001ea20000300800 */
[----:B------:R-:W2:Y:S02]  /*321c0*/  LDL.LU R25, [R1+0x154] ;  /* 0x0001540001197983 */ /* 0x000ea40000300800 */
[----:B------:R-:W2:Y:S02]  /*321d0*/  LDL.LU R26, [R1+0x158] ;  /* 0x00015800011a7983 */ /* 0x000ea40000300800 */
[----:B------:R-:W2:Y:S02]  /*321e0*/  LDL.LU R27, [R1+0x15c] ;  /* 0x00015c00011b7983 */ /* 0x000ea40000300800 */
[----:B---3--:R-:W-:Y:S01]  /*321f0*/  IMAD.MOV.U32 R14, RZ, RZ, R9 ;  /* 0x000000ffff0e7224 */ /* 0x008fe200078e0009 */
[----:B------:R-:W-:Y:S01]  /*32200*/  MOV R15, R8 ;  /* 0x00000008000f7202 */ /* 0x000fe20000000f00 */
[----:B------:R-:W3:Y:S01]  /*32210*/  LDL.LU R16, [R1+0xe0] ;  /* 0x0000e00001107983 */ /* 0x000ee20000300800 */
[----:B------:R-:W3:Y:S02]  /*32220*/  LDL.LU R17, [R1+0xe4] ;  /* 0x0000e40001117983 */ /* 0x000ee40000300800 */
[----:B------:R-:W3:Y:S02]  /*32230*/  LDL.LU R18, [R1+0xe8] ;  /* 0x0000e80001127983 */ /* 0x000ee40000300800 */
[----:B------:R-:W3:Y:S01]  /*32240*/  LDL.LU R19, [R1+0xec] ;  /* 0x0000ec0001137983 */ /* 0x000ee20000300800 */
[----:B------:R-:W4:Y:S01]  /*32250*/  LDL.LU R20, [R1+0xd0] ;  /* 0x0000d00001147983 */ /* 0x000f220000300800 */
[----:B------:R-:W4:Y:S02]  /*32260*/  LDL.LU R21, [R1+0xd4] ;  /* 0x0000d40001157983 */ /* 0x000f240000300800 */
[----:B------:R-:W4:Y:S02]  /*32270*/  LDL.LU R22, [R1+0xd8] ;  /* 0x0000d80001167983 */ /* 0x000f240000300800 */
[----:B------:R-:W4:Y:S01]  /*32280*/  LDL.LU R23, [R1+0xdc] ;  /* 0x0000dc0001177983 */ /* 0x000f220000300800 */
[----:B------:R-:W3:Y:S01]  /*32290*/  LDL.LU R8, [R1+0xc0] ;  /* 0x0000c00001087983 */ /* 0x000ee20000300800 */
[----:B------:R-:W3:Y:S02]  /*322a0*/  LDL.LU R9, [R1+0xc4] ;  /* 0x0000c40001097983 */ /* 0x000ee40000300800 */
[----:B------:R-:W3:Y:S02]  /*322b0*/  LDL.LU R10, [R1+0xc8] ;  /* 0x0000c800010a7983 */ /* 0x000ee40000300800 */
[----:B------:R-:W3:Y:S01]  /*322c0*/  LDL.LU R11, [R1+0xcc] ;  /* 0x0000cc00010b7983 */ /* 0x000ee20000300800 */
[----:B------:R-:W-:Y:S01]  /*322d0*/  STL [R1+0x48bc], R28 ;  /* 0x0048bc1c01007387 */ /* 0x000fe20000100800 */
[----:B------:R-:W-:Y:S01]  /*322e0*/  STL [R1+0x48b8], R29 ;  /* 0x0048b81d01007387 */ /* 0x000fe20000100800 */
[-C--:B--2---:R-:W-:Y:S02]  /*322f0*/  HMMA.16816.F32.BF16 R12, R12, R4.reuse, R24 ;  /* 0x000000040c0c723c */ /* 0x084fe40000041818 */
[----:B------:R-:W2:Y:S01]  /*32300*/  LDL.LU.64 R26, [R1+0x4a50] ;  /* 0x004a5000011a7983 */ /* 0x000ea20000300a00 */
[----:B------:R-:W2:Y:S11]  /*32310*/  LDL.LU.64 R24, [R1+0x4a48] ;  /* 0x004a480001187983 */ /* 0x000eb60000300a00 */
[----:B------:R-:W-:Y:S09]  /*32320*/  @!UPT UIADD3 URZ, URZ, URZ, URZ ;  /* 0x0000003f3f3ff290 */ /* 0x000ff2000fffe03f */
[----:B------:R0:W-:Y:S01]  /*32330*/  STL.64 [R1+0x150], R12 ;  /* 0x0001500c01007387 */ /* 0x0001e20000100a00 */
[----:B------:R-:W-:Y:S01]  /*32340*/  MOV R6, R14 ;  /* 0x0000000e00067202 */ /* 0x000fe20000000f00 */
[----:B------:R-:W-:Y:S02]  /*32350*/  IMAD.MOV.U32 R7, RZ, RZ, R15 ;  /* 0x000000ffff077224 */ /* 0x000fe400078e000f */
[----:B------:R-:W2:Y:S04]  /*32360*/  LDL.LU.64 R14, [R1+0x4a40] ;  /* 0x004a4000010e7983 */ /* 0x000ea80000300a00 */
[----:B0-----:R-:W2:Y:S01]  /*32370*/  LDL.LU.64 R12, [R1+0x4a38] ;  /* 0x004a3800010c7983 */ /* 0x001ea20000300a00 */
[----:B------:R-:W-:Y:S02]  /*32380*/  STL [R1+0x48c4], R7 ;  /* 0x0048c40701007387 */ /* 0x000fe40000100800 */
[----:B------:R-:W-:Y:S01]  /*32390*/  STL [R1+0x48c0], R6 ;  /* 0x0048c00601007387 */ /* 0x000fe20000100800 */
        /* <DEDUP_REMOVED lines=26> */
[----:B------:R-:W-:Y:S01]  /*32540*/  STL.64 [R1+0x120], R12 ;  /* 0x0001200c01007387 */ /* 0x000fe20000100a00 */
[----:B------:R0:W-:Y:S03]  /*32550*/  STL.64 [R1+0x128], R14 ;  /* 0x0001280e01007387 */ /* 0x0001e60000100a00 */
[----:B0-----:R-:W2:Y:S01]  /*32560*/  LDL.LU.64 R14, [R1+0x49e0] ;  /* 0x0049e000010e7983 */ /* 0x001ea20000300a00 */
[----:B------:R-:W2:Y:S02]  /*32570*/  LDL.LU.64 R12, [R1+0x49d8] ;  /* 0x0049d800010c7983 */ /* 0x000ea40000300a00 */
        /* <DEDUP_REMOVED lines=22> */
[----:B0-----:R-:W3:Y:S01]  /*326e0*/  LDL.LU.64 R14, [R1+0x4980] ;  /* 0x00498000010e7983 */ /* 0x001ee20000300a00 */
[----:B------:R-:W3:Y:S02]  /*326f0*/  LDL.LU.64 R12, [R1+0x4978] ;  /* 0x00497800010c7983 */ /* 0x000ee40000300a00 */
[-C--:B---3--:R-:W-:Y:S11]  /*32700*/  HMMA.16816.F32.BF16 R16, R12, R4.reuse, R16 ;  /* 0x000000040c10723c */ /* 0x088ff60000041810 */
[----:B------:R-:W-:Y:S11]  /*32710*/  @!UPT UIADD3 URZ, URZ, URZ, URZ ;  /* 0x0000003f3f3ff290 */ /* 0x000ff6000fffe03f */
[----:B------:R-:W-:Y:S02]  /*32720*/  @!UPT UIADD3 URZ, URZ, URZ, URZ ;  /* 0x0000003f3f3ff290 */ /* 0x000fe4000fffe03f */
[----:B------:R-:W-:Y:S01]  /*32730*/  MOV R6, R18 ;  /* 0x0000001200067202 */ /* 0x000fe20000000f00 */
[----:B------:R-:W-:Y:S02]  /*32740*/  IMAD.MOV.U32 R0, RZ, RZ, R19 ;  /* 0x000000ffff007224 */ /* 0x000fe400078e0013 */
[----:B------:R-:W-:Y:S01]  /*32750*/  IMAD.MOV.U32 R12, RZ, RZ, R16 ;  /* 0x000000ffff0c7224 */ /* 0x000fe200078e0010 */
[----:B------:R-:W-:Y:S01]  /*32760*/  MOV R7, R17 ;  /* 0x0000001100077202 */ /* 0x000fe20000000f00 */
[----:B------:R-:W4:Y:S01]  /*32770*/  LDL.LU.64 R18, [R1+0x4970] ;  /* 0x0049700001127983 */ /* 0x000f220000300a00 */
[----:B------:R-:W4:Y:S02]  /*32780*/  LDL.LU.64 R16, [R1+0x4968] ;  /* 0x0049680001107983 */ /* 0x000f240000300a00 */
[-C--:B----4-:R-:W-:Y:S11]  /*32790*/  HMMA.16816.F32.BF16 R20, R16, R4.reuse, R20 ;  /* 0x000000041014723c */ /* 0x090ff60000041814 */
[----:B------:R-:W-:Y:S11]  /*327a0*/  @!UPT UIADD3 URZ, URZ, URZ, URZ ;  /* 0x0000003f3f3ff290 */ /* 0x000ff6000fffe03f */
[----:B------:R-:W-:Y:S02]  /*327b0*/  @!UPT UIADD3 URZ, URZ, URZ, URZ ;  /* 0x0000003f3f3ff290 */ /* 0x000fe4000fffe03f */
[----:B------:R-:W-:Y:S01]  /*327c0*/  IMAD.MOV.U32 R14, RZ, RZ, R22 ;  /* 0x000000ffff0e7224 */ /* 0x000fe200078e0016 */
[----:B------:R-:W-:Y:S02]  /*327d0*/  MOV R13, R23 ;  /* 0x00000017000d7202 */ /* 0x000fe40000000f00 */
[----:B------:R-:W-:Y:S02]  /*327e0*/  MOV R16, R20 ;  /* 0x0000001400107202 */ /* 0x000fe40000000f00 */
[----:B------:R-:W-:Y:S01]  /*327f0*/  MOV R15, R21 ;  /* 0x00000015000f7202 */ /* 0x000fe20000000f00 */
[----:B------:R-:W3:Y:S01]  /*32800*/  LDL.LU.64 R22, [R1+0x4960] ;  /* 0x0049600001167983 */ /* 0x000ee20000300a00 */
[----:B------:R-:W3:Y:S02]  /*32810*/  LDL.LU.64 R20, [R1+0x4958] ;  /* 0x0049580001147983 */ /* 0x000ee40000300a00 */
[-C--:B---3--:R-:W-:Y:S01]  /*32820*/  HMMA.16816.F32.BF16 R20, R20, R4.reuse, R8 ;  /* 0x000000041414723c */ /* 0x088fe20000041808 */
[----:B------:R-:W2:Y:S01]  /*32830*/  LDL.LU.64 R10, [R1+0x4950] ;  /* 0x00495000010a7983 */ /* 0x000ea20000300a00 */
[----:B------:R-:W2:Y:S02]  /*32840*/  LDL.LU.64 R8, [R1+0x4948] ;  /* 0x0049480001087983 */ /* 0x000ea40000300a00 */
[----:B------:R-:W-:Y:S11]  /*32850*/  IMAD.MOV.U32 R29, RZ, RZ, R2 ;  /* 0x000000ffff1d7224 */ /* 0x000ff600078e0002 */
[----:B------:R-:W-:Y:S09]  /*32860*/  @!UPT UIADD3 URZ, URZ, URZ, URZ ;  /* 0x0000003f3f3ff290 */ /* 0x000ff2000fffe03f */
[----:B------:R-:W-:Y:S01]  /*32870*/  MOV R2, R23 ;  /* 0x0000001700027202 */ /* 0x000fe20000000f00 */
[----:B------:R-:W-:Y:S01]  /*32880*/  STL.64 [R1+0xc0], R20 ;  /* 0x0000c01401007387 */ /* 0x000fe20000100a00 */
[----:B------:R-:W-:Y:S03]  /*32890*/  STL [R1+0xc8], R22 ;  /* 0x0000c81601007387 */ /* 0x000fe60000100800 */
[----:B------:R-:W-:Y:S01]  /*328a0*/  STL [R1+0x48d8], R2 ;  /* 0x0048d80201007387 */ /* 0x000fe20000100800 */
[----:B--2---:R-:W-:Y:S07]  /*328b0*/  HMMA.16816.F32.BF16 R8, R24, R4, R8 ;  /* 0x000000041808723c */ /* 0x004fee0000041808 */
[----:B------:R-:W-:Y:S11]  /*328c0*/  IMAD.MOV.U32 R5, RZ, RZ, R29 ;  /* 0x000000ffff057224 */ /* 0x000ff600078e001d */
[----:B------:R-:W-:Y:S05]  /*328d0*/  @!UPT UIADD3 URZ, URZ, URZ, URZ ;  /* 0x0000003f3f3ff290 */ /* 0x000fea000fffe03f */
[----:B------:R0:W-:Y:S01]  /*328e0*/  STL.64 [R1+0x46f0], R10 ;  /* 0x0046f00a01007387 */ /* 0x0001e20000100a00 */
[----:B------:R1:W-:Y:S02]  /*328f0*/  STL.64 [R1+0x46e8], R8 ;  /* 0x0046e80801007387 */ /* 0x0003e40000100a00 */
        /* <DEDUP_REMOVED lines=31> */
[----:B------:R-:W1:Y:S01]  /*32af0*/  LDSM.16.MT88.4 R12, [R5+0x1a180] ;  /* 0x01a18000050c783b */ /* 0x000e620000004200 */
[----:B0-----:R-:W-:-:S03]  /*32b00*/  MOV R23, R11 ;  /* 0x0000000b00177202 */ /* 0x001fc60000000f00 */
[----:B------:R-:W2:Y:S01]  /*32b10*/  LDL R11, [R1+0xdd8] ;  /* 0x000dd800010b7983 */ /* 0x000ea20000100800 */
[----:B-1----:R-:W-:Y:S01]  /*32b20*/  IMAD.MOV.U32 R7, RZ, RZ, R12 ;  /* 0x000000ffff077224 */ /* 0x002fe200078e000c */
[----:B------:R-:W-:Y:S02]  /*32b30*/  MOV R29, R13 ;  /* 0x0000000d001d7202 */ /* 0x000fe40000000f00 */
[----:B------:R-:W-:Y:S01]  /*32b40*/  MOV R28, R14 ;  /* 0x0000000e001c7202 */ /* 0x000fe20000000f00 */
[----:B------:R-:W-:Y:S02]  /*32b50*/  IMAD.MOV.U32 R27, RZ, RZ, R15 ;  /* 0x000000ffff1b7224 */ /* 0x000fe400078e000f */
[----:B-----5:R-:W0:Y:S02]  /*32b60*/  LDSM.16.MT88.4 R12, [R3+0x1a000] ;  /* 0x01a00000030c783b */ /* 0x020e240000004200 */
[----:B0-----:R-:W-:Y:S02]  /*32b70*/  MOV R17, R12 ;  /* 0x0000000c00117202 */ /* 0x001fe40000000f00 */
[----:B------:R-:W-:Y:S01]  /*32b80*/  MOV R18, R13 ;  /* 0x0000000d00127202 */ /* 0x000fe20000000f00 */
[----:B------:R-:W-:Y:S01]  /*32b90*/  IMAD.MOV.U32 R2, RZ, RZ, R14 ;  /* 0x000000ffff027224 */ /* 0x000fe200078e000e */
[----:B------:R-:W-:-:S02]  /*32ba0*/  MOV R6, R15 ;  /* 0x0000000f00067202 */ /* 0x000fc40000000f00 */
[----:B------:R-:W0:Y:S01]  /*32bb0*/  LDSM.16.MT88.4 R12, [R3+0x1a080] ;  /* 0x01a08000030c783b */ /* 0x000e220000004200 */
        /* <DEDUP_REMOVED lines=26> */
[----:B0-----:R-:W-:-:S05]  /*32d60*/  IMAD.MOV.U32 R23, RZ, RZ, R14 ;  /* 0x000000ffff177224 */ /* 0x001fca00078e000e */
[----:B------:R-:W-:Y:S01]  /*32d70*/  STL.64 [R1+0x4940], R22 ;  /* 0x0049401601007387 */ /* 0x000fe20000100a00 */
        /* <DEDUP_REMOVED lines=60> */
[----:B------:R-:W4:Y:S01]  /*33140*/  LDL.LU R7, [R1+0x4910] ;  /* 0x0049100001077983 */ /* 0x000f220000300800 */
[----:B------:R-:W-:Y:S02]  /*33150*/  IMAD.MOV.U32 R9, RZ, RZ, R5 ;  /* 0x000000ffff097224 */ /* 0x000fe400078e0005 */
[----:B------:R-:W4:Y:S02]  /*33160*/  LDL.LU R5, [R1+0x490c] ;  /* 0x00490c0001057983 */ /* 0x000f240000300800 */
[----:B------:R-:W4:Y:S01]  /*33170*/  LDL.LU R23, [R1+0x4908] ;  /* 0x0049080001177983 */ /* 0x000f220000300800 */
[----:B------:R-:W4:Y:S01]  /*33180*/  LDL.LU R24, [R1+0x4904] ;  /* 0x0049040001187983 */ /* 0x000f220000300800 */
[----:B------:R0:W-:Y:S02]  /*33190*/  STL.64 [R1+0x47b8], R10 ;  /* 0x0047b80a01007387 */ /* 0x0001e40000100a00 */
[----:B------:R1:W-:Y:S01]  /*331a0*/  STL.64 [R1+0x47b0], R8 ;  /* 0x0047b00801007387 */ /* 0x0003e20000100a00 */
[----:B0-----:R-:W-:Y:S01]  /*331b0*/  MOV R10, R19 ;  /* 0x00000013000a7202 */ /* 0x001fe20000000f00 */
[----:B-1----:R-:W-:-:S02]  /*331c0*/  IMAD.MOV.U32 R8, RZ, RZ, R25 ;  /* 0x000000ffff087224 */ /* 0x002fc400078e0019 */
[----:B---3--:R-:W-:Y:S01]  /*331d0*/  IMAD.MOV.U32 R11, RZ, RZ, R20 ;  /* 0x000000ffff0b7224 */ /* 0x008fe200078e0014 */
[----:B------:R-:W3:Y:S01]  /*331e0*/  LDL.LU R25, [R1+0x4900] ;  /* 0x0049000001197983 */ /* 0x000ee20000300800 */
[----:B------:R-:W-:Y:S02]  /*331f0*/  MOV R9, R26 ;  /* 0x0000001a00097202 */ /* 0x000fe40000000f00 */
        /* <DEDUP_REMOVED lines=11> */
[----:B------:R-:W-:Y:S01]  /*332b0*/  MOV R8, R21 ;  /* 0x0000001500087202 */ /* 0x000fe20000000f00 */
        /* <DEDUP_REMOVED lines=32> */
[----:B------:R-:W-:-:S02]  /*334c0*/  IMAD.MOV.U32 R11, RZ, RZ, R27 ;  /* 0x000000ffff0b7224 */ /* 0x000fc400078e001b */
[----:B------:R-:W-:Y:S01]  /*334d0*/  IMAD.MOV.U32 R8, RZ, RZ, R7 ;  /* 0x000000ffff087224 */ /* 0x000fe200078e0007 */
[----:B------:R-:W-:Y:S01]  /*334e0*/  MOV R9, R29 ;  /* 0x0000001d00097202 */ /* 0x000fe20000000f00 */
[----:B------:R-:W4:Y:S01]  /*334f0*/  LDL.LU R7, [R1+0x48d0] ;  /* 0x0048d00001077983 */ /* 0x000f220000300800 */
[----:B------:R-:W4:Y:S02]  /*33500*/  LDL.LU R29, [R1+0x48cc] ;  /* 0x0048cc00011d7983 */ /* 0x000f240000300800 */
[----:B------:R-:W4:Y:S02]  /*33510*/  LDL.LU R28, [R1+0x48c8] ;  /* 0x0048c800011c7983 */ /* 0x000f240000300800 */
[----:B------:R0:W-:Y:S01]  /*33520*/  STL.64 [R1+0x4838], R10 ;  /* 0x0048380a01007387 */ /* 0x0001e20000100a00 */
[----:B------:R3:W-:Y:S01]  /*33530*/  STL.64 [R1+0x4830], R8 ;  /* 0x0048300801007387 */ /* 0x0007e20000100a00 */
[----:B0-----:R-:W-:Y:S01]  /*33540*/  IMAD.MOV.U32 R10, RZ, RZ, R24 ;  /* 0x000000ffff0a7224 */ /* 0x001fe200078e0018 */
[----:B------:R-:W-:-:S02]  /*33550*/  MOV R11, R23 ;  /* 0x00000017000b7202 */ /* 0x000fc40000000f00 */
[----:B---3--:R-:W-:Y:S02]  /*33560*/  MOV R8, R26 ;  /* 0x0000001a00087202 */ /* 0x008fe40000000f00 */
        /* <DEDUP_REMOVED lines=10> */
[----:B------:R-:W-:Y:S02]  /*33610*/  MOV R8, R22 ;  /* 0x0000001600087202 */ /* 0x000fe40000000f00 */
[----:B------:R-:W-:Y:S02]  /*33620*/  MOV R9, R21 ;  /* 0x0000001500097202 */ /* 0x000fe40000000f00 */
[----:B----4-:R-:W-:Y:S01]  /*33630*/  MOV R14, R7 ;  /* 0x00000007000e7202 */ /* 0x010fe20000000f00 */
[----:B------:R-:W-:Y:S01]  /*33640*/  IMAD.MOV.U32 R15, RZ, RZ, R6 ;  /* 0x000000ffff0f7224 */ /* 0x000fe200078e0006 */
[----:B------:R-:W3:Y:S01]  /*33650*/  LDL.LU R7, [R1+0x48c4] ;  /* 0x0048c40001077983 */ /* 0x000ee20000300800 */
[----:B------:R-:W4:Y:S02]  /*33660*/  LDL.LU R6, [R1+0x48c0] ;  /* 0x0048c00001067983 */ /* 0x000f240000300800 */
[----:B------:R-:W-:Y:S02]  /*33670*/  STL.64 [R1+0x4878], R10 ;  /* 0x0048780a01007387 */ /* 0x000fe40000100a00 */
[----:B------:R-:W-:Y:S01]  /*33680*/  STL.64 [R1+0x4870], R8 ;  /* 0x0048700801007387 */ /* 0x000fe20000100a00 */
[----:B------:R-:W-:Y:S04]  /*33690*/  STL.64 [R1+0x47c8], R14 ;  /* 0x0047c80e01007387 */ /* 0x000fe80000100a00 */
[----:B------:R-:W-:Y:S04]  /*336a0*/  LDSM.16.MT88.4 R20, [R0+0x1a100] ;  /* 0x01a100000014783b */ /* 0x000fe80000004200 */
[----:B--2---:R0:W-:Y:S04]  /*336b0*/  STL.64 [R1+0x47c0], R12 ;  /* 0x0047c00c01007387 */ /* 0x0041e80000100a00 */
[----:B0-----:R-:W2:Y:S01]  /*336c0*/  LDL.LU R12, [R1+0x140] ;  /* 0x00014000010c7983 */ /* 0x001ea20000300800 */
[----:B------:R-:W2:Y:S01]  /*336d0*/  LDL.LU R13, [R1+0x144] ;  /* 0x00014400010d7983 */ /* 0x000ea20000300800 */
[----:B------:R-:W-:Y:S01]  /*336e0*/  MOV R14, R28 ;  /* 0x0000001c000e7202 */ /* 0x000fe20000000f00 */
[----:B------:R-:W-:Y:S01]  /*336f0*/  IMAD.MOV.U32 R15, RZ, RZ, R29 ;  /* 0x000000ffff0f7224 */ /* 0x000fe200078e001d */
[----:B------:R-:W3:Y:S01]  /*33700*/  LDL.LU R28, [R1+0x48bc] ;  /* 0x0048bc00011c7983 */ /* 0x000ee20000300800 */
[----:B------:R-:W3:Y:S03]  /*33710*/  LDL.LU R29, [R1+0x48b8] ;  /* 0x0048b800011d7983 */ /* 0x000ee60000300800 */
[----:B------:R-:W-:Y:S04]  /*33720*/  STL.64 [R1+0x47e8], R14 ;  /* 0x0047e80e01007387 */ /* 0x000fe80000100a00 */
[----:B--2---:R0:W-:Y:S04]  /*33730*/  STL.64 [R1+0x47e0], R12 ;  /* 0x0047e00c01007387 */ /* 0x0041e80000100a00 */
[----:B0-----:R-:W2:Y:S01]  /*33740*/  LDL.LU R12, [R1+0x150] ;  /* 0x00015000010c7983 */ /* 0x001ea20000300800 */
[----:B------:R-:W2:Y:S01]  /*33750*/  LDL.LU R13, [R1+0x154] ;  /* 0x00015400010d7983 */ /* 0x000ea20000300800 */
[----:B----4-:R-:W-:Y:S01]  /*33760*/  MOV R14, R6 ;  /* 0x00000006000e7202 */ /* 0x010fe20000000f00 */
[----:B---3--:R-:W-:Y:S01]  /*33770*/  IMAD.MOV.U32 R15, RZ, RZ, R7 ;  /* 0x000000ffff0f7224 */ /* 0x008fe200078e0007 */
[----:B------:R-:W3:Y:S01]  /*33780*/  LDL.LU R6, [R1+0x48b4] ;  /* 0x0048b40001067983 */ /* 0x000ee20000300800 */
[----:B------:R-:W4:Y:S03]  /*33790*/  LDL.LU R7, [R1+0x48b0] ;  /* 0x0048b00001077983 */ /* 0x000f260000300800 */
[----:B------:R-:W-:Y:S04]  /*337a0*/  STL.64 [R1+0x4808], R14 ;  /* 0x0048080e01007387 */ /* 0x000fe80000100a00 */
[----:B--2---:R0:W-:Y:S04]  /*337b0*/  STL.64 [R1+0x4800], R12 ;  /* 0x0048000c01007387 */ /* 0x0041e80000100a00 */
[----:B0-----:R-:W2:Y:S01]  /*337c0*/  LDL.LU R12, [R1+0x160] ;  /* 0x00016000010c7983 */ /* 0x001ea20000300800 */
[----:B------:R-:W2:Y:S01]  /*337d0*/  LDL.LU R13, [R1+0x164] ;  /* 0x00016400010d7983 */ /* 0x000ea20000300800 */
[----:B------:R-:W-:-:S02]  /*337e0*/  MOV R14, R29 ;  /* 0x0000001d000e7202 */ /* 0x000fc40000000f00 */
[----:B------:R-:W-:Y:S01]  /*337f0*/  MOV R15, R28 ;  /* 0x0000001c000f7202 */ /* 0x000fe20000000f00 */
[----:B------:R-:W3:Y:S01]  /*33800*/  LDL.LU R29, [R1+0x48ac] ;  /* 0x0048ac00011d7983 */ /* 0x000ee20000300800 */
[----:B------:R-:W3:Y:S03]  /*33810*/  LDL.LU R28, [R1+0x48a8] ;  /* 0x0048a800011c7983 */ /* 0x000ee60000300800 */
[----:B------:R-:W-:Y:S04]  /*33820*/  STL.64 [R1+0x4828], R14 ;  /* 0x0048280e01007387 */ /* 0x000fe80000100a00 */
[----:B--2---:R0:W-:Y:S04]  /*33830*/  STL.64 [R1+0x4820], R12 ;  /* 0x0048200c01007387 */ /* 0x0041e80000100a00 */
[----:B0-----:R-:W2:Y:S01]  /*33840*/  LDL.LU R12, [R1+0x170] ;  /* 0x00017000010c7983 */ /* 0x001ea20000300800 */
[----:B------:R-:W2:Y:S02]  /*33850*/  LDL.LU R13, [R1+0x174] ;  /* 0x00017400010d7983 */ /* 0x000ea40000300800 */
[----:B----4-:R-:W-:Y:S01]  /*33860*/  IMAD.MOV.U32 R14, RZ, RZ, R7 ;  /* 0x000000ffff0e7224 */ /* 0x010fe200078e0007 */
[----:B---3--:R-:W-:Y:S01]  /*33870*/  MOV R15, R6 ;  /* 0x00000006000f7202 */ /* 0x008fe20000000f00 */
[----:B------:R-:W3:Y:S01]  /*33880*/  LDL.LU R7, [R1+0x48a4] ;  /* 0x0048a40001077983 */ /* 0x000ee20000300800 */
[----:B------:R-:W4:Y:S03]  /*33890*/  LDL.LU R6, [R1+0x48a0] ;  /* 0x0048a00001067983 */ /* 0x000f260000300800 */
[----:B------:R-:W-:Y:S04]  /*338a0*/  STL.64 [R1+0x4848], R14 ;  /* 0x0048480e01007387 */ /* 0x000fe80000100a00 */
        /* <DEDUP_REMOVED lines=11> */
[----:B----4-:R-:W-:-:S02]  /*33960*/  MOV R14, R6 ;  /* 0x00000006000e7202 */ /* 0x010fc40000000f00 */
[----:B---3--:R-:W-:Y:S01]  /*33970*/  MOV R15, R7 ;  /* 0x00000007000f7202 */ /* 0x008fe20000000f00 */
        /* <DEDUP_REMOVED lines=11> */
[----:B------:R-:W-:Y:S01]  /*33a30*/  MOV R15, R28 ;  /* 0x0000001c000f7202 */ /* 0x000fe20000000f00 */
        /* <DEDUP_REMOVED lines=25> */
[----:B-1----:R-:W2:Y:S02]  /*33bd0*/  LDL.LU.64 R8, [R1+0x4830] ;  /* 0x0048300001087983 */ /* 0x002ea40000300a00 */
        /* <DEDUP_REMOVED lines=78> */
[----:B-1----:R-:W3:Y:S01]  /*340c0*/  LDL.LU R12, [R1+0xc0] ;  /* 0x0000c000010c7983 */ /* 0x002ee20000300800 */
[----:B------:R-:W3:Y:S02]  /*340d0*/  LDL.LU R13, [R1+0xc4] ;  /* 0x0000c400010d7983 */ /* 0x000ee40000300800 */
[----:B--2---:R-:W3:Y:S01]  /*340e0*/  LDL.LU R14, [R1+0xc8] ;  /* 0x0000c800010e7983 */ /* 0x004ee20000300800 */
[----:B------:R-:W-:Y:S02]  /*340f0*/  MOV R15, R2 ;  /* 0x00000002000f7202 */ /* 0x000fe40000000f00 */
[----:B------:R-:W2:Y:S01]  /*34100*/  LDL.LU R2, [R1+0x46f8] ;  /* 0x0046f80001027983 */ /* 0x000ea20000300800 */
[-C--:B0-----:R-:W-:Y:S03]  /*34110*/  HMMA.16816.F32.BF16 R16, R16, R6.reuse, R8 ;  /* 0x000000061010723c */ /* 0x081fe60000041808 */
[----:B------:R-:W4:Y:S01]  /*34120*/  LDL.LU.64 R10, [R1+0x46f0] ;  /* 0x0046f000010a7983 */ /* 0x000f220000300a00 */
[----:B------:R-:W4:Y:S11]  /*34130*/  LDL.LU.64 R8, [R1+0x46e8] ;  /* 0x0046e80001087983 */ /* 0x000f360000300a00 */
[----:B------:R-:W-:Y:S08]  /*34140*/  @!UPT UIADD3 URZ, URZ, URZ, URZ ;  /* 0x0000003f3f3ff290 */ /* 0x000ff0000fffe03f */
[----:B------:R-:W-:Y:S01]  /*34150*/  STL.64 [R1+0xd0], R16 ;  /* 0x0000d01001007387 */ /* 0x000fe20000100a00 */
[----:B------:R0:W-:Y:S02]  /*34160*/  STL.64 [R1+0xd8], R18 ;  /* 0x0000d81201007387 */ /* 0x0001e40000100a00 */
[----:B0-----:R-:W-:Y:S01]  /*34170*/  MOV R19, R5 ;  /* 0x0000000500137202 */ /* 0x001fe20000000f00 */
[-C--:B---3--:R-:W-:Y:S04]  /*34180*/  HMMA.16816.F32.BF16 R12, R20, R6.reuse, R12 ;  /* 0x00000006140c723c */ /* 0x088fe8000004180c */
[----:B------:R-:W0:Y:S04]  /*34190*/  LDSM.16.MT88.4 R20, [R19+0x1c000] ;  /* 0x01c000001314783b */ /* 0x000e280000004200 */
[----:B----4-:R-:W-:Y:S01]  /*341a0*/  HMMA.16816.F32.BF16 R4, R24, R6, R8 ;  /* 0x000000061804723c */ /* 0x010fe20000041808 */
[----:B--2---:R-:W1:Y:S11]  /*341b0*/  LDSM.16.M88.4 R8, [R2+0x40180] ;  /* 0x040180000208783b */ /* 0x004e760000000200 */
[----:B------:R-:W-:Y:S11]  /*341c0*/  @!UPT UIADD3 URZ, URZ, URZ, URZ ;  /* 0x0000003f3f3ff290 */ /* 0x000ff6000fffe03f */
[----:B------:R-:W-:Y:S01]  /*341d0*/  STL.64 [R1+0x4550], R6 ;  /* 0x0045500601007387 */ /* 0x000fe20000100a00 */
[----:B------:R0:W-:Y:S02]  /*341e0*/  STL.64 [R1+0xc0], R12 ;  /* 0x0000c00c01007387 */ /* 0x0001e40000100a00 */
[----:B------:R2:W-:Y:S02]  /*341f0*/  STL.64 [R1+0xc8], R14 ;  /* 0x0000c80e01007387 */ /* 0x0005e40000100a00 */
[----:B------:R-:W-:Y:S01]  /*34200*/  STL.64 [R1+0x4548], R4 ;  /* 0x0045480401007387 */ /* 0x000fe20000100a00 */
[----:B0-----:R-:W-:Y:S01]  /*34210*/  MOV R13, R22 ;  /* 0x00000016000d7202 */ /* 0x001fe20000000f00 */
[----:B--2---:R-:W-:Y:S01]  /*34220*/  IMAD.MOV.U32 R15, RZ, RZ, R20 ;  /* 0x000000ffff0f7224 */ /* 0x004fe200078e0014 */
[----:B------:R-:W-:Y:S01]  /*34230*/  MOV R14, R21 ;  /* 0x00000015000e7202 */ /* 0x000fe20000000f00 */
[----:B------:R-:W-:-:S04]  /*34240*/  IMAD.MOV.U32 R12, RZ, RZ, R23 ;  /* 0x000000ffff0c7224 */ /* 0x000fc800078e0017 */
[----:B------:R-:W-:Y:S01]  /*34250*/  STL.64 [R1+0x46e0], R14 ;  /* 0x0046e00e01007387 */ /* 0x000fe20000100a00 */
[----:B------:R-:W-:Y:S02]  /*34260*/  STL.64 [R1+0x46d8], R12 ;  /* 0x0046d80c01007387 */ /* 0x000fe40000100a00 */
[----:B-1----:R-:W-:Y:S02]  /*34270*/  STL [R1+0x449c], R10 ;  /* 0x00449c0a01007387 */ /* 0x002fe40000100800 */
[----:B------:R-:W-:Y:S01]  /*34280*/  STL [R1+0x4498], R11 ;  /* 0x0044980b01007387 */ /* 0x000fe20000100800 */
[----:B------:R0:W-:Y:S01]  /*34290*/  STL [R1+0x3ed0], R2 ;  /* 0x003ed00201007387 */ /* 0x0001e20000100800 */
[----:B------:R-:W2:Y:S03]  /*342a0*/  LDL R27, [R1+0xdd8] ;  /* 0x000dd800011b7983 */ /* 0x000ea60000100800 */
        /* <DEDUP_REMOVED lines=18> */
[----:B------:R1:W-:Y:S04]  /*343d0*/  STL [R1+0x4658], R2 ;  /* 0x0046580201007387 */ /* 0x0003e80000100800 */
[----:B0-----:R-:W-:Y:S01]  /*343e0*/  STL [R1+0x4668], R4 ;  /* 0x0046680401007387 */ /* 0x001fe20000100800 */
[----:B------:R-:W-:Y:S02]  /*343f0*/  STL [R1+0x4664], R5 ;  /* 0x0046640501007387 */ /* 0x000fe40000100800 */
[----:B------:R-:W-:Y:S02]  /*34400*/  STL [R1+0x4660], R6 ;  /* 0x0046600601007387 */ /* 0x000fe40000100800 */
[----:B------:R-:W-:Y:S02]  /*34410*/  STL [R1+0x465c], R7 ;  /* 0x00465c0701007387 */ /* 0x000fe40000100800 */
[----:B------:R-:W0:Y:S01]  /*34420*/  LDSM.16.MT88.4 R4, [R3+0x1c080] ;  /* 0x01c080000304783b */ /* 0x000e220000004200 */
[----:B-1----:R-:W-:-:S03]  /*34430*/  MOV R2, R15 ;  /* 0x0000000f00027202 */ /* 0x002fc60000000f00 */
[----:B0-----:R0:W-:Y:S01]  /*34440*/  STL.64 [R1+0x60], R4 ;  /* 0x0000600401007387 */ /* 0x0011e20000100a00 */
[----:B------:R1:W-:Y:S01]  /*34450*/  STL.64 [R1+0x68], R6 ;  /* 0x0000680601007387 */ /* 0x0003e20000100a00 */
[----:B0-----:R-:W-:Y:S01]  /*34460*/  MOV R5, R12 ;  /* 0x0000000c00057202 */ /* 0x001fe20000000f00 */
[----:B-1----:R-:W-:Y:S01]  /*34470*/  IMAD.MOV.U32 R6, RZ, RZ, R13 ;  /* 0x000000ffff067224 */ /* 0x002fe200078e000d */
[----:B------:R-:W-:-:S04]  /*34480*/  MOV R7, R14 ;  /* 0x0000000e00077202 */ /* 0x000fc80000000f00 */
[----:B------:R-:W-:Y:S01]  /*34490*/  STL [R1+0x4678], R6 ;  /* 0x0046780601007387 */ /* 0x000fe20000100800 */
[----:B------:R-:W-:Y:S02]  /*344a0*/  STL [R1+0x4674], R5 ;  /* 0x0046740501007387 */ /* 0x000fe40000100800 */
[----:B------:R-:W-:Y:S02]  /*344b0*/  STL [R1+0x4670], R7 ;  /* 0x0046700701007387 */ /* 0x000fe40000100800 */
[----:B------:R-:W0:Y:S04]  /*344c0*/  LDSM.16.MT88.4 R4, [R3+0x1c180] ;  /* 0x01c180000304783b */ /* 0x000e280000004200 */
[----:B------:R-:W-:Y:S01]  /*344d0*/  STL [R1+0x466c], R2 ;  /* 0x00466c0201007387 */ /* 0x000fe20000100800 */
[----:B------:R-:W-:Y:S03]  /*344e0*/  STL [R1+0x467c], R3 ;  /* 0x00467c0301007387 */ /* 0x000fe60000100800 */
[----:B--2---:R-:W1:Y:S04]  /*344f0*/  LDSM.16.MT88.4 R12, [R27+0x1c000] ;  /* 0x01c000001b0c783b */ /* 0x004e680000004200 */
[----:B0-----:R-:W-:Y:S01]  /*34500*/  STL.64 [R1+0x40], R4 ;  /* 0x0000400401007387 */ /* 0x001fe20000100a00 */
[----:B------:R1:W-:Y:S02]  /*34510*/  STL.64 [R1+0x48], R6 ;  /* 0x0000480601007387 */ /* 0x0003e40000100a00 */
[----:B-1----:R-:W-:Y:S01]  /*34520*/  IMAD.MOV.U32 R7, RZ, RZ, R12 ;  /* 0x000000ffff077224 */ /* 0x002fe200078e000c */
[----:B------:R-:W-:Y:S01]  /*34530*/  MOV R2, R13 ;  /* 0x0000000d00027202 */ /* 0x000fe20000000f00 */
[----:B------:R-:W-:Y:S01]  /*34540*/  STL [R1+0x38], R14 ;  /* 0x0000380e01007387 */ /* 0x000fe20000100800 */
[----:B------:R-:W-:-:S02]  /*34550*/  MOV R4, R15 ;  /* 0x0000000f00047202 */ /* 0x000fc40000000f00 */
[----:B------:R-:W0:Y:S03]  /*34560*/  LDSM.16.MT88.4 R12, [R27+0x1c080] ;  /* 0x01c080001b0c783b */ /* 0x000e260000004200 */
[----:B------:R-:W-:Y:S01]  /*34570*/  STL [R1+0x4688], R4 ;  /* 0x0046880401007387 */ /* 0x000fe20000100800 */
[----:B------:R-:W-:Y:S02]  /*34580*/  STL [R1+0x4684], R2 ;  /* 0x0046840201007387 */ /* 0x000fe40000100800 */
[----:B------:R-:W-:Y:S02]  /*34590*/  STL [R1+0x4680], R7 ;  /* 0x0046800701007387 */ /* 0x000fe40000100800 */
[----:B0-----:R-:W-:Y:S01]  /*345a0*/  IMAD.MOV.U32 R3, RZ, RZ, R13 ;  /* 0x000000ffff037224 */ /* 0x001fe200078e000d */
        /* <DEDUP_REMOVED lines=11> */
[----:B------:R-:W0:Y:S02]  /*34660*/  LDSM.16.MT88.4 R12, [R27+0x1c180] ;  /* 0x01c180001b0c783b */ /* 0x000e240000004200 */
[----:B0-----:R-:W-:Y:S01]  /*34670*/  MOV R6, R14 ;  /* 0x0000000e00067202 */ /* 0x001fe20000000f00 */
[----:B------:R0:W-:Y:S01]  /*34680*/  STL [R1], R12 ;  /* 0x0000000c01007387 */ /* 0x0001e20000100800 */
[----:B------:R-:W-:Y:S01]  /*34690*/  MOV R3, R15 ;  /* 0x0000000f00037202 */ /* 0x000fe20000000f00 */
[----:B------:R-:W-:Y:S02]  /*346a0*/  IMAD.MOV.U32 R5, RZ, RZ, R13 ;  /* 0x000000ffff057224 */ /* 0x000fe400078e000d */
[----:B------:R-:W2:Y:S01]  /*346b0*/  LDL.LU.64 R14, [R1+0x46e0] ;  /* 0x0046e000010e7983 */ /* 0x000ea20000300a00 */
[----:B0-----:R-:W3:Y:S01]  /*346c0*/  LDL.LU.64 R12, [R1+0x46d8] ;  /* 0x0046d800010c7983 */ /* 0x001ee20000300a00 */
[----:B------:R0:W-:Y:S02]  /*346d0*/  STL.64 [R1+0x46a0], R6 ;  /* 0x0046a00601007387 */ /* 0x0001e40000100a00 */
[----:B------:R1:W-:Y:S01]  /*346e0*/  STL.64 [R1+0x4698], R4 ;  /* 0x0046980401007387 */ /* 0x0003e20000100a00 */
[----:B0-----:R-:W-:Y:S01]  /*346f0*/  MOV R6, R21 ;  /* 0x0000001500067202 */ /* 0x001fe20000000f00 */
[----:B------:R-:W-:-:S02]  /*34700*/  IMAD.MOV.U32 R7, RZ, RZ, R20 ;  /* 0x000000ffff077224 */ /* 0x000fc400078e0014 */
[----:B-1----:R-:W-:Y:S01]  /*34710*/  IMAD.MOV.U32 R4, RZ, RZ, R23 ;  /* 0x000000ffff047224 */ /* 0x002fe200078e0017 */
[----:B------:R-:W-:Y:S02]  /*34720*/  MOV R5, R22 ;  /* 0x0000001600057202 */ /* 0x000fe40000000f00 */
[----:B------:R-:W-:Y:S04]  /*34730*/  LDSM.16.MT88.4 R20, [R0+0x1c100] ;  /* 0x01c100000014783b */ /* 0x000fe80000004200 */
[----:B------:R-:W-:Y:S01]  /*34740*/  STL.64 [R1+0x46c0], R6 ;  /* 0x0046c00601007387 */ /* 0x000fe20000100a00 */
[----:B------:R2:W-:Y:S02]  /*34750*/  STL.64 [R1+0x46b8], R4 ;  /* 0x0046b80401007387 */ /* 0x0005e40000100a00 */
[----:B--2---:R-:W-:-:S02]  /*34760*/  MOV R4, R15 ;  /* 0x0000000f00047202 */ /* 0x004fc40000000f00 */
[----:B------:R-:W-:Y:S01]  /*34770*/  MOV R5, R14 ;  /* 0x0000000e00057202 */ /* 0x000fe20000000f00 */
[----:B---3--:R-:W-:Y:S01]  /*34780*/  IMAD.MOV.U32 R6, RZ, RZ, R13 ;  /* 0x000000ffff067224 */ /* 0x008fe200078e000d */
[----:B------:R-:W-:Y:S02]  /*34790*/  MOV R7, R12 ;  /* 0x0000000c00077202 */ /* 0x000fe40000000f00 */
[----:B------:R-:W0:Y:S04]  /*347a0*/  LDSM.16.MT88.4 R12, [R0+0x1c000] ;  /* 0x01c00000000c783b */ /* 0x000e280000004200 */
[----:B0-----:R0:W-:Y:S01]  /*347b0*/  STL.64 [R1+0x4580], R14 ;  /* 0x0045800e01007387 */ /* 0x0011e20000100a00 */
[----:B------:R1:W-:Y:S01]  /*347c0*/  STL.64 [R1+0x4578], R12 ;  /* 0x0045780c01007387 */ /* 0x0003e20000100a00 */
[----:B0-----:R-:W-:-:S02]  /*347d0*/  MOV R14, R17 ;  /* 0x00000011000e7202 */ /* 0x001fc40000000f00 */
[----:B------:R-:W-:Y:S02]  /*347e0*/  MOV R15, R16 ;  /* 0x00000010000f7202 */ /* 0x000fe40000000f00 */
[----:B-1----:R-:W-:Y:S01]  /*347f0*/  MOV R12, R19 ;  /* 0x00000013000c7202 */ /* 0x002fe20000000f00 */
[----:B------:R-:W-:Y:S02]  /*34800*/  IMAD.MOV.U32 R13, RZ, RZ, R18 ;  /* 0x000000ffff0d7224 */ /* 0x000fe400078e0012 */
[----:B------:R-:W0:Y:S04]  /*34810*/  LDSM.16.MT88.4 R16, [R0+0x1c080] ;  /* 0x01c080000010783b */ /* 0x000e280000004200 */
[----:B------:R-:W-:Y:S01]  /*34820*/  STL.64 [R1+0x46b0], R14 ;  /* 0x0046b00e01007387 */ /* 0x000fe20000100a00 */
[----:B------:R1:W-:Y:S03]  /*34830*/  STL.64 [R1+0x46a8], R12 ;  /* 0x0046a80c01007387 */ /* 0x0003e60000100a00 */
[----:B-1----:R-:W2:Y:S01]  /*34840*/  LDL.LU R12, [R1+0x190] ;  /* 0x00019000010c7983 */ /* 0x002ea20000300800 */
[----:B------:R-:W2:Y:S02]  /*34850*/  LDL.LU R13, [R1+0x194] ;  /* 0x00019400010d7983 */ /* 0x000ea40000300800 */
[----:B------:R-:W3:Y:S02]  /*34860*/  LDL.LU R14, [R1+0x198] ;  /* 0x00019800010e7983 */ /* 0x000ee40000300800 */
[----:B------:R-:W3:Y:S02]  /*34870*/  LDL.LU R15, [R1+0x19c] ;  /* 0x00019c00010f7983 */ /* 0x000ee40000300800 */
        /* <DEDUP_REMOVED lines=14> */
[----:B0-----:R-:W-:Y:S01]  /*34960*/  IMAD.MOV.U32 R20, RZ, RZ, R25 ;  /* 0x000000ffff147224 */ /* 0x001fe200078e0019 */
[----:B------:R-:W-:-:S02]  /*34970*/  MOV R21, R24 ;  /* 0x0000001800157202 */ /* 0x000fc40000000f00 */
[----:B------:R-:W0:Y:S04]  /*34980*/  LDSM.16.MT88.4 R24, [R0+0x1c180] ;  /* 0x01c180000018783b */ /* 0x000e280000004200 */
[----:B0-----:R-:W-:Y:S01]  /*34990*/  STL.64 [R1+0x4590], R26 ;  /* 0x0045901a01007387 */ /* 0x001fe20000100a00 */
[----:B------:R0:W-:Y:S03]  /*349a0*/  STL.64 [R1+0x4588], R24 ;  /* 0x0045881801007387 */ /* 0x0001e60000100a00 */
[----:B0-----:R-:W4:Y:S01]  /*349b0*/  LDL.LU R24, [R1+0x180] ;  /* 0x0001800001187983 */ /* 0x001f220000300800 */
[----:B------:R-:W4:Y:S02]  /*349c0*/  LDL.LU R25, [R1+0x184] ;  /* 0x0001840001197983 */ /* 0x000f240000300800 */
        /* <DEDUP_REMOVED lines=8> */
[----:B------:R-:W-:Y:S01]  /*34a50*/  IMAD.MOV.U32 R29, RZ, RZ, R6 ;  /* 0x000000ffff1d7224 */ /* 0x000fe200078e0006 */
[----:B------:R-:W-:Y:S02]  /*34a60*/  MOV R28, R7 ;  /* 0x00000007001c7202 */ /* 0x000fe40000000f00 */
[----:B------:R-:W2:Y:S04]  /*34a70*/  LDL.LU.64 R6, [R1+0x46c0] ;  /* 0x0046c00001067983 */ /* 0x000ea80000300a00 */
[----:B0-----:R-:W2:Y:S01]  /*34a80*/  LDL.LU.64 R4, [R1+0x46b8] ;  /* 0x0046b80001047983 */ /* 0x001ea20000300a00 */
[----:B------:R-:W-:Y:S02]  /*34a90*/  STL [R1+0x44a4], R28 ;  /* 0x0044a41c01007387 */ /* 0x000fe40000100800 */
[----:B------:R0:W-:Y:S01]  /*34aa0*/  STL [R1+0x44a0], R29 ;  /* 0x0044a01d01007387 */ /* 0x0001e20000100800 */
[----:B------:R-:W-:Y:S01]  /*34ab0*/  MOV R22, R11 ;  /* 0x0000000b00167202 */ /* 0x000fe20000000f00 */
[----:B------:R-:W-:Y:S01]  /*34ac0*/  IMAD.MOV.U32 R23, RZ, RZ, R10 ;  /* 0x000000ffff177224 */ /* 0x000fe200078e000a */
[-C--:B--2---:R-:W-:Y:S01]  /*34ad0*/  HMMA.16816.F32.BF16 R4, R4, R8.reuse, R12 ;  /* 0x000000080404723c */ /* 0x084fe2000004180c */
[----:B------:R-:W3:Y:S01]  /*34ae0*/  LDL.LU.64 R14, [R1+0x46b0] ;  /* 0x0046b000010e7983 */ /* 0x000ee20000300a00 */
[----:B------:R-:W3:Y:S06]  /*34af0*/  LDL.LU.64 R12, [R1+0x46a8] ;  /* 0x0046a800010c7983 */ /* 0x000eec0000300a00 */
[-C--:B----4-:R-:W-:Y:S11]  /*34b00*/  HMMA.16816.F32.BF16 R20, R20, R8.reuse, R24 ;  /* 0x000000081414723c */ /* 0x090ff60000041818 */
[----:B------:R-:W-:Y:S05]  /*34b10*/  @!UPT UIADD3 URZ, URZ, URZ, URZ ;  /* 0x0000003f3f3ff290 */ /* 0x000fea000fffe03f */
[----:B------:R-:W-:Y:S01]  /*34b20*/  IMAD.MOV.U32 R11, RZ, RZ, R7 ;  /* 0x000000ffff0b7224 */ /* 0x000fe200078e0007 */
[----:B------:R-:W-:Y:S01]  /*34b30*/  MOV R10, R6 ;  /* 0x00000006000a7202 */ /* 0x000fe20000000f00 */
[----:B------:R1:W-:Y:S01]  /*34b40*/  STL.64 [R1+0x190], R4 ;  /* 0x0001900401007387 */ /* 0x0003e20000100a00 */
[----:B------:R-:W2:Y:S05]  /*34b50*/  LDL.LU.64 R6, [R1+0x46a0] ;  /* 0x0046a00001067983 */ /* 0x000eaa0000300a00 */
[----:B0-----:R-:W-:Y:S02]  /*34b60*/  MOV R29, R23 ;  /* 0x00000017001d7202 */ /* 0x001fe40000000f00 */
[----:B------:R-:W-:Y:S01]  /*34b70*/  MOV R28, R22 ;  /* 0x00000016001c7202 */ /* 0x000fe20000000f00 */
[----:B-1----:R-:W4:Y:S01]  /*34b80*/  LDL.LU.64 R4, [R1+0x4698] ;  /* 0x0046980001047983 */ /* 0x002f220000300a00 */
[----:B------:R0:W-:Y:S02]  /*34b90*/  STL [R1+0x44ac], R11 ;  /* 0x0044ac0b01007387 */ /* 0x0001e40000100800 */
[----:B------:R1:W-:Y:S02]  /*34ba0*/  STL [R1+0x44a8], R10 ;  /* 0x0044a80a01007387 */ /* 0x0003e40000100800 */
[----:B------:R-:W-:Y:S01]  /*34bb0*/  STL.64 [R1+0x180], R20 ;  /* 0x0001801401007387 */ /* 0x000fe20000100a00 */
[----:B------:R-:W-:Y:S01]  /*34bc0*/  STL [R1+0x44b4], R29 ;  /* 0x0044b41d01007387 */ /* 0x000fe20000100800 */
[----:B------:R-:W-:Y:S01]  /*34bd0*/  STL [R1+0x44b0], R28 ;  /* 0x0044b01c01007387 */ /* 0x000fe20000100800 */
[----:B---3--:R-:W-:Y:S11]  /*34be0*/  HMMA.16816.F32.BF16 R12, R12, R8, R16 ;  /* 0x000000080c0c723c */ /* 0x008ff60000041810 */
[----:B------:R-:W-:Y:S11]  /*34bf0*/  @!UPT UIADD3 URZ, URZ, URZ, URZ ;  /* 0x0000003f3f3ff290 */ /* 0x000ff6000fffe03f */
[----:B------:R-:W-:Y:S01]  /*34c00*/  @!UPT UIADD3 URZ, URZ, URZ, URZ ;  /* 0x0000003f3f3ff290 */ /* 0x000fe2000fffe03f */
[----:B------:R3:W-:Y:S01]  /*34c10*/  STL.64 [R1+0x170], R12 ;  /* 0x0001700c01007387 */ /* 0x0007e20000100a00 */
[----:B------:R-:W5:Y:S02]  /*34c20*/  LDL.LU R16, [R1+0xe0] ;  /* 0x0000e00001107983 */ /* 0x000f640000300800 */
[----:B------:R-:W5:Y:S02]  /*34c30*/  LDL.LU R17, [R1+0xe4] ;  /* 0x0000e40001117983 */ /* 0x000f640000300800 */
[----:B------:R-:W3:Y:S01]  /*34c40*/  LDL.LU R18, [R1+0xe8] ;  /* 0x0000e80001127983 */ /* 0x000ee20000300800 */
[----:B------:R-:W3:Y:S01]  /*34c50*/  LDL.LU R19, [R1+0xec] ;  /* 0x0000ec0001137983 */ /* 0x000ee20000300800 */
[----:B0-----:R-:W-:Y:S01]  /*34c60*/  IMAD.MOV.U32 R11, RZ, RZ, R14 ;  /* 0x000000ffff0b7224 */ /* 0x001fe200078e000e */
[----:B-1----:R-:W-:Y:S01]  /*34c70*/  MOV R10, R15 ;  /* 0x0000000f000a7202 */ /* 0x002fe20000000f00 */
[----:B--2---:R-:W-:Y:S01]  /*34c80*/  IMAD.MOV.U32 R14, RZ, RZ, R6 ;  /* 0x000000ffff0e7224 */ /* 0x004fe200078e0006 */
[----:B------:R-:W-:Y:S01]  /*34c90*/  MOV R15, R3 ;  /* 0x00000003000f7202 */ /* 0x000fe20000000f00 */
[----:B---3--:R0:W-:Y:S01]  /*34ca0*/  STL.64 [R1+0x45a0], R18 ;  /* 0x0045a01201007387 */ /* 0x0081e20000100a00 */
[----:B-----5:R1:W-:Y:S02]  /*34cb0*/  STL.64 [R1+0x4598], R16 ;  /* 0x0045981001007387 */ /* 0x0203e40000100a00 */
[----:B------:R-:W2:Y:S01]  /*34cc0*/  LDL.LU R12, [R1] ;  /* 0x00000000010c7983 */ /* 0x000ea20000300800 */
[----:B----4-:R-:W-:-:S02]  /*34cd0*/  MOV R13, R5 ;  /* 0x00000005000d7202 */ /* 0x010fc40000000f00 */
[----:B------:R-:W3:Y:S01]  /*34ce0*/  LDL.LU R5, [R1+0x4694] ;  /* 0x0046940001057983 */ /* 0x000ee20000300800 */
[----:B------:R-:W4:Y:S02]  /*34cf0*/  LDL.LU R6, [R1+0x4690] ;  /* 0x0046900001067983 */ /* 0x000f240000300800 */
[----:B------:R-:W5:Y:S02]  /*34d00*/  LDL.LU R3, [R1+0x468c] ;  /* 0x00468c0001037983 */ /* 0x000f640000300800 */
[----:B------:R-:W-:Y:S01]  /*34d10*/  STL.64 [R1+0x45b0], R14 ;  /* 0x0045b00e01007387 */ /* 0x000fe20000100a00 */
[----:B--2---:R2:W-:Y:S01]  /*34d20*/  STL.64 [R1+0x45a8], R12 ;  /* 0x0045a80c01007387 */ /* 0x0045e20000100a00 */
[----:B------:R-:W2:Y:S02]  /*34d30*/  LDL.LU R24, [R1+0xf0] ;  /* 0x0000f00001187983 */ /* 0x000ea40000300800 */
[----:B------:R-:W2:Y:S02]  /*34d40*/  LDL.LU R25, [R1+0xf4] ;  /* 0x0000f40001197983 */ /* 0x000ea40000300800 */
[----:B------:R-:W2:Y:S01]  /*34d50*/  LDL.LU R26, [R1+0xf8] ;  /* 0x0000f800011a7983 */ /* 0x000ea20000300800 */
[----:B------:R-:W2:Y:S01]  /*34d60*/  LDL.LU R27, [R1+0xfc] ;  /* 0x0000fc00011b7983 */ /* 0x000ea20000300800 */
[----:B0-----:R-:W-:Y:S01]  /*34d70*/  IMAD.MOV.U32 R18, RZ, RZ, R2 ;  /* 0x000000ffff127224 */ /* 0x001fe200078e0002 */
[----:B------:R-:W-:-:S02]  /*34d80*/  MOV R19, R7 ;  /* 0x0000000700137202 */ /* 0x000fc40000000f00 */
[----:B-1----:R-:W-:Y:S01]  /*34d90*/  MOV R17, R4 ;  /* 0x0000000400117202 */ /* 0x002fe20000000f00 */
[----:B--2---:R4:W-:Y:S01]  /*34da0*/  STL.64 [R1+0x45c0], R26 ;  /* 0x0045c01a01007387 */ /* 0x0049e20000100a00 */
[----:B------:R5:W-:Y:S02]  /*34db0*/  STL.64 [R1+0x45b8], R24 ;  /* 0x0045b81801007387 */ /* 0x000be40000100a00 */
[----:B------:R-:W2:Y:S02]  /*34dc0*/  LDL.LU R16, [R1+0x10] ;  /* 0x0000100001107983 */ /* 0x000ea40000300800 */
[----:B------:R-:W3:Y:S01]  /*34dd0*/  LDL.LU R4, [R1+0x4688] ;  /* 0x0046880001047983 */ /* 0x000ee20000300800 */
[----:B------:R-:W3:Y:S01]  /*34de0*/  LDL.LU R2, [R1+0x4684] ;  /* 0x0046840001027983 */ /* 0x000ee20000300800 */
[----:B------:R-:W3:Y:S02]  /*34df0*/  LDL.LU R7, [R1+0x4680] ;  /* 0x0046800001077983 */ /* 0x000ee40000300800 */
[----:B------:R-:W-:Y:S01]  /*34e00*/  STL.64 [R1+0x45d0], R18 ;  /* 0x0045d01201007387 */ /* 0x000fe20000100a00 */
[----:B--2---:R0:W-:Y:S01]  /*34e10*/  STL.64 [R1+0x45c8], R16 ;  /* 0x0045c81001007387 */ /* 0x0041e20000100a00 */
[----:B------:R-:W2:Y:S02]  /*34e20*/  LDL.LU R12, [R1+0x100] ;  /* 0x00010000010c7983 */ /* 0x000ea40000300800 */
[----:B------:R-:W2:Y:S02]  /*34e30*/  LDL.LU R13, [R1+0x104] ;  /* 0x00010400010d7983 */ /* 0x000ea40000300800 */
[----:B------:R-:W2:Y:S01]  /*34e40*/  LDL.LU R14, [R1+0x108] ;  /* 0x00010800010e7983 */ /* 0x000ea20000300800 */
[----:B------:R-:W2:Y:S01]  /*34e50*/  LDL.LU R15, [R1+0x10c] ;  /* 0x00010c00010f7983 */ /* 0x000ea20000300800 */
[----:B----4-:R-:W-:Y:S01]  /*34e60*/  IMAD.MOV.U32 R26, RZ, RZ, R6 ;  /* 0x000000ffff1a7224 */ /* 0x010fe200078e0006 */
[----:B---3--:R-:W-:-:S02]  /*34e70*/  MOV R27, R5 ;  /* 0x00000005001b7202 */ /* 0x008fc40000000f00 */
[----:B-----5:R-:W-:Y:S01]  /*34e80*/  MOV R25, R3 ;  /* 0x0000000300197202 */ /* 0x020fe20000000f00 */
[----:B--2---:R-:W-:Y:S01]  /*34e90*/  STL.64 [R1+0x45e0], R14 ;  /* 0x0045e00e01007387 */ /* 0x004fe20000100a00 */
[----:B------:R-:W-:Y:S02]  /*34ea0*/  STL.64 [R1+0x45d8], R12 ;  /* 0x0045d80c01007387 */ /* 0x000fe40000100a00 */
[----:B------:R-:W2:Y:S02]  /*34eb0*/  LDL.LU R24, [R1+0x20] ;  /* 0x0000200001187983 */ /* 0x000ea40000300800 */
[----:B------:R-:W3:Y:S01]  /*34ec0*/  LDL.LU R3, [R1+0x467c] ;  /* 0x00467c0001037983 */ /* 0x000ee20000300800 */
[----:B------:R-:W4:Y:S01]  /*34ed0*/  LDL.LU R6, [R1+0x4678] ;  /* 0x0046780001067983 */ /* 0x000f220000300800 */
[----:B------:R-:W5:Y:S02]  /*34ee0*/  LDL.LU R5, [R1+0x4674] ;  /* 0x0046740001057983 */ /* 0x000f640000300800 */
[----:B------:R-:W-:Y:S01]  /*34ef0*/  STL.64 [R1+0x45f0], R26 ;  /* 0x0045f01a01007387 */ /* 0x000fe20000100a00 */
[----:B--2---:R-:W-:Y:S01]  /*34f00*/  STL.64 [R1+0x45e8], R24 ;  /* 0x0045e81801007387 */ /* 0x004fe20000100a00 */
[----:B0-----:R-:W2:Y:S02]  /*34f10*/  LDL.LU R16, [R1+0x110] ;  /* 0x0001100001107983 */ /* 0x001ea40000300800 */
[----:B------:R-:W2:Y:S02]  /*34f20*/  LDL.LU R17, [R1+0x114] ;  /* 0x0001140001117983 */ /* 0x000ea40000300800 */
[----:B------:R-:W2:Y:S01]  /*34f30*/  LDL.LU R18, [R1+0x118] ;  /* 0x0001180001127983 */ /* 0x000ea20000300800 */
[----:B------:R-:W2:Y:S04]  /*34f40*/  LDL.LU R19, [R1+0x11c] ;  /* 0x00011c0001137983 */ /* 0x000ea80000300800 */
        /* <DEDUP_REMOVED lines=8> */
[----:B--2---:R-:W-:Y:S01]  /*34fd0*/  STL.64 [R1+0x4620], R18 ;  /* 0x0046201201007387 */ /* 0x004fe20000100a00 */
[----:B------:R5:W-:Y:S02]  /*34fe0*/  STL.64 [R1+0x4618], R16 ;  /* 0x0046181001007387 */ /* 0x000be40000100a00 */
[----:B------:R-:W2:Y:S02]  /*34ff0*/  LDL.LU R7, [R1+0x4670] ;  /* 0x0046700001077983 */ /* 0x000ea40000300800 */
[----:B------:R-:W3:Y:S01]  /*35000*/  LDL.LU R2, [R1+0x466c] ;  /* 0x00466c0001027983 */ /* 0x000ee20000300800 */
[----:B------:R-:W3:Y:S01]  /*35010*/  LDL.LU R14, [R1+0x38] ;  /* 0x00003800010e7983 */ /* 0x000ee20000300800 */
[----:B------:R-:W-:-:S02]  /*35020*/  MOV R15, R4 ;  /* 0x00000004000f7202 */ /* 0x000fc40000000f00 */
[----:B------:R-:W3:Y:S01]  /*35030*/  LDL.LU R4, [R1+0x4668] ;  /* 0x0046680001047983 */ /* 0x000ee20000300800 */
[----:B-----5:R-:W-:Y:S01]  /*35040*/  MOV R16, R5 ;  /* 0x0000000500107202 */ /* 0x020fe20000000f00 */
[----:B----4-:R-:W-:Y:S01]  /*35050*/  IMAD.MOV.U32 R17, RZ, RZ, R6 ;  /* 0x000000ffff117224 */ /* 0x010fe200078e0006 */
[----:B------:R-:W4:Y:S01]  /*35060*/  LDL.LU R5, [R1+0x4664] ;  /* 0x0046640001057983 */ /* 0x000f220000300800 */
[----:B------:R-:W4:Y:S01]  /*35070*/  LDL.LU R6, [R1+0x4660] ;  /* 0x0046600001067983 */ /* 0x000f220000300800 */
[----:B--2---:R-:W-:Y:S02]  /*35080*/  MOV R18, R7 ;  /* 0x0000000700127202 */ /* 0x004fe40000000f00 */
[----:B---3--:R-:W-:Y:S01]  /*35090*/  MOV R19, R2 ;  /* 0x0000000200137202 */ /* 0x008fe20000000f00 */
[----:B------:R-:W4:Y:S01]  /*350a0*/  LDL.LU R7, [R1+0x465c] ;  /* 0x00465c0001077983 */ /* 0x000f220000300800 */
[----:B------:R-:W2:Y:S02]  /*350b0*/  LDL.LU R2, [R1+0x4658] ;  /* 0x0046580001027983 */ /* 0x000ea40000300800 */
[----:B------:R-:W4:Y:S02]  /*350c0*/  LDL.LU R20, [R1+0x160] ;  /* 0x0001600001147983 */ /* 0x000f240000300800 */
[----:B------:R-:W4:Y:S01]  /*350d0*/  LDL.LU R21, [R1+0x164] ;  /* 0x0001640001157983 */ /* 0x000f220000300800 */
[----:B------:R-:W4:Y:S01]  /*350e0*/  LDL.LU R22, [R1+0x168] ;  /* 0x0001680001167983 */ /* 0x000f220000300800 */
[----:B------:R-:W4:Y:S02]  /*350f0*/  LDL.LU R23, [R1+0x16c] ;  /* 0x00016c0001177983 */ /* 0x000f240000300800 */
[----:B------:R-:W-:Y:S02]  /*35100*/  STL.64 [R1+0x4640], R18 ;  /* 0x0046401201007387 */ /* 0x000fe40000100a00 */
[----:B------:R0:W-:Y:S02]  /*35110*/  STL.64 [R1+0x4638], R16 ;  /* 0x0046381001007387 */ /* 0x0001e40000100a00 */
[----:B0-----:R-:W3:Y:S01]  /*35120*/  LDL.LU R16, [R1+0x60] ;  /* 0x0000600001107983 */ /* 0x001ee20000300800 */
[----:B------:R-:W3:Y:S02]  /*35130*/  LDL.LU R17, [R1+0x64] ;  /* 0x0000640001117983 */ /* 0x000ee40000300800 */
[----:B------:R-:W3:Y:S02]  /*35140*/  LDL.LU R18, [R1+0x68] ;  /* 0x0000680001127983 */ /* 0x000ee40000300800 */
[----:B------:R-:W3:Y:S01]  /*35150*/  LDL.LU R19, [R1+0x6c] ;  /* 0x00006c0001137983 */ /* 0x000ee20000300800 */
[----:B------:R-:W-:Y:S01]  /*35160*/  STL.64 [R1+0x4610], R14 ;  /* 0x0046100e01007387 */ /* 0x000fe20000100a00 */
[----:B------:R0:W-:Y:S03]  /*35170*/  STL.64 [R1+0x4608], R12 ;  /* 0x0046080c01007387 */ /* 0x0001e60000100a00 */
[----:B0-----:R-:W5:Y:S01]  /*35180*/  LDL.LU R12, [R1+0x130] ;  /* 0x00013000010c7983 */ /* 0x001f620000300800 */
[----:B------:R-:W5:Y:S02]  /*35190*/  LDL.LU R13, [R1+0x134] ;  /* 0x00013400010d7983 */ /* 0x000f640000300800 */
[----:B------:R-:W2:Y:S02]  /*351a0*/  LDL.LU R14, [R1+0x138] ;  /* 0x00013800010e7983 */ /* 0x000ea40000300800 */
[----:B------:R-:W2:Y:S02]  /*351b0*/  LDL.LU R15, [R1+0x13c] ;  /* 0x00013c00010f7983 */ /* 0x000ea40000300800 */
[----:B--2---:R-:W-:Y:S01]  /*351c0*/  STL.64 [R1+0x4630], R14 ;  /* 0x0046300e01007387 */ /* 0x004fe20000100a00 */
[----:B-----5:R0:W-:Y:S03]  /*351d0*/  STL.64 [R1+0x4628], R12 ;  /* 0x0046280c01007387 */ /* 0x0201e60000100a00 */
[----:B0-----:R-:W2:Y:S01]  /*351e0*/  LDL.LU R12, [R1+0x140] ;  /* 0x00014000010c7983 */ /* 0x001ea20000300800 */
[----:B------:R-:W2:Y:S02]  /*351f0*/  LDL.LU R13, [R1+0x144] ;  /* 0x00014400010d7983 */ /* 0x000ea40000300800 */
[----:B------:R-:W5:Y:S02]  /*35200*/  LDL.LU R14, [R1+0x148] ;  /* 0x00014800010e7983 */ /* 0x000f640000300800 */
[----:B------:R-:W5:Y:S01]  /*35210*/  LDL.LU R15, [R1+0x14c] ;  /* 0x00014c00010f7983 */ /* 0x000f620000300800 */
[-C--:B----4-:R-:W-:Y:S01]  /*35220*/  HMMA.16816.F32.BF16 R4, R4, R8.reuse, R20 ;  /* 0x000000080404723c */ /* 0x090fe20000041814 */
[----:B-----5:R-:W-:Y:S01]  /*35230*/  STL.64 [R1+0x4650], R14 ;  /* 0x0046500e01007387 */ /* 0x020fe20000100a00 */
[----:B--2---:R0:W-:Y:S03]  /*35240*/  STL.64 [R1+0x4648], R12 ;  /* 0x0046480c01007387 */ /* 0x0041e60000100a00 */
[----:B0-----:R-:W3:Y:S01]  /*35250*/  LDL.LU R12, [R1+0x150] ;  /* 0x00015000010c7983 */ /* 0x001ee20000300800 */
[----:B------:R-:W3:Y:S02]  /*35260*/  LDL.LU R13, [R1+0x154] ;  /* 0x00015400010d7983 */ /* 0x000ee40000300800 */
[----:B------:R-:W3:Y:S02]  /*35270*/  LDL.LU R14, [R1+0x158] ;  /* 0x00015800010e7983 */ /* 0x000ee40000300800 */
[----:B------:R-:W3:Y:S01]  /*35280*/  LDL.LU R15, [R1+0x15c] ;  /* 0x00015c00010f7983 */ /* 0x000ee20000300800 */
[----:B------:R-:W2:Y:S01]  /*35290*/  LDL.LU R24, [R1+0x120] ;  /* 0x0001200001187983 */ /* 0x000ea20000300800 */
[----:B------:R-:W2:Y:S02]  /*352a0*/  LDL.LU R25, [R1+0x124] ;  /* 0x0001240001197983 */ /* 0x000ea40000300800 */
[----:B------:R-:W2:Y:S02]  /*352b0*/  LDL.LU R26, [R1+0x128] ;  /* 0x00012800011a7983 */ /* 0x000ea40000300800 */
[----:B------:R-:W2:Y:S01]  /*352c0*/  LDL.LU R27, [R1+0x12c] ;  /* 0x00012c00011b7983 */ /* 0x000ea20000300800 */
[----:B------:R-:W-:Y:S01]  /*352d0*/  STL [R1+0x44bc], R10 ;  /* 0x0044bc0a01007387 */ /* 0x000fe20000100800 */
[----:B------:R-:W-:Y:S05]  /*352e0*/  STL [R1+0x44b8], R11 ;  /* 0x0044b80b01007387 */ /* 0x000fea0000100800 */
[----:B------:R0:W-:Y:S02]  /*352f0*/  STL.64 [R1+0x160], R4 ;  /* 0x0001600401007387 */ /* 0x0001e40000100a00 */
[----:B------:R-:W4:Y:S01]  /*35300*/  LDL.LU R20, [R1+0xd0] ;  /* 0x0000d00001147983 */ /* 0x000f220000300800 */
[----:B------:R-:W4:Y:S01]  /*35310*/  LDL.LU R21, [R1+0xd4] ;  /* 0x0000d40001157983 */ /* 0x000f220000300800 */
[----:B------:R-:W4:Y:S01]  /*35320*/  LDL.LU R22, [R1+0xd8] ;  /* 0x0000d80001167983 */ /* 0x000f220000300800 */
[----:B------:R-:W-:Y:S01]  /*35330*/  MOV R28, R7 ;  /* 0x00000007001c7202 */ /* 0x000fe20000000f00 */
[----:B------:R-:W4:Y:S02]  /*35340*/  LDL.LU R23, [R1+0xdc] ;  /* 0x0000dc0001177983 */ /* 0x000f240000300800 */
[----:B------:R-:W-:Y:S01]  /*35350*/  IMAD.MOV.U32 R29, RZ, RZ, R6 ;  /* 0x000000ffff1d7224 */ /* 0x000fe200078e0006 */
[----:B0-----:R-:W5:Y:S01]  /*35360*/  LDL.LU R4, [R1+0xc0] ;  /* 0x0000c00001047983 */ /* 0x001f620000300800 */
[----:B------:R-:W5:Y:S02]  /*35370*/  LDL.LU R5, [R1+0xc4] ;  /* 0x0000c40001057983 */ /* 0x000f640000300800 */
[----:B------:R-:W5:Y:S02]  /*35380*/  LDL.LU R6, [R1+0xc8] ;  /* 0x0000c80001067983 */ /* 0x000f640000300800 */
[----:B------:R-:W5:Y:S01]  /*35390*/  LDL.LU R7, [R1+0xcc] ;  /* 0x0000cc0001077983 */ /* 0x000f620000300800 */
[----:B------:R-:W-:Y:S01]  /*353a0*/  STL [R1+0x44c4], R28 ;  /* 0x0044c41c01007387 */ /* 0x000fe20000100800 */
[----:B------:R-:W-:Y:S01]  /*353b0*/  STL [R1+0x44c0], R29 ;  /* 0x0044c01d01007387 */ /* 0x000fe20000100800 */
[-C--:B---3--:R-:W-:Y:S02]  /*353c0*/  HMMA.16816.F32.BF16 R16, R16, R8.reuse, R12 ;  /* 0x000000081010723c */ /* 0x088fe4000004180c */
[----:B------:R-:W3:Y:S01]  /*353d0*/  LDL.LU.64 R14, [R1+0x4650] ;  /* 0x00465000010e7983 */ /* 0x000ee20000300a00 */
[----:B------:R-:W3:Y:S11]  /*353e0*/  LDL.LU.64 R12, [R1+0x4648] ;  /* 0x00464800010c7983 */ /* 0x000ef60000300a00 */
[----:B------:R-:W-:Y:S09]  /*353f0*/  @!UPT UIADD3 URZ, URZ, URZ, URZ ;  /* 0x0000003f3f3ff290 */ /* 0x000ff2000fffe03f */
        /* <DEDUP_REMOVED lines=4852> */
[----:B0-----:R-:W-:Y:S01]  /*48340*/  MOV R21, R4 ;  /* 0x0000000400157202 */ /* 0x001fe20000000f00 */
[----:B------:R-:W-:Y:S01]  /*48350*/  IMAD.MOV.U32 R20, RZ, RZ, R5 ;  /* 0x000000ffff147224 */ /* 0x000fe200078e0005 */
[----:B------:R-:W-:-:S02]  /*48360*/  MOV R19, R6 ;  /* 0x0000000600137202 */ /* 0x000fc40000000f00 */
[----:B------:R-:W-:Y:S02]  /*48370*/  MOV R18, R7 ;  /* 0x0000000700127202 */ /* 0x000fe40000000f00 */
[----:B------:R-:W0:Y:S01]  /*48380*/  LDSM.16.MT88.4 R4, [R2+0x36100] ;  /* 0x036100000204783b */ /* 0x000e220000004200 */
[----:B------:R-:W-:Y:S02]  /*48390*/  MOV R8, R15 ;  /* 0x0000000f00087202 */ /* 0x000fe40000000f00 */
[----:B------:R-:W-:Y:S01]  /*483a0*/  MOV R9, R14 ;  /* 0x0000000e00097202 */ /* 0x000fe20000000f00 */
[----:B------:R-:W-:Y:S01]  /*483b0*/  IMAD.MOV.U32 R16, RZ, RZ, R13 ;  /* 0x000000ffff107224 */ /* 0x000fe200078e000d */
[----:B------:R-:W-:Y:S01]  /*483c0*/  MOV R17, R12 ;  /* 0x0000000c00117202 */ /* 0x000fe20000000f00 */
        /* <DEDUP_REMOVED lines=12> */
[----:B-1----:R-:W-:Y:S02]  /*48490*/  MOV R27, R10 ;  /* 0x0000000a001b7202 */ /* 0x002fe40000000f00 */
[----:B------:R-:W-:Y:S02]  /*484a0*/  MOV R26, R11 ;  /* 0x0000000b001a7202 */ /* 0x000fe40000000f00 */
[----:B--2---:R-:W-:Y:S01]  /*484b0*/  MOV R16, R12 ;  /* 0x0000000c00107202 */ /* 0x004fe20000000f00 */
[----:B------:R-:W-:Y:S01]  /*484c0*/  IMAD.MOV.U32 R17, RZ, RZ, R13 ;  /* 0x000000ffff117224 */ /* 0x000fe200078e000d */
[----:B------:R-:W-:Y:S02]  /*484d0*/  MOV R10, R14 ;  /* 0x0000000e000a7202 */ /* 0x000fe40000000f00 */
[----:B------:R-:W-:Y:S02]  /*484e0*/  MOV R11, R15 ;  /* 0x0000000f000b7202 */ /* 0x000fe40000000f00 */
[----:B------:R-:W0:Y:S01]  /*484f0*/  LDSM.16.MT88.4 R12, [R3+0x36080] ;  /* 0x03608000030c783b */ /* 0x000e220000004200 */
[----:B------:R-:W-:Y:S01]  /*48500*/  MOV R29, R8 ;  /* 0x00000008001d7202 */ /* 0x000fe20000000f00 */
[----:B------:R-:W-:Y:S01]  /*48510*/  IMAD.MOV.U32 R28, RZ, RZ, R9 ;  /* 0x000000ffff1c7224 */ /* 0x000fe200078e0009 */
[----:B------:R-:W-:Y:S01]  /*48520*/  MOV R23, R6 ;  /* 0x0000000600177202 */ /* 0x000fe20000000f00 */
[----:B------:R-:W-:Y:S01]  /*48530*/  IMAD.MOV.U32 R24, RZ, RZ, R5 ;  /* 0x000000ffff187224 */ /* 0x000fe200078e0005 */
[----:B------:R-:W-:-:S02]  /*48540*/  MOV R25, R4 ;  /* 0x0000000400197202 */ /* 0x000fc40000000f00 */
        /* <DEDUP_REMOVED lines=8> */
[----:B------:R1:W-:Y:S01]  /*485d0*/  STL [R1+0x2c88], R25 ;  /* 0x002c881901007387 */ /* 0x0003e20000100800 */
[----:B0-----:R-:W-:Y:S01]  /*485e0*/  MOV R24, R12 ;  /* 0x0000000c00187202 */ /* 0x001fe20000000f00 */
[----:B-1----:R-:W-:Y:S01]  /*485f0*/  IMAD.MOV.U32 R25, RZ, RZ, R13 ;  /* 0x000000ffff197224 */ /* 0x002fe200078e000d */
[----:B------:R-:W-:-:S02]  /*48600*/  MOV R18, R14 ;  /* 0x0000000e00127202 */ /* 0x000fc40000000f00 */
[----:B------:R-:W-:Y:S02]  /*48610*/  MOV R19, R15 ;  /* 0x0000000f00137202 */ /* 0x000fe40000000f00 */
        /* <DEDUP_REMOVED lines=10> */
[----:B0-----:R-:W-:-:S02]  /*486c0*/  MOV R22, R14 ;  /* 0x0000000e00167202 */ /* 0x001fc40000000f00 */
[----:B------:R-:W-:-:S05]  /*486d0*/  MOV R23, R15 ;  /* 0x0000000f00177202 */ /* 0x000fca0000000f00 */
[----:B------:R-:W-:Y:S01]  /*486e0*/  STL.64 [R1+0x2cc8], R22 ;  /* 0x002cc81601007387 */ /* 0x000fe20000100a00 */
[----:B------:R-:W-:Y:S01]  /*486f0*/  STL.64 [R1+0x2cc0], R20 ;  /* 0x002cc01401007387 */ /* 0x000fe20000100a00 */
[----:B-1----:R-:W-:Y:S01]  /*48700*/  MOV R29, R12 ;  /* 0x0000000c001d7202 */ /* 0x002fe20000000f00 */
[----:B--2---:R-:W-:Y:S01]  /*48710*/  IMAD.MOV.U32 R2, RZ, RZ, R13 ;  /* 0x000000ffff027224 */ /* 0x004fe200078e000d */
[----:B---3--:R-:W0:Y:S02]  /*48720*/  LDSM.16.MT88.4 R20, [R7+0x36000] ;  /* 0x036000000714783b */ /* 0x008e240000004200 */
[----:B0-----:R-:W-:Y:S01]  /*48730*/  MOV R15, R20 ;  /* 0x00000014000f7202 */ /* 0x001fe20000000f00 */
[----:B------:R-:W-:Y:S01]  /*48740*/  IMAD.MOV.U32 R14, RZ, RZ, R21 ;  /* 0x000000ffff0e7224 */ /* 0x000fe200078e0015 */
[----:B------:R-:W-:Y:S02]  /*48750*/  MOV R13, R22 ;  /* 0x00000016000d7202 */ /* 0x000fe40000000f00 */
[----:B------:R-:W-:-:S02]  /*48760*/  MOV R12, R23 ;  /* 0x00000017000c7202 */ /* 0x000fc40000000f00 */
[----:B------:R-:W0:Y:S02]  /*48770*/  LDSM.16.MT88.4 R20, [R7+0x36080] ;  /* 0x036080000714783b */ /* 0x000e240000004200 */
[----:B0-----:R-:W-:Y:S01]  /*48780*/  MOV R26, R20 ;  /* 0x00000014001a7202 */ /* 0x001fe20000000f00 */
[----:B------:R-:W-:Y:S01]  /*48790*/  IMAD.MOV.U32 R27, RZ, RZ, R21 ;  /* 0x000000ffff1b7224 */ /* 0x000fe200078e0015 */
[----:B------:R-:W-:Y:S02]  /*487a0*/  MOV R0, R22 ;  /* 0x0000001600007202 */ /* 0x000fe40000000f00 */
[----:B------:R-:W-:Y:S02]  /*487b0*/  MOV R28, R23 ;  /* 0x00000017001c7202 */ /* 0x000fe40000000f00 */
[----:B------:R-:W0:Y:S02]  /*487c0*/  LDSM.16.MT88.4 R20, [R7+0x36100] ;  /* 0x036100000714783b */ /* 0x000e240000004200 */
[----:B------:R-:W1:Y:S01]  /*487d0*/  LDSM.16.MT88.4 R4, [R7+0x36180] ;  /* 0x036180000704783b */ /* 0x000e620000004200 */
[----:B0-----:R-:W-:-:S02]  /*487e0*/  MOV R11, R20 ;  /* 0x00000014000b7202 */ /* 0x001fc40000000f00 */
[----:B------:R-:W-:Y:S02]  /*487f0*/  MOV R17, R22 ;  /* 0x0000001600117202 */ /* 0x000fe40000000f00 */
[----:B------:R-:W-:Y:S01]  /*48800*/  MOV R16, R23 ;  /* 0x0000001700107202 */ /* 0x000fe20000000f00 */
[----:B------:R-:W-:Y:S01]  /*48810*/  IMAD.MOV.U32 R10, RZ, RZ, R21 ;  /* 0x000000ffff0a7224 */ /* 0x000fe200078e0015 */
        /* <DEDUP_REMOVED lines=14> */
[----:B0-----:R-:W-:Y:S01]  /*48900*/  MOV R4, R26 ;  /* 0x0000001a00047202 */ /* 0x001fe20000000f00 */
[----:B------:R-:W-:Y:S01]  /*48910*/  IMAD.MOV.U32 R5, RZ, RZ, R27 ;  /* 0x000000ffff057224 */ /* 0x000fe200078e001b */
[----:B------:R-:W2:Y:S01]  /*48920*/  LDL.LU R26, [R1+0x2cac] ;  /* 0x002cac00011a7983 */ /* 0x000ea20000300800 */
[----:B------:R-:W2:Y:S01]  /*48930*/  LDL.LU R27, [R1+0x2ca8] ;  /* 0x002ca800011b7983 */ /* 0x000ea20000300800 */
[----:B------:R-:W-:-:S02]  /*48940*/  MOV R6, R0 ;  /* 0x0000000000067202 */ /* 0x000fc40000000f00 */
[----:B------:R-:W2:Y:S01]  /*48950*/  LDL.LU R0, [R1+0x2ca4] ;  /* 0x002ca40001007983 */ /* 0x000ea20000300800 */
[----:B------:R-:W-:Y:S02]  /*48960*/  MOV R7, R28 ;  /* 0x0000001c00077202 */ /* 0x000fe40000000f00 */
[----:B------:R-:W3:Y:S03]  /*48970*/  LDL.LU R28, [R1+0x2ca0] ;  /* 0x002ca000011c7983 */ /* 0x000ee60000300800 */
[----:B------:R0:W-:Y:S01]  /*48980*/  STL.64 [R1+0x2b08], R6 ;  /* 0x002b080601007387 */ /* 0x0001e20000100a00 */
[----:B------:R1:W-:Y:S01]  /*48990*/  STL.64 [R1+0x2b00], R4 ;  /* 0x002b000401007387 */ /* 0x0003e20000100a00 */
[----:B0-----:R-:W-:Y:S02]  /*489a0*/  MOV R6, R13 ;  /* 0x0000000d00067202 */ /* 0x001fe40000000f00 */
[----:B-1----:R-:W-:Y:S01]  /*489b0*/  MOV R4, R15 ;  /* 0x0000000f00047202 */ /* 0x002fe20000000f00 */
[----:B------:R-:W-:Y:S01]  /*489c0*/  IMAD.MOV.U32 R5, RZ, RZ, R14 ;  /* 0x000000ffff057224 */ /* 0x000fe200078e000e */
        /* <DEDUP_REMOVED lines=42> */
[----:B---3--:R-:W-:-:S02]  /*48c70*/  MOV R4, R20 ;  /* 0x0000001400047202 */ /* 0x008fc40000000f00 */
        /* <DEDUP_REMOVED lines=25> */
[----:B0-----:R-:W-:-:S02]  /*48e10*/  MOV R6, R27 ;  /* 0x0000001b00067202 */ /* 0x001fc40000000f00 */
[----:B------:R-:W-:Y:S02]  /*48e20*/  MOV R7, R26 ;  /* 0x0000001a00077202 */ /* 0x000fe40000000f00 */
[----:B-1----:R-:W-:Y:S01]  /*48e30*/  MOV R4, R29 ;  /* 0x0000001d00047202 */ /* 0x002fe20000000f00 */
[----:B------:R-:W-:Y:S01]  /*48e40*/  IMAD.MOV.U32 R5, RZ, RZ, R28 ;  /* 0x000000ffff057224 */ /* 0x000fe200078e001c */
[----:B------:R-:W4:Y:S01]  /*48e50*/  LDL.LU R29, [R1+0x2c5c] ;  /* 0x002c5c00011d7983 */ /* 0x000f220000300800 */
[----:B------:R-:W4:Y:S02]  /*48e60*/  LDL.LU R28, [R1+0x2c58] ;  /* 0x002c5800011c7983 */ /* 0x000f240000300800 */
[----:B------:R0:W-:Y:S01]  /*48e70*/  STL.64 [R1+0x2bc8], R6 ;  /* 0x002bc80601007387 */ /* 0x0001e20000100a00 */
[----:B------:R1:W-:Y:S01]  /*48e80*/  STL.64 [R1+0x2bc0], R4 ;  /* 0x002bc00401007387 */ /* 0x0003e20000100a00 */
[----:B0-----:R-:W-:Y:S02]  /*48e90*/  MOV R6, R23 ;  /* 0x0000001700067202 */ /* 0x001fe40000000f00 */
[----:B------:R-:W-:-:S02]  /*48ea0*/  MOV R7, R22 ;  /* 0x0000001600077202 */ /* 0x000fc40000000f00 */
[----:B-1----:R-:W-:Y:S01]  /*48eb0*/  MOV R4, R25 ;  /* 0x0000001900047202 */ /* 0x002fe20000000f00 */
[----:B------:R-:W-:Y:S02]  /*48ec0*/  IMAD.MOV.U32 R5, RZ, RZ, R24 ;  /* 0x000000ffff057224 */ /* 0x000fe400078e0018 */
[----:B------:R-:W-:Y:S04]  /*48ed0*/  LDSM.16.MT88.4 R24, [R0+0x36180] ;  /* 0x036180000018783b */ /* 0x000fe80000004200 */
[----:B------:R-:W-:Y:S01]  /*48ee0*/  STL.64 [R1+0x2be8], R6 ;  /* 0x002be80601007387 */ /* 0x000fe20000100a00 */
[----:B------:R-:W-:Y:S03]  /*48ef0*/  STL.64 [R1+0x2be0], R4 ;  /* 0x002be00401007387 */ /* 0x000fe60000100a00 */
[----:B--2---:R-:W-:Y:S01]  /*48f00*/  STL.64 [R1+0x2b38], R14 ;  /* 0x002b380e01007387 */ /* 0x004fe20000100a00 */
[----:B------:R0:W-:Y:S03]  /*48f10*/  STL.64 [R1+0x2b30], R12 ;  /* 0x002b300c01007387 */ /* 0x0001e60000100a00 */
[----:B0-----:R-:W2:Y:S01]  /*48f20*/  LDL.LU R12, [R1+0x130] ;  /* 0x00013000010c7983 */ /* 0x001ea20000300800 */
[----:B------:R-:W2:Y:S01]  /*48f30*/  LDL.LU R13, [R1+0x134] ;  /* 0x00013400010d7983 */ /* 0x000ea20000300800 */
[----:B------:R-:W-:Y:S01]  /*48f40*/  MOV R6, R19 ;  /* 0x0000001300067202 */ /* 0x000fe20000000f00 */
[----:B------:R-:W-:Y:S01]  /*48f50*/  IMAD.MOV.U32 R7, RZ, RZ, R18 ;  /* 0x000000ffff077224 */ /* 0x000fe200078e0012 */
[----:B---3--:R-:W-:-:S02]  /*48f60*/  MOV R4, R21 ;  /* 0x0000001500047202 */ /* 0x008fc40000000f00 */
        /* <DEDUP_REMOVED lines=12> */
[----:B----4-:R-:W-:-:S02]  /*49030*/  MOV R14, R28 ;  /* 0x0000001c000e7202 */ /* 0x010fc40000000f00 */
[----:B------:R-:W-:Y:S01]  /*49040*/  MOV R15, R29 ;  /* 0x0000001d000f7202 */ /* 0x000fe20000000f00 */
        /* <DEDUP_REMOVED lines=44> */
[----:B0-----:R-:W3:Y:S01]  /*49310*/  LDL.LU R12, [R1+0x1a0] ;  /* 0x0001a000010c7983 */ /* 0x001ee20000300800 */
[----:B------:R-:W3:Y:S01]  /*49320*/  LDL.LU R13, [R1+0x1a4] ;  /* 0x0001a400010d7983 */ /* 0x000ee20000300800 */
[----:B-----5:R-:W-:Y:S01]  /*49330*/  MOV R4, R17 ;  /* 0x0000001100047202 */ /* 0x020fe20000000f00 */
[----:B------:R-:W-:Y:S01]  /*49340*/  IMAD.MOV.U32 R5, RZ, RZ, R16 ;  /* 0x000000ffff057224 */ /* 0x000fe200078e0010 */
[----:B------:R-:W-:-:S02]  /*49350*/  MOV R6, R9 ;  /* 0x0000000900067202 */ /* 0x000fc40000000f00 */
[----:B------:R-:W-:Y:S02]  /*49360*/  MOV R7, R8 ;  /* 0x0000000800077202 */ /* 0x000fe40000000f00 */
[----:B------:R-:W-:Y:S02]  /*49370*/  MOV R14, R29 ;  /* 0x0000001d000e7202 */ /* 0x000fe40000000f00 */
        /* <DEDUP_REMOVED lines=127> */
[----:B------:R-:W1:Y:S04]  /*49b70*/  LDSM.16.MT88.4 R8, [R2+0x38080] ;  /* 0x038080000208783b */ /* 0x000e680000004200 */
[----:B0-----:R-:W-:Y:S01]  /*49b80*/  IMAD.MOV.U32 R16, RZ, RZ, R15 ;  /* 0x000000ffff107224 */ /* 0x001fe200078e000f */
[----:B------:R-:W-:-:S02]  /*49b90*/  MOV R17, R14 ;  /* 0x0000000e00117202 */ /* 0x000fc40000000f00 */
[----:B------:R-:W-:Y:S02]  /*49ba0*/  MOV R18, R13 ;  /* 0x0000000d00127202 */ /* 0x000fe40000000f00 */
[----:B------:R-:W-:Y:S02]  /*49bb0*/  MOV R19, R12 ;  /* 0x0000000c00137202 */ /* 0x000fe40000000f00 */
[----:B-1----:R-:W-:Y:S01]  /*49bc0*/  MOV R23, R8 ;  /* 0x0000000800177202 */ /* 0x002fe20000000f00 */
[----:B------:R-:W-:Y:S01]  /*49bd0*/  STL [R1+0x2a6c], R16 ;  /* 0x002a6c1001007387 */ /* 0x000fe20000100800 */
[----:B------:R-:W-:Y:S01]  /*49be0*/  STL [R1+0x2a68], R17 ;  /* 0x002a681101007387 */ /* 0x000fe20000100800 */
[----:B------:R-:W-:Y:S01]  /*49bf0*/  MOV R22, R9 ;  /* 0x0000000900167202 */ /* 0x000fe20000000f00 */
[----:B------:R-:W-:Y:S01]  /*49c00*/  STL [R1+0x2a64], R18 ;  /* 0x002a641201007387 */ /* 0x000fe20000100800 */
[----:B------:R-:W-:Y:S01]  /*49c10*/  MOV R21, R10 ;  /* 0x0000000a00157202 */ /* 0x000fe20000000f00 */
[----:B------:R-:W-:Y:S01]  /*49c20*/  IMAD.MOV.U32 R20, RZ, RZ, R11 ;  /* 0x000000ffff147224 */ /* 0x000fe200078e000b */
[----:B------:R-:W-:Y:S01]  /*49c30*/  STL [R1+0x2a60], R19 ;  /* 0x002a601301007387 */ /* 0x000fe20000100800 */
[----:B------:R-:W-:Y:S02]  /*49c40*/  STL [R1+0x27f4], R6 ;  /* 0x0027f40601007387 */ /* 0x000fe40000100800 */
[----:B------:R-:W-:Y:S02]  /*49c50*/  STL [R1+0x27f0], R7 ;  /* 0x0027f00701007387 */ /* 0x000fe40000100800 */
[----:B------:R-:W-:Y:S01]  /*49c60*/  STL.64 [R1+0x2a78], R22 ;  /* 0x002a781601007387 */ /* 0x000fe20000100a00 */
[----:B------:R-:W-:Y:S01]  /*49c70*/  STL.64 [R1+0x2a70], R20 ;  /* 0x002a701401007387 */ /* 0x000fe20000100a00 */
[----:B------:R-:W2:Y:S03]  /*49c80*/  LDL R15, [R1+0xdd8] ;  /* 0x000dd800010f7983 */ /* 0x000ea60000100800 */
[----:B------:R-:W0:Y:S01]  /*49c90*/  LDSM.16.MT88.4 R8, [R2+0x38100] ;  /* 0x038100000208783b */ /* 0x000e220000004200 */
[----:B------:R-:W-:Y:S01]  /*49ca0*/  LDSM.16.MT88.4 R20, [R3+0x38080] ;  /* 0x038080000314783b */ /* 0x000fe20000004200 */
[----:B0-----:R-:W-:-:S02]  /*49cb0*/  MOV R28, R8 ;  /* 0x00000008001c7202 */ /* 0x001fc40000000f00 */
[----:B------:R-:W-:Y:S02]  /*49cc0*/  MOV R29, R9 ;  /* 0x00000009001d7202 */ /* 0x000fe40000000f00 */
[----:B------:R-:W-:Y:S01]  /*49cd0*/  MOV R27, R10 ;  /* 0x0000000a001b7202 */ /* 0x000fe20000000f00 */
[----:B------:R-:W-:Y:S02]  /*49ce0*/  IMAD.MOV.U32 R26, RZ, RZ, R11 ;  /* 0x000000ffff1a7224 */ /* 0x000fe400078e000b */
[----:B------:R-:W0:Y:S02]  /*49cf0*/  LDSM.16.MT88.4 R8, [R2+0x38180] ;  /* 0x038180000208783b */ /* 0x000e240000004200 */
[----:B0-----:R-:W-:Y:S02]  /*49d00*/  MOV R25, R8 ;  /* 0x0000000800197202 */ /* 0x001fe40000000f00 */
[----:B------:R-:W-:Y:S02]  /*49d10*/  MOV R24, R9 ;  /* 0x0000000900187202 */ /* 0x000fe40000000f00 */
[----:B------:R-:W-:Y:S01]  /*49d20*/  MOV R7, R10 ;  /* 0x0000000a00077202 */ /* 0x000fe20000000f00 */
[----:B------:R-:W-:-:S02]  /*49d30*/  IMAD.MOV.U32 R6, RZ, RZ, R11 ;  /* 0x000000ffff067224 */ /* 0x000fc400078e000b */
[----:B------:R-:W0:Y:S04]  /*49d40*/  LDSM.16.MT88.4 R8, [R3+0x38000] ;  /* 0x038000000308783b */ /* 0x000e280000004200 */
[----:B------:R-:W-:Y:S01]  /*49d50*/  STL [R1+0x29b8], R2 ;  /* 0x0029b80201007387 */ /* 0x000fe20000100800 */
[----:B0-----:R-:W-:Y:S02]  /*49d60*/  MOV R16, R8 ;  /* 0x0000000800107202 */ /* 0x001fe40000000f00 */
[----:B------:R-:W-:Y:S02]  /*49d70*/  MOV R17, R9 ;  /* 0x0000000900117202 */ /* 0x000fe40000000f00 */
[----:B------:R-:W-:Y:S01]  /*49d80*/  MOV R18, R10 ;  /* 0x0000000a00127202 */ /* 0x000fe20000000f00 */
[----:B------:R-:W-:Y:S01]  /*49d90*/  IMAD.MOV.U32 R19, RZ, RZ, R11 ;  /* 0x000000ffff137224 */ /* 0x000fe200078e000b */
[----:B------:R-:W-:-:S02]  /*49da0*/  MOV R11, R20 ;  /* 0x00000014000b7202 */ /* 0x000fc40000000f00 */
        /* <DEDUP_REMOVED lines=13> */
[----:B0-----:R-:W-:Y:S02]  /*49e80*/  MOV R8, R20 ;  /* 0x0000001400087202 */ /* 0x001fe40000000f00 */
[----:B------:R-:W-:Y:S01]  /*49e90*/  MOV R9, R21 ;  /* 0x0000001500097202 */ /* 0x000fe20000000f00 */
[----:B------:R-:W-:Y:S01]  /*49ea0*/  IMAD.MOV.U32 R10, RZ, RZ, R22 ;  /* 0x000000ffff0a7224 */ /* 0x000fe200078e0016 */
        /* <DEDUP_REMOVED lines=8> */
[----:B------:R-:W-:Y:S01]  /*49f30*/  STL [R1+0x38], R22 ;  /* 0x0000381601007387 */ /* 0x000fe20000100800 */
[----:B------:R-:W-:-:S02]  /*49f40*/  MOV R2, R23 ;  /* 0x0000001700027202 */ /* 0x000fc40000000f00 */
[----:B------:R-:W0:Y:S04]  /*49f50*/  LDSM.16.MT88.4 R20, [R15+0x38080] ;  /* 0x038080000f14783b */ /* 0x000e280000004200 */
[----:B------:R-:W-:Y:S01]  /*49f60*/  STL [R1+0x29e4], R2 ;  /* 0x0029e40201007387 */ /* 0x000fe20000100800 */
[----:B0-----:R-:W-:Y:S02]  /*49f70*/  MOV R8, R22 ;  /* 0x0000001600087202 */ /* 0x001fe40000000f00 */
[----:B------:R-:W-:Y:S02]  /*49f80*/  MOV R3, R23 ;  /* 0x0000001700037202 */ /* 0x000fe40000000f00 */
[----:B------:R-:W-:Y:S01]  /*49f90*/  MOV R10, R20 ;  /* 0x00000014000a7202 */ /* 0x000fe20000000f00 */
[----:B------:R-:W-:Y:S01]  /*49fa0*/  IMAD.MOV.U32 R9, RZ, RZ, R21 ;  /* 0x000000ffff097224 */ /* 0x000fe200078e0015 */
        /* <DEDUP_REMOVED lines=10> */
[----:B-1----:R-:W-:Y:S01]  /*4a050*/  IMAD.MOV.U32 R3, RZ, RZ, R12 ;  /* 0x000000ffff037224 */ /* 0x002fe200078e000c */
[----:B------:R-:W-:Y:S02]  /*4a060*/  MOV R10, R15 ;  /* 0x0000000f000a7202 */ /* 0x000fe40000000f00 */
[----:B0-----:R-:W-:Y:S02]  /*4a070*/  MOV R8, R13 ;  /* 0x0000000d00087202 */ /* 0x001fe40000000f00 */
[----:B------:R-:W-:Y:S02]  /*4a080*/  MOV R9, R14 ;  /* 0x0000000e00097202 */ /* 0x000fe40000000f00 */
[----:B------:R-:W0:Y:S04]  /*4a090*/  LDSM.16.MT88.4 R12, [R0+0x38000] ;  /* 0x03800000000c783b */ /* 0x000e280000004200 */
[----:B------:R1:W-:Y:S01]  /*4a0a0*/  STL.64 [R1+0x2a00], R10 ;  /* 0x002a000a01007387 */ /* 0x0003e20000100a00 */
[----:B------:R4:W-:Y:S01]  /*4a0b0*/  STL.64 [R1+0x29f8], R8 ;  /* 0x0029f80801007387 */ /* 0x0009e20000100a00 */
[----:B-1----:R-:W-:-:S02]  /*4a0c0*/  MOV R10, R27 ;  /* 0x0000001b000a7202 */ /* 0x002fc40000000f00 */
[----:B------:R-:W-:Y:S01]  /*4a0d0*/  MOV R11, R26 ;  /* 0x0000001a000b7202 */ /* 0x000fe20000000f00 */
[----:B----4-:R-:W-:Y:S01]  /*4a0e0*/  IMAD.MOV.U32 R8, RZ, RZ, R28 ;  /* 0x000000ffff087224 */ /* 0x010fe200078e001c */
[----:B------:R-:W-:Y:S01]  /*4a0f0*/  MOV R9, R29 ;  /* 0x0000001d00097202 */ /* 0x000fe20000000f00 */
[----:B0-----:R0:W-:Y:S01]  /*4a100*/  STL.64 [R1+0x28e0], R14 ;  /* 0x0028e00e01007387 */ /* 0x0011e20000100a00 */
[----:B------:R1:W-:Y:S01]  /*4a110*/  STL.64 [R1+0x28d8], R12 ;  /* 0x0028d80c01007387 */ /* 0x0003e20000100a00 */
[----:B0-----:R-:W-:Y:S01]  /*4a120*/  MOV R14, R18 ;  /* 0x00000012000e7202 */ /* 0x001fe20000000f00 */
[----:B-1----:R-:W-:Y:S01]  /*4a130*/  IMAD.MOV.U32 R12, RZ, RZ, R16 ;  /* 0x000000ffff0c7224 */ /* 0x002fe200078e0010 */
[----:B------:R-:W-:Y:S01]  /*4a140*/  MOV R15, R19 ;  /* 0x00000013000f7202 */ /* 0x000fe20000000f00 */
[----:B------:R-:W4:Y:S01]  /*4a150*/  LDL.LU R16, [R1+0x2a6c] ;  /* 0x002a6c0001107983 */ /* 0x000f220000300800 */
[----:B------:R-:W-:Y:S02]  /*4a160*/  MOV R13, R17 ;  /* 0x00000011000d7202 */ /* 0x000fe40000000f00 */
        /* <DEDUP_REMOVED lines=10> */
[----:B---3--:R-:W-:-:S02]  /*4a210*/  MOV R10, R21 ;  /* 0x00000015000a7202 */ /* 0x008fc40000000f00 */
[----:B------:R-:W-:Y:S02]  /*4a220*/  MOV R11, R20 ;  /* 0x00000014000b7202 */ /* 0x000fe40000000f00 */
[----:B------:R-:W-:Y:S02]  /*4a230*/  MOV R9, R22 ;  /* 0x0000001600097202 */ /* 0x000fe40000000f00 */
        /* <DEDUP_REMOVED lines=12> */
[----:B------:R-:W3:Y:S02]  /*4a300*/  LDL.LU R15, [R1+0x19c] ;  /* 0x00019c00010f7983 */ /* 0x000ee40000300800 */
[----:B----4-:R-:W-:Y:S01]  /*4a310*/  IMAD.MOV.U32 R8, RZ, RZ, R19 ;  /* 0x000000ffff087224 */ /* 0x010fe200078e0013 */
[----:B------:R-:W-:-:S02]  /*4a320*/  MOV R9, R18 ;  /* 0x0000001200097202 */ /* 0x000fc40000000f00 */
[----:B-----5:R-:W-:Y:S02]  /*4a330*/  MOV R10, R17 ;  /* 0x00000011000a7202 */ /* 0x020fe40000000f00 */
        /* <DEDUP_REMOVED lines=49> */
[----:B------:R-:W-:Y:S01]  /*4a650*/  STL [R1+0x2800], R6 ;  /* 0x0028000601007387 */ /* 0x000fe20000100800 */
[-C--:B----4-:R-:W-:Y:S08]  /*4a660*/  HMMA.16816.F32.BF16 R20, R20, R4.reuse, R24 ;  /* 0x000000041414723c */ /* 0x090ff00000041818 */
[----:B--2---:R-:W-:Y:S01]  /*4a670*/  HMMA.16816.F32.BF16 R8, R8, R4, R12 ;  /* 0x000000040808723c */ /* 0x004fe2000004180c */
[----:B------:R-:W3:Y:S01]  /*4a680*/  LDL.LU.64 R14, [R1+0x2a10] ;  /* 0x002a1000010e7983 */ /* 0x000ee20000300a00 */
[----:B------:R-:W3:Y:S11]  /*4a690*/  LDL.LU.64 R12, [R1+0x2a08] ;  /* 0x002a0800010c7983 */ /* 0x000ef60000300a00 */
[----:B------:R-:W-:Y:S10]  /*4a6a0*/  @!UPT UIADD3 URZ, URZ, URZ, URZ ;  /* 0x0000003f3f3ff290 */ /* 0x000ff4000fffe03f */
[----:B------:R0:W-:Y:S01]  /*4a6b0*/  STL.64 [R1+0x180], R8 ;  /* 0x0001800801007387 */ /* 0x0001e20000100a00 */
[----:B------:R-:W-:Y:S02]  /*4a6c0*/  MOV R28, R10 ;  /* 0x0000000a001c7202 */ /* 0x000fe40000000f00 */
[----:B------:R-:W-:Y:S02]  /*4a6d0*/  MOV R29, R11 ;  /* 0x0000000b001d7202 */ /* 0x000fe40000000f00 */
[----:B------:R-:W2:Y:S04]  /*4a6e0*/  LDL.LU.64 R10, [R1+0x2a00] ;  /* 0x002a0000010a7983 */ /* 0x000ea80000300a00 */
[----:B0-----:R-:W4:Y:S01]  /*4a6f0*/  LDL.LU.64 R8, [R1+0x29f8] ;  /* 0x0029f80001087983 */ /* 0x001f220000300a00 */
[----:B------:R-:W-:Y:S01]  /*4a700*/  MOV R6, R23 ;  /* 0x0000001700067202 */ /* 0x000fe20000000f00 */
[----:B------:R-:W-:-:S02]  /*4a710*/  IMAD.MOV.U32 R7, RZ, RZ, R22 ;  /* 0x000000ffff077224 */ /* 0x000fc400078e0016 */
        /* <DEDUP_REMOVED lines=11> */
[----:B--2---:R-:W-:Y:S01]  /*4a7d0*/  MOV R15, R10 ;  /* 0x0000000a000f7202 */ /* 0x004fe20000000f00 */
        /* <DEDUP_REMOVED lines=16> */
[----:B------:R-:W2:Y:S02]  /*4a8e0*/  LDL.LU R13, [R1+0x14] ;  /* 0x00001400010d7983 */ /* 0x000ea40000300800 */
[----:B------:R-:W-:Y:S01]  /*4a8f0*/  IMAD.MOV.U32 R14, RZ, RZ, R2 ;  /* 0x000000ffff0e7224 */ /* 0x000fe200078e0002 */
        /* <DEDUP_REMOVED lines=9> */
[----:B---3--:R-:W-:Y:S01]  /*4a990*/  IMAD.MOV.U32 R14, RZ, RZ, R8 ;  /* 0x000000ffff0e7224 */ /* 0x008fe200078e0008 */
[----:B------:R-:W-:-:S02]  /*4a9a0*/  MOV R15, R3 ;  /* 0x00000003000f7202 */ /* 0x000fc40000000f00 */
[----:B-----5:R-:W-:Y:S02]  /*4a9b0*/  MOV R12, R10 ;  /* 0x0000000a000c7202 */ /* 0x020fe40000000f00 */
        /* <DEDUP_REMOVED lines=34> */
[----:B------:R-:W2:Y:S01]  /*4abe0*/  LDL.LU R14, [R1+0x58] ;  /* 0x00005800010e7983 */ /* 0x000ea20000300800 */
[----:B------:R-:W-:-:S02]  /*4abf0*/  MOV R15, R2 ;  /* 0x00000002000f7202 */ /* 0x000fc40000000f00 */
        /* <DEDUP_REMOVED lines=18> */
[----:B------:R-:W2:Y:S02]  /*4ad20*/  LDL.LU R27, [R1+0x14c] ;  /* 0x00014c00011b7983 */ /* 0x000ea40000300800 */
[----:B------:R-:W-:Y:S01]  /*4ad30*/  IMAD.MOV.U32 R12, RZ, RZ, R11 ;  /* 0x000000ffff0c7224 */ /* 0x000fe200078e000b */
[----:B----4-:R-:W-:Y:S01]  /*4ad40*/  MOV R13, R10 ;  /* 0x0000000a000d7202 */ /* 0x010fe20000000f00 */
[----:B--2---:R-:W-:Y:S01]  /*4ad50*/  STL.64 [R1+0x29b0], R26 ;  /* 0x0029b01a01007387 */ /* 0x004fe20000100a00 */
[----:B------:R0:W-:Y:S03]  /*4ad60*/  STL.64 [R1+0x29a8], R24 ;  /* 0x0029a81801007387 */ /* 0x0001e60000100a00 */
[----:B0-----:R-:W2:Y:S01]  /*4ad70*/  LDL.LU R24, [R1+0x150] ;  /* 0x0001500001187983 */ /* 0x001ea20000300800 */
[----:B------:R-:W2:Y:S02]  /*4ad80*/  LDL.LU R25, [R1+0x154] ;  /* 0x0001540001197983 */ /* 0x000ea40000300800 */
[----:B------:R-:W2:Y:S02]  /*4ad90*/  LDL.LU R26, [R1+0x158] ;  /* 0x00015800011a7983 */ /* 0x000ea40000300800 */
[----:B------:R-:W2:Y:S01]  /*4ada0*/  LDL.LU R27, [R1+0x15c] ;  /* 0x00015c00011b7983 */ /* 0x000ea20000300800 */
[----:B---3--:R-:W-:-:S02]  /*4adb0*/  MOV R14, R9 ;  /* 0x00000009000e7202 */ /* 0x008fc40000000f00 */
        /* <DEDUP_REMOVED lines=20> */
[----:B------:R-:W-:Y:S01]  /*4af00*/  IMAD.MOV.U32 R6, RZ, RZ, R14 ;  /* 0x000000ffff067224 */ /* 0x000fe200078e000e */
        /* <DEDUP_REMOVED lines=71> */
[----:B------:R-:W-:Y:S02]  /*4b380*/  MOV R14, R22 ;  /* 0x00000016000e7202 */ /* 0x000fe40000000f00 */
[----:B------:R-:W-:Y:S02]  /*4b390*/  MOV R13, R23 ;  /* 0x00000017000d7202 */ /* 0x000fe40000000f00 */
[----:B------:R-:W-:Y:S01]  /*4b3a0*/  MOV R16, R20 ;  /* 0x0000001400107202 */ /* 0x000fe20000000f00 */
[----:B------:R-:W-:Y:S01]  /*4b3b0*/  IMAD.MOV.U32 R15, RZ, RZ, R21 ;  /* 0x000000ffff0f7224 */ /* 0x000fe200078e0015 */
        /* <DEDUP_REMOVED lines=15> */
[----:B------:R1:W-:Y:S01]  /*4b4b0*/  STL.64 [R1+0x2648], R8 ;  /* 0x0026480801007387 */ /* 0x0003e20000100a00 */
[----:B0-----:R-:W-:Y:S01]  /*4b4c0*/  MOV R10, R14 ;  /* 0x0000000e000a7202 */ /* 0x001fe20000000f00 */
[----:B------:R-:W-:Y:S01]  /*4b4d0*/  IMAD.MOV.U32 R11, RZ, RZ, R13 ;  /* 0x000000ffff0b7224 */ /* 0x000fe200078e000d */
[----:B-1----:R-:W-:Y:S02]  /*4b4e0*/  MOV R8, R16 ;  /* 0x0000001000087202 */ /* 0x002fe40000000f00 */
[----:B------:R-:W-:Y:S02]  /*4b4f0*/  MOV R9, R15 ;  /* 0x0000000f00097202 */ /* 0x000fe40000000f00 */
[----:B------:R0:W-:Y:S03]  /*4b500*/  STL.64 [R1+0x2668], R10 ;  /* 0x0026680a01007387 */ /* 0x0001e60000100a00 */
[----:B------:R1:W-:Y:S01]  /*4b510*/  STL.64 [R1+0x2660], R8 ;  /* 0x0026600801007387 */ /* 0x0003e20000100a00 */
[----:B0-----:R-:W-:Y:S01]  /*4b520*/  MOV R10, R6 ;  /* 0x00000006000a7202 */ /* 0x001fe20000000f00 */
[----:B------:R-:W-:Y:S01]  /*4b530*/  IMAD.MOV.U32 R11, RZ, RZ, R0 ;  /* 0x000000ffff0b7224 */ /* 0x000fe200078e0000 */
[----:B-1----:R-:W-:-:S02]  /*4b540*/  MOV R8, R12 ;  /* 0x0000000c00087202 */ /* 0x002fc40000000f00 */
[----:B------:R-:W-:Y:S01]  /*4b550*/  MOV R9, R7 ;  /* 0x0000000700097202 */ /* 0x000fe20000000f00 */
[----:B------:R-:W-:Y:S04]  /*4b560*/  LDSM.16.MT88.4 R12, [R5+0x3a000] ;  /* 0x03a00000050c783b */ /* 0x000fe80000004200 */
[----:B------:R-:W-:Y:S01]  /*4b570*/  STL.64 [R1+0x2678], R10 ;  /* 0x0026780a01007387 */ /* 0x000fe20000100a00 */
[----:B------:R-:W-:Y:S03]  /*4b580*/  STL.64 [R1+0x2670], R8 ;  /* 0x0026700801007387 */ /* 0x000fe60000100a00 */
[----:B------:R-:W0:Y:S02]  /*4b590*/  LDSM.16.MT88.4 R8, [R5+0x3a080] ;  /* 0x03a080000508783b */ /* 0x000e240000004200 */
[----:B0-----:R-:W-:-:S02]  /*4b5a0*/  MOV R22, R8 ;  /* 0x0000000800167202 */ /* 0x001fc40000000f00 */
[----:B------:R-:W-:Y:S02]  /*4b5b0*/  MOV R21, R9 ;  /* 0x0000000900157202 */ /* 0x000fe40000000f00 */
[----:B------:R-:W-:Y:S01]  /*4b5c0*/  MOV R20, R10 ;  /* 0x0000000a00147202 */ /* 0x000fe20000000f00 */
[----:B------:R-:W-:Y:S02]  /*4b5d0*/  IMAD.MOV.U32 R19, RZ, RZ, R11 ;  /* 0x000000ffff137224 */ /* 0x000fe400078e000b */
[----:B------:R-:W0:Y:S01]  /*4b5e0*/  LDSM.16.MT88.4 R8, [R5+0x3a100] ;  /* 0x03a100000508783b */ /* 0x000e220000004200 */
[----:B------:R-:W-:Y:S01]  /*4b5f0*/  IMAD.MOV.U32 R4, RZ, RZ, R15 ;  /* 0x000000ffff047224 */ /* 0x000fe200078e000f */
[----:B------:R-:W-:Y:S02]  /*4b600*/  MOV R16, R14 ;  /* 0x0000000e00107202 */ /* 0x000fe40000000f00 */
[----:B------:R-:W-:Y:S02]  /*4b610*/  MOV R17, R13 ;  /* 0x0000000d00117202 */ /* 0x000fe40000000f00 */
[----:B------:R-:W-:Y:S01]  /*4b620*/  MOV R18, R12 ;  /* 0x0000000c00127202 */ /* 0x000fe20000000f00 */
        /* <DEDUP_REMOVED lines=9> */
[----:B0-----:R-:W-:-:S03]  /*4b6c0*/  IMAD.MOV.U32 R23, RZ, RZ, R11 ;  /* 0x000000ffff177224 */ /* 0x001fc600078e000b */
[----:B------:R-:W2:Y:S01]  /*4b6d0*/  LDL R11, [R1+0xdd8] ;  /* 0x000dd800010b7983 */ /* 0x000ea20000100800 */
[----:B-1----:R-:W-:Y:S02]  /*4b6e0*/  MOV R7, R12 ;  /* 0x0000000c00077202 */ /* 0x002fe40000000f00 */
[----:B------:R-:W-:Y:S02]  /*4b6f0*/  MOV R29, R13 ;  /* 0x0000000d001d7202 */ /* 0x000fe40000000f00 */
[----:B------:R-:W-:Y:S01]  /*4b700*/  MOV R28, R14 ;  /* 0x0000000e001c7202 */ /* 0x000fe20000000f00 */
[----:B------:R-:W-:Y:S02]  /*4b710*/  IMAD.MOV.U32 R27, RZ, RZ, R15 ;  /* 0x000000ffff1b7224 */ /* 0x000fe400078e000f */
[----:B-----5:R-:W0:Y:S02]  /*4b720*/  LDSM.16.MT88.4 R12, [R3+0x3a000] ;  /* 0x03a00000030c783b */ /* 0x020e240000004200 */
[----:B0-----:R-:W-:-:S02]  /*4b730*/  MOV R17, R12 ;  /* 0x0000000c00117202 */ /* 0x001fc40000000f00 */
[----:B------:R-:W-:Y:S02]  /*4b740*/  MOV R18, R13 ;  /* 0x0000000d00127202 */ /* 0x000fe40000000f00 */
[----:B------:R-:W-:Y:S01]  /*4b750*/  MOV R2, R14 ;  /* 0x0000000e00027202 */ /* 0x000fe20000000f00 */
[----:B------:R-:W-:Y:S02]  /*4b760*/  IMAD.MOV.U32 R6, RZ, RZ, R15 ;  /* 0x000000ffff067224 */ /* 0x000fe400078e000f */
[----:B------:R-:W0:Y:S01]  /*4b770*/  LDSM.16.MT88.4 R12, [R3+0x3a080] ;  /* 0x03a08000030c783b */ /* 0x000e220000004200 */
[----:B------:R-:W-:Y:S02]  /*4b780*/  MOV R24, R10 ;  /* 0x0000000a00187202 */ /* 0x000fe40000000f00 */
[----:B------:R-:W-:Y:S02]  /*4b790*/  MOV R25, R9 ;  /* 0x0000000900197202 */ /* 0x000fe40000000f00 */
[----:B------:R-:W-:-:S02]  /*4b7a0*/  MOV R26, R8 ;  /* 0x00000008001a7202 */ /* 0x000fc40000000f00 */
[----:B0-----:R-:W-:Y:S02]  /*4b7b0*/  MOV R21, R12 ;  /* 0x0000000c00157202 */ /* 0x001fe40000000f00 */
[----:B------:R-:W-:Y:S02]  /*4b7c0*/  MOV R22, R13 ;  /* 0x0000000d00167202 */ /* 0x000fe40000000f00 */
[----:B------:R-:W-:Y:S01]  /*4b7d0*/  MOV R4, R14 ;  /* 0x0000000e00047202 */ /* 0x000fe20000000f00 */
[----:B------:R-:W-:Y:S02]  /*4b7e0*/  IMAD.MOV.U32 R16, RZ, RZ, R15 ;  /* 0x000000ffff107224 */ /* 0x000fe400078e000f */
[----:B------:R-:W0:Y:S04]  /*4b7f0*/  LDSM.16.MT88.4 R12, [R3+0x3a100] ;  /* 0x03a10000030c783b */ /* 0x000e280000004200 */
[----:B------:R-:W-:Y:S01]  /*4b800*/  STL [R1+0x2868], R23 ;  /* 0x0028681701007387 */ /* 0x000fe20000100800 */
[----:B------:R-:W-:Y:S02]  /*4b810*/  STL [R1+0x2864], R24 ;  /* 0x0028641801007387 */ /* 0x000fe40000100800 */
[----:B------:R0:W-:Y:S02]  /*4b820*/  STL [R1+0x2860], R25 ;  /* 0x0028601901007387 */ /* 0x0001e40000100800 */
[----:B------:R1:W-:Y:S01]  /*4b830*/  STL [R1+0x285c], R26 ;  /* 0x00285c1a01007387 */ /* 0x0003e20000100800 */
[----:B0-----:R-:W-:-:S02]  /*4b840*/  MOV R25, R12 ;  /* 0x0000000c00197202 */ /* 0x001fc40000000f00 */
[----:B-1----:R-:W-:Y:S02]  /*4b850*/  MOV R26, R13 ;  /* 0x0000000d001a7202 */ /* 0x002fe40000000f00 */
        /* <DEDUP_REMOVED lines=12> */
[----:B0-----:R-:W-:-:S05]  /*4b920*/  MOV R23, R14 ;  /* 0x0000000e00177202 */ /* 0x001fca0000000f00 */
[----:B------:R-:W-:Y:S01]  /*4b930*/  STL.64 [R1+0x28a0], R22 ;  /* 0x0028a01601007387 */ /* 0x000fe20000100a00 */
[----:B------:R-:W-:Y:S01]  /*4b940*/  STL.64 [R1+0x2898], R20 ;  /* 0x0028981401007387 */ /* 0x000fe20000100a00 */
[----:B-1----:R-:W-:Y:S02]  /*4b950*/  MOV R7, R12 ;  /* 0x0000000c00077202 */ /* 0x002fe40000000f00 */
[----:B---3--:R-:W-:Y:S01]  /*4b960*/  MOV R5, R13 ;  /* 0x0000000d00057202 */ /* 0x008fe20000000f00 */
[----:B------:R-:W-:Y:S01]  /*4b970*/  IMAD.MOV.U32 R24, RZ, RZ, R15 ;  /* 0x000000ffff187224 */ /* 0x000fe200078e000f */
[----:B--2---:R-:W0:Y:S02]  /*4b980*/  LDSM.16.MT88.4 R20, [R11+0x3a000] ;  /* 0x03a000000b14783b */ /* 0x004e240000004200 */
[----:B0-----:R-:W-:Y:S02]  /*4b990*/  MOV R15, R20 ;  /* 0x00000014000f7202 */ /* 0x001fe40000000f00 */
[----:B------:R-:W-:-:S02]  /*4b9a0*/  MOV R14, R21 ;  /* 0x00000015000e7202 */ /* 0x000fc40000000f00 */
[----:B------:R-:W-:Y:S01]  /*4b9b0*/  MOV R13, R22 ;  /* 0x00000016000d7202 */ /* 0x000fe20000000f00 */
[----:B------:R-:W-:Y:S02]  /*4b9c0*/  IMAD.MOV.U32 R12, RZ, RZ, R23 ;  /* 0x000000ffff0c7224 */ /* 0x000fe400078e0017 */
[----:B------:R-:W0:Y:S02]  /*4b9d0*/  LDSM.16.MT88.4 R20, [R11+0x3a080] ;  /* 0x03a080000b14783b */ /* 0x000e240000004200 */
[----:B0-----:R-:W-:Y:S02]  /*4b9e0*/  MOV R27, R20 ;  /* 0x00000014001b7202 */ /* 0x001fe40000000f00 */
[----:B------:R-:W-:Y:S02]  /*4b9f0*/  MOV R28, R21 ;  /* 0x00000015001c7202 */ /* 0x000fe40000000f00 */
[----:B------:R-:W-:Y:S01]  /*4ba00*/  MOV R0, R22 ;  /* 0x0000001600007202 */ /* 0x000fe20000000f00 */
[----:B------:R-:W-:-:S02]  /*4ba10*/  IMAD.MOV.U32 R29, RZ, RZ, R23 ;  /* 0x000000ffff1d7224 */ /* 0x000fc400078e0017 */
[----:B------:R-:W0:Y:S02]  /*4ba20*/  LDSM.16.MT88.4 R20, [R11+0x3a100] ;  /* 0x03a100000b14783b */ /* 0x000e240000004200 */
[----:B------:R-:W1:Y:S01]  /*4ba30*/  LDSM.16.MT88.4 R8, [R11+0x3a180] ;  /* 0x03a180000b08783b */ /* 0x000e620000004200 */
[----:B0-----:R-:W-:Y:S02]  /*4ba40*/  MOV R6, R20 ;  /* 0x0000001400067202 */ /* 0x001fe40000000f00 */
[----:B------:R-:W-:Y:S01]  /*4ba50*/  MOV R18, R22 ;  /* 0x0000001600127202 */ /* 0x000fe20000000f00 */
[----:B------:R-:W-:Y:S01]  /*4ba60*/  IMAD.MOV.U32 R17, RZ, RZ, R23 ;  /* 0x000000ffff117224 */ /* 0x000fe200078e0017 */
[----:B------:R-:W-:Y:S01]  /*4ba70*/  MOV R2, R21 ;  /* 0x0000001500027202 */ /* 0x000fe20000000f00 */
[----:B------:R-:W2:Y:S01]  /*4ba80*/  LDL.LU.64 R22, [R1+0x28a0] ;  /* 0x0028a00001167983 */ /* 0x000ea20000300a00 */
[----:B------:R-:W3:Y:S02]  /*4ba90*/  LDL.LU.64 R20, [R1+0x2898] ;  /* 0x0028980001147983 */ /* 0x000ee40000300a00 */
[----:B-1----:R0:W-:Y:S02]  /*4baa0*/  STL.64 [R1+0x2698], R10 ;  /* 0x0026980a01007387 */ /* 0x0021e40000100a00 */
[----:B------:R1:W-:Y:S01]  /*4bab0*/  STL.64 [R1+0x2690], R8 ;  /* 0x0026900801007387 */ /* 0x0003e20000100a00 */
[----:B0-----:R-:W-:-:S02]  /*4bac0*/  MOV R10, R18 ;  /* 0x00000012000a7202 */ /* 0x001fc40000000f00 */
[----:B-1----:R-:W-:Y:S01]  /*4bad0*/  MOV R8, R6 ;  /* 0x0000000600087202 */ /* 0x002fe20000000f00 */
[----:B------:R-:W-:Y:S01]  /*4bae0*/  IMAD.MOV.U32 R11, RZ, RZ, R17 ;  /* 0x000000ffff0b7224 */ /* 0x000fe200078e0011 */
[----:B------:R-:W4:Y:S01]  /*4baf0*/  LDL.LU R6, [R1+0x2890] ;  /* 0x0028900001067983 */ /* 0x000f220000300800 */
[----:B------:R-:W-:Y:S02]  /*4bb00*/  MOV R9, R2 ;  /* 0x0000000200097202 */ /* 0x000fe40000000f00 */
[----:B------:R-:W5:Y:S02]  /*4bb10*/  LDL.LU R2, [R1+0x288c] ;  /* 0x00288c0001027983 */ /* 0x000f640000300800 */
[----:B------:R-:W2:Y:S01]  /*4bb20*/  LDL.LU R18, [R1+0x2888] ;  /* 0x0028880001127983 */ /* 0x000ea20000300800 */
[----:B------:R-:W2:Y:S01]  /*4bb30*/  LDL.LU R17, [R1+0x2884] ;  /* 0x0028840001117983 */ /* 0x000ea20000300800 */
[----:B------:R-:W-:Y:S02]  /*4bb40*/  STL.64 [R1+0x26b8], R10 ;  /* 0x0026b80a01007387 */ /* 0x000fe40000100a00 */
[----:B------:R0:W-:Y:S02]  /*4bb50*/  STL.64 [R1+0x26b0], R8 ;  /* 0x0026b00801007387 */ /* 0x0001e40000100a00 */
[----:B0-----:R-:W-:-:S02]  /*4bb60*/  MOV R8, R27 ;  /* 0x0000001b00087202 */ /* 0x001fc40000000f00 */
[----:B------:R-:W-:Y:S01]  /*4bb70*/  MOV R9, R28 ;  /* 0x0000001c00097202 */ /* 0x000fe20000000f00 */
[----:B------:R-:W2:Y:S01]  /*4bb80*/  LDL.LU R27, [R1+0x2880] ;  /* 0x00288000011b7983 */ /* 0x000ea20000300800 */
[----:B------:R-:W2:Y:S01]  /*4bb90*/  LDL.LU R28, [R1+0x287c] ;  /* 0x00287c00011c7983 */ /* 0x000ea20000300800 */
[----:B------:R-:W-:Y:S02]  /*4bba0*/  MOV R10, R0 ;  /* 0x00000000000a7202 */ /* 0x000fe40000000f00 */
[----:B------:R-:W2:Y:S01]  /*4bbb0*/  LDL.LU R0, [R1+0x2878] ;  /* 0x0028780001007983 */ /* 0x000ea20000300800 */
[----:B------:R-:W-:Y:S02]  /*4bbc0*/  IMAD.MOV.U32 R11, RZ, RZ, R29 ;  /* 0x000000ffff0b7224 */ /* 0x000fe400078e001d */
[----:B------:R-:W3:Y:S03]  /*4bbd0*/  LDL.LU R29, [R1+0x2874] ;  /* 0x00287400011d7983 */ /* 0x000ee60000300800 */
[----:B------:R0:W-:Y:S01]  /*4bbe0*/  STL.64 [R1+0x26d8], R10 ;  /* 0x0026d80a01007387 */ /* 0x0001e20000100a00 */
[----:B------:R1:W-:Y:S01]  /*4bbf0*/  STL.64 [R1+0x26d0], R8 ;  /* 0x0026d00801007387 */ /* 0x0003e20000100a00 */
[----:B0-----:R-:W-:-:S02]  /*4bc00*/  MOV R10, R13 ;  /* 0x0000000d000a7202 */ /* 0x001fc40000000f00 */
[----:B-1----:R-:W-:Y:S02]  /*4bc10*/  MOV R8, R15 ;  /* 0x0000000f00087202 */ /* 0x002fe40000000f00 */
[----:B------:R-:W-:Y:S01]  /*4bc20*/  MOV R9, R14 ;  /* 0x0000000e00097202 */ /* 0x000fe20000000f00 */
[----:B------:R-:W-:-:S05]  /*4bc30*/  IMAD.MOV.U32 R11, RZ, RZ, R12 ;  /* 0x000000ffff0b7224 */ /* 0x000fca00078e000c */
        /* <DEDUP_REMOVED lines=10> */
[----:B------:R-:W-:Y:S01]  /*4bce0*/  MOV R10, R23 ;  /* 0x00000017000a7202 */ /* 0x000fe20000000f00 */
[----:B------:R-:W-:Y:S01]  /*4bcf0*/  IMAD.MOV.U32 R11, RZ, RZ, R24 ;  /* 0x000000ffff0b7224 */ /* 0x000fe200078e0018 */
[----:B------:R-:W4:Y:S01]  /*4bd00*/  LDL.LU R7, [R1+0x2870] ;  /* 0x0028700001077983 */ /* 0x000f220000300800 */
[----:B------:R-:W-:Y:S02]  /*4bd10*/  MOV R9, R5 ;  /* 0x0000000500097202 */ /* 0x000fe40000000f00 */
[----:B------:R-:W4:Y:S02]  /*4bd20*/  LDL.LU R5, [R1+0x286c] ;  /* 0x00286c0001057983 */ /* 0x000f240000300800 */
[----:B------:R-:W4:Y:S01]  /*4bd30*/  LDL.LU R23, [R1+0x2868] ;  /* 0x0028680001177983 */ /* 0x000f220000300800 */
[----:B------:R-:W4:Y:S01]  /*4bd40*/  LDL.LU R24, [R1+0x2864] ;  /* 0x0028640001187983 */ /* 0x000f220000300800 */
[----:B------:R0:W-:Y:S02]  /*4bd50*/  STL.64 [R1+0x2718], R10 ;  /* 0x0027180a01007387 */ /* 0x0001e40000100a00 */
[----:B------:R1:W-:Y:S01]  /*4bd60*/  STL.64 [R1+0x2710], R8 ;  /* 0x0027100801007387 */ /* 0x0003e20000100a00 */
[----:B0-----:R-:W-:-:S02]  /*4bd70*/  MOV R10, R19 ;  /* 0x00000013000a7202 */ /* 0x001fc40000000f00 */
[----:B-1----:R-:W-:Y:S01]  /*4bd80*/  MOV R8, R25 ;  /* 0x0000001900087202 */ /* 0x002fe20000000f00 */
        /* <DEDUP_REMOVED lines=31> */
[----:B-----5:R-:W-:Y:S01]  /*4bf80*/  MOV R10, R2 ;  /* 0x00000002000a7202 */ /* 0x020fe20000000f00 */
[----:B----4-:R-:W-:Y:S01]  /*4bf90*/  IMAD.MOV.U32 R11, RZ, RZ, R6 ;  /* 0x000000ffff0b7224 */ /* 0x010fe200078e0006 */
[----:B------:R-:W4:Y:S01]  /*4bfa0*/  LDL.LU R17, [R1+0x2840] ;  /* 0x0028400001117983 */ /* 0x000f220000300800 */
[----:B------:R-:W-:Y:S02]  /*4bfb0*/  MOV R9, R18 ;  /* 0x0000001200097202 */ /* 0x000fe40000000f00 */
        /* <DEDUP_REMOVED lines=13> */
[----:B------:R-:W-:-:S02]  /*4c090*/  MOV R8, R7 ;  /* 0x0000000700087202 */ /* 0x000fc40000000f00 */
[----:B------:R-:W-:Y:S01]  /*4c0a0*/  MOV R9, R29 ;  /* 0x0000001d00097202 */ /* 0x000fe20000000f00 */
[----:B------:R-:W3:Y:S01]  /*4c0b0*/  LDL.LU R7, [R1+0x2830] ;  /* 0x0028300001077983 */ /* 0x000ee20000300800 */
[----:B------:R-:W3:Y:S02]  /*4c0c0*/  LDL.LU R29, [R1+0x282c] ;  /* 0x00282c00011d7983 */ /* 0x000ee40000300800 */
[----:B------:R-:W3:Y:S02]  /*4c0d0*/  LDL.LU R28, [R1+0x2828] ;  /* 0x00282800011c7983 */ /* 0x000ee40000300800 */
[----:B------:R-:W-:Y:S01]  /*4c0e0*/  STL.64 [R1+0x2798], R10 ;  /* 0x0027980a01007387 */ /* 0x000fe20000100a00 */
[----:B------:R-:W-:Y:S04]  /*4c0f0*/  STL.64 [R1+0x2790], R8 ;  /* 0x0027900801007387 */ /* 0x000fe80000100a00 */
[----:B--2---:R-:W-:Y:S01]  /*4c100*/  STL.64 [R1+0x2708], R14 ;  /* 0x0027080e01007387 */ /* 0x004fe20000100a00 */
[----:B------:R0:W-:Y:S03]  /*4c110*/  STL.64 [R1+0x2700], R12 ;  /* 0x0027000c01007387 */ /* 0x0001e60000100a00 */
[----:B0-----:R-:W2:Y:S01]  /*4c120*/  LDL.LU R12, [R1+0x130] ;  /* 0x00013000010c7983 */ /* 0x001ea20000300800 */
[----:B------:R-:W2:Y:S01]  /*4c130*/  LDL.LU R13, [R1+0x134] ;  /* 0x00013400010d7983 */ /* 0x000ea20000300800 */
[----:B------:R-:W-:-:S02]  /*4c140*/  MOV R10, R24 ;  /* 0x00000018000a7202 */ /* 0x000fc40000000f00 */
[----:B------:R-:W-:Y:S02]  /*4c150*/  MOV R11, R23 ;  /* 0x00000017000b7202 */ /* 0x000fe40000000f00 */
[----:B---3--:R-:W-:Y:S01]  /*4c160*/  MOV R8, R26 ;  /* 0x0000001a00087202 */ /* 0x008fe20000000f00 */
[----:B------:R-:W-:Y:S01]  /*4c170*/  IMAD.MOV.U32 R9, RZ, RZ, R25 ;  /* 0x000000ffff097224 */ /* 0x000fe200078e0019 */
[----:B------:R-:W-:Y:S02]  /*4c180*/  MOV R14, R7 ;  /* 0x00000007000e7202 */ /* 0x000fe40000000f00 */
[----:B------:R-:W-:Y:S01]  /*4c190*/  MOV R15, R6 ;  /* 0x00000006000f7202 */ /* 0x000fe20000000f00 */
        /* <DEDUP_REMOVED lines=11> */
[----:B------:R-:W-:-:S02]  /*4c250*/  MOV R8, R22 ;  /* 0x0000001600087202 */ /* 0x000fc40000000f00 */
        /* <DEDUP_REMOVED lines=53> */
[----:B----4-:R-:W-:Y:S02]  /*4c5b0*/  MOV R9, R17 ;  /* 0x0000001100097202 */ /* 0x010fe40000000f00 */
[----:B------:R-:W-:Y:S01]  /*4c5c0*/  MOV R10, R16 ;  /* 0x00000010000a7202 */ /* 0x000fe20000000f00 */
[----:B------:R-:W-:Y:S01]  /*4c5d0*/  IMAD.MOV.U32 R11, RZ, RZ, R4 ;  /* 0x000000ffff0b7224 */ /* 0x000fe200078e0004 */
[----:B------:R-:W-:Y:S01]  /*4c5e0*/  MOV R14, R29 ;  /* 0x0000001d000e7202 */ /* 0x000fe20000000f00 */
[----:B------:R-:W-:Y:S01]  /*4c5f0*/  IMAD.MOV.U32 R15, RZ, RZ, R28 ;  /* 0x000000ffff0f7224 */ /* 0x000fe200078e001c */
[----:B------:R-:W0:Y:S06]  /*4c600*/  LDSM.16.MT88.4 R16, [R0+0x3a080] ;  /* 0x03a080000010783b */ /* 0x000e2c0000004200 */
[-C--:B---3--:R-:W-:Y:S01]  /*4c610*/  HMMA.16816.F32.BF16 R8, R8, R6.reuse, R12 ;  /* 0x000000060808723c */ /* 0x088fe2000004180c */
[----:B------:R-:W2:Y:S01]  /*4c620*/  LDL.LU.64 R14, [R1+0x27e8] ;  /* 0x0027e800010e7983 */ /* 0x000ea20000300a00 */
[----:B------:R-:W2:Y:S11]  /*4c630*/  LDL.LU.64 R12, [R1+0x27e0] ;  /* 0x0027e000010c7983 */ /* 0x000eb60000300a00 */
[----:B------:R-:W-:Y:S10]  /*4c640*/  @!UPT UIADD3 URZ, URZ, URZ, URZ ;  /* 0x0000003f3f3ff290 */ /* 0x000ff4000fffe03f */
[----:B------:R1:W-:Y:S01]  /*4c650*/  STL.64 [R1+0x1e0], R8 ;  /* 0x0001e00801007387 */ /* 0x0003e20000100a00 */
[----:B------:R-:W-:Y:S02]  /*4c660*/  MOV R29, R10 ;  /* 0x0000000a001d7202 */ /* 0x000fe40000000f00 */
[----:B------:R-:W-:Y:S02]  /*4c670*/  MOV R28, R11 ;  /* 0x0000000b001c7202 */ /* 0x000fe40000000f00 */
        /* <DEDUP_REMOVED lines=107> */
[-C--:B---3--:R-:W-:Y:S08]  /*4cd30*/  HMMA.16816.F32.BF16 R16, R20, R6.reuse, R12 ;  /* 0x000000061410723c */ /* 0x088ff0000004180c */
[----:B----4-:R-:W-:Y:S01]  /*4cd40*/  HMMA.16816.F32.BF16 R12, R24, R6, R8 ;  /* 0x00000006180c723c */ /* 0x010fe20000041808 */
[----:B------:R-:W3:Y:S04]  /*4cd50*/  LDL R11, [R1+0xdd8] ;  /* 0x000dd800010b7983 */ /* 0x000ee80000100800 */
[----:B------:R-:W0:Y:S10]  /*4cd60*/  LDSM.16.MT88.4 R24, [R5+0x3c000] ;  /* 0x03c000000518783b */ /* 0x000e340000004200 */
[----:B------:R-:W-:Y:S02]  /*4cd70*/  STL.64 [R1+0xe0], R16 ;  /* 0x0000e01001007387 */ /* 0x000fe40000100a00 */
[----:B------:R-:W-:Y:S06]  /*4cd80*/  STL.64 [R1+0xe8], R18 ;  /* 0x0000e81201007387 */ /* 0x000fec0000100a00 */
[----:B------:R-:W-:Y:S01]  /*4cd90*/  STL.64 [R1+0x70], R12 ;  /* 0x0000700c01007387 */ /* 0x000fe20000100a00 */
[----:B------:R-:W-:Y:S03]  /*4cda0*/  STL.64 [R1+0x78], R14 ;  /* 0x0000780e01007387 */ /* 0x000fe60000100a00 */
[----:B0-----:R0:W-:Y:S02]  /*4cdb0*/  STL.64 [R1+0x2640], R26 ;  /* 0x0026401a01007387 */ /* 0x0011e40000100a00 */
[----:B0-----:R-:W-:-:S02]  /*4cdc0*/  IMAD.MOV.U32 R27, RZ, RZ, R5 ;  /* 0x000000ffff1b7224 */ /* 0x001fc400078e0005 */
[----:B--2---:R-:W-:Y:S04]  /*4cdd0*/  LDSM.16.M88.4 R4, [R2+0x40380] ;  /* 0x040380000204783b */ /* 0x004fe80000000200 */
[----:B------:R-:W0:Y:S04]  /*4cde0*/  LDSM.16.MT88.4 R12, [R27+0x3c080] ;  /* 0x03c080001b0c783b */ /* 0x000e280000004200 */
[----:B------:R-:W1:Y:S04]  /*4cdf0*/  LDSM.16.MT88.4 R20, [R27+0x3c100] ;  /* 0x03c100001b14783b */ /* 0x000e680000004200 */
[----:B------:R-:W2:Y:S04]  /*4ce00*/  LDSM.16.MT88.4 R16, [R27+0x3c180] ;  /* 0x03c180001b10783b */ /* 0x000ea80000004200 */
[----:B------:R4:W-:Y:S01]  /*4ce10*/  STL.64 [R1+0x2638], R24 ;  /* 0x0026381801007387 */ /* 0x0009e20000100a00 */
[----:B0-----:R-:W-:-:S02]  /*4ce20*/  MOV R8, R12 ;  /* 0x0000000c00087202 */ /* 0x001fc40000000f00 */
[----:B------:R-:W-:Y:S02]  /*4ce30*/  MOV R26, R13 ;  /* 0x0000000d001a7202 */ /* 0x000fe40000000f00 */
[----:B----4-:R-:W-:Y:S01]  /*4ce40*/  MOV R25, R14 ;  /* 0x0000000e00197202 */ /* 0x010fe20000000f00 */
[----:B------:R-:W-:Y:S02]  /*4ce50*/  IMAD.MOV.U32 R24, RZ, RZ, R15 ;  /* 0x000000ffff187224 */ /* 0x000fe400078e000f */
[----:B------:R-:W0:Y:S04]  /*4ce60*/  LDSM.16.MT88.4 R12, [R3+0x3c000] ;  /* 0x03c00000030c783b */ /* 0x000e280000004200 */
[----:B------:R-:W-:Y:S01]  /*4ce70*/  STL [R1+0x2584], R6 ;  /* 0x0025840601007387 */ /* 0x000fe20000100800 */
[----:B------:R-:W-:Y:S02]  /*4ce80*/  STL [R1+0x2580], R7 ;  /* 0x0025800701007387 */ /* 0x000fe40000100800 */
[----:B-1----:R-:W-:Y:S02]  /*4ce90*/  STL.64 [R1+0x50], R20 ;  /* 0x0000501401007387 */ /* 0x002fe40000100a00 */
[----:B------:R-:W-:Y:S02]  /*4cea0*/  STL.64 [R1+0x58], R22 ;  /* 0x0000581601007387 */ /* 0x000fe40000100a00 */
[----:B------:R-:W1:Y:S04]  /*4ceb0*/  LDSM.16.MT88.4 R20, [R3+0x3c080] ;  /* 0x03c080000314783b */ /* 0x000e680000004200 */
[----:B--2---:R-:W-:Y:S01]  /*4cec0*/  STL.64 [R1+0x40], R16 ;  /* 0x0000401001007387 */ /* 0x004fe20000100a00 */
[----:B------:R-:W-:Y:S02]  /*4ced0*/  STL.64 [R1+0x48], R18 ;  /* 0x0000481201007387 */ /* 0x000fe40000100a00 */
[----:B------:R-:W2:Y:S01]  /*4cee0*/  LDSM.16.MT88.4 R16, [R3+0x3c100] ;  /* 0x03c100000310783b */ /* 0x000ea20000004200 */
[----:B0-----:R-:W-:Y:S03]  /*4cef0*/  STL.64 [R1+0x30], R12 ;  /* 0x0000300c01007387 */ /* 0x001fe60000100a00 */
[----:B------:R-:W-:Y:S02]  /*4cf00*/  STL.64 [R1+0x38], R14 ;  /* 0x0000380e01007387 */ /* 0x000fe40000100a00 */
[----:B------:R-:W0:Y:S01]  /*4cf10*/  LDSM.16.MT88.4 R12, [R3+0x3c180] ;  /* 0x03c18000030c783b */ /* 0x000e220000004200 */
[----:B-1----:R-:W-:Y:S03]  /*4cf20*/  STL.64 [R1+0x20], R20 ;  /* 0x0000201401007387 */ /* 0x002fe60000100a00 */
[----:B------:R-:W-:Y:S02]  /*4cf30*/  STL.64 [R1+0x28], R22 ;  /* 0x0000281601007387 */ /* 0x000fe40000100a00 */
[----:B--2---:R-:W-:Y:S02]  /*4cf40*/  STL.64 [R1+0x10], R16 ;  /* 0x0000101001007387 */ /* 0x004fe40000100a00 */
[----:B------:R-:W-:Y:S01]  /*4cf50*/  STL.64 [R1+0x18], R18 ;  /* 0x0000181201007387 */ /* 0x000fe20000100a00 */
[----:B0-----:R-:W-:-:S02]  /*4cf60*/  MOV R7, R12 ;  /* 0x0000000c00077202 */ /* 0x001fc40000000f00 */
[----:B------:R-:W-:Y:S02]  /*4cf70*/  MOV R6, R13 ;  /* 0x0000000d00067202 */ /* 0x000fe40000000f00 */
[----:B------:R-:W-:Y:S01]  /*4cf80*/  MOV R3, R14 ;  /* 0x0000000e00037202 */ /* 0x000fe20000000f00 */
[----:B------:R-:W-:Y:S01]  /*4cf90*/  IMAD.MOV.U32 R2, RZ, RZ, R15 ;  /* 0x000000ffff027224 */ /* 0x000fe200078e000f */
[----:B---3--:R-:W0:Y:S04]  /*4cfa0*/  LDSM.16.MT88.4 R20, [R11+0x3c000] ;  /* 0x03c000000b14783b */ /* 0x008e280000004200 */
[----:B------:R-:W1:Y:S04]  /*4cfb0*/  LDSM.16.MT88.4 R16, [R11+0x3c080] ;  /* 0x03c080000b10783b */ /* 0x000e680000004200 */
[----:B------:R-:W2:Y:S04]  /*4cfc0*/  LDSM.16.MT88.4 R12, [R11+0x3c100] ;  /* 0x03c100000b0c783b */ /* 0x000ea80000004200 */
[----:B0-----:R0:W-:Y:S01]  /*4cfd0*/  STL.64 [R1+0x25d0], R22 ;  /* 0x0025d01601007387 */ /* 0x0011e20000100a00 */
[----:B------:R-:W-:Y:S02]  /*4cfe0*/  STL.64 [R1+0x25c8], R20 ;  /* 0x0025c81401007387 */ /* 0x000fe40000100a00 */
[----:B-1----:R-:W-:Y:S02]  /*4cff0*/  STL.64 [R1+0x25c0], R18 ;  /* 0x0025c01201007387 */ /* 0x002fe40000100a00 */
[----:B------:R-:W-:Y:S01]  /*4d000*/  STL.64 [R1+0x25b8], R16 ;  /* 0x0025b81001007387 */ /* 0x000fe20000100a00 */
[----:B--2---:R-:W-:Y:S01]  /*4d010*/  STL.64 [R1+0x25b0], R14 ;  /* 0x0025b00e01007387 */ /* 0x004fe20000100a00 */
[----:B------:R-:W-:Y:S02]  /*4d020*/  STL.64 [R1+0x25a8], R12 ;  /* 0x0025a80c01007387 */ /* 0x000fe40000100a00 */
[----:B------:R-:W-:Y:S01]  /*4d030*/  LDSM.16.MT88.4 R12, [R0+0x3c000] ;  /* 0x03c00000000c783b */ /* 0x000fe20000004200 */
[----:B0-----:R-:W-:-:S02]  /*4d040*/  MOV R23, R8 ;  /* 0x0000000800177202 */ /* 0x001fc40000000f00 */
[----:B------:R-:W0:Y:S04]  /*4d050*/  LDSM.16.MT88.4 R8, [R11+0x3c180] ;  /* 0x03c180000b08783b */ /* 0x000e280000004200 */
[----:B0-----:R0:W-:Y:S01]  /*4d060*/  STL.64 [R1+0x2590], R10 ;  /* 0x0025900a01007387 */ /* 0x0011e20000100a00 */
[----:B------:R1:W-:Y:S01]  /*4d070*/  STL.64 [R1+0x2588], R8 ;  /* 0x0025880801007387 */ /* 0x0003e20000100a00 */
[----:B0-----:R-:W-:Y:S02]  /*4d080*/  MOV R11, R12 ;  /* 0x0000000c000b7202 */ /* 0x001fe40000000f00 */
[----:B------:R-:W-:Y:S01]  /*4d090*/  MOV R10, R13 ;  /* 0x0000000d000a7202 */ /* 0x000fe20000000f00 */
[----:B-1----:R-:W-:Y:S01]  /*4d0a0*/  IMAD.MOV.U32 R9, RZ, RZ, R14 ;  /* 0x000000ffff097224 */ /* 0x002fe200078e000e */
[----:B------:R-:W-:Y:S01]  /*4d0b0*/  MOV R8, R15 ;  /* 0x0000000f00087202 */ /* 0x000fe20000000f00 */
[----:B------:R-:W2:Y:S01]  /*4d0c0*/  LDL.LU R12, [R1+0x1e0] ;  /* 0x0001e000010c7983 */ /* 0x000ea20000300800 */
[----:B------:R-:W2:Y:S02]  /*4d0d0*/  LDL.LU R13, [R1+0x1e4] ;  /* 0x0001e400010d7983 */ /* 0x000ea40000300800 */
[----:B------:R-:W-:Y:S01]  /*4d0e0*/  STL.64 [R1+0x25e0], R10 ;  /* 0x0025e00a01007387 */ /* 0x000fe20000100a00 */
[----:B------:R-:W-:Y:S02]  /*4d0f0*/  STL.64 [R1+0x25d8], R8 ;  /* 0x0025d80801007387 */ /* 0x000fe40000100a00 */
[----:B------:R-:W0:Y:S02]  /*4d100*/  LDSM.16.MT88.4 R8, [R0+0x3c080] ;  /* 0x03c080000008783b */ /* 0x000e240000004200 */
[----:B0-----:R-:W-:Y:S02]  /*4d110*/  STL.64 [R1+0xa0], R8 ;  /* 0x0000a00801007387 */ /* 0x001fe40000100a00 */
[----:B------:R-:W-:Y:S02]  /*4d120*/  STL.64 [R1+0xa8], R10 ;  /* 0x0000a80a01007387 */ /* 0x000fe40000100a00 */
[----:B------:R-:W0:Y:S01]  /*4d130*/  LDSM.16.MT88.4 R8, [R0+0x3c100] ;  /* 0x03c100000008783b */ /* 0x000e220000004200 */
[----:B------:R-:W-:-:S03]  /*4d140*/  MOV R14, R29 ;  /* 0x0000001d000e7202 */ /* 0x000fc60000000f00 */
[----:B------:R-:W-:Y:S01]  /*4d150*/  IMAD.MOV.U32 R16, RZ, RZ, R7 ;  /* 0x000000ffff107224 */ /* 0x000fe200078e0007 */
[----:B------:R-:W-:Y:S02]  /*4d160*/  MOV R17, R6 ;  /* 0x0000000600117202 */ /* 0x000fe40000000f00 */
[----:B------:R-:W-:Y:S01]  /*4d170*/  MOV R20, R23 ;  /* 0x0000001700147202 */ /* 0x000fe20000000f00 */
[----:B------:R-:W-:Y:S01]  /*4d180*/  IMAD.MOV.U32 R21, RZ, RZ, R26 ;  /* 0x000000ffff157224 */ /* 0x000fe200078e001a */
[----:B------:R-:W-:Y:S02]  /*4d190*/  MOV R22, R25 ;  /* 0x0000001900167202 */ /* 0x000fe40000000f00 */
[----:B------:R-:W-:Y:S02]  /*4d1a0*/  MOV R23, R24 ;  /* 0x0000001800177202 */ /* 0x000fe40000000f00 */
[----:B------:R-:W1:Y:S01]  /*4d1b0*/  LDSM.16.MT88.4 R24, [R27+0x3e000] ;  /* 0x03e000001b18783b */ /* 0x000e620000004200 */
[----:B0-----:R-:W-:Y:S01]  /*4d1c0*/  IMAD.MOV.U32 R6, RZ, RZ, R9 ;  /* 0x000000ffff067224 */ /* 0x001fe200078e0009 */
[----:B------:R-:W-:-:S02]  /*4d1d0*/  MOV R7, R10 ;  /* 0x0000000a00077202 */ /* 0x000fc40000000f00 */
[----:B------:R-:W-:Y:S01]  /*4d1e0*/  STL [R1+0x90], R8 ;  /* 0x0000900801007387 */ /* 0x000fe20000100800 */
[----:B------:R-:W-:Y:S02]  /*4d1f0*/  MOV R29, R11 ;  /* 0x0000000b001d7202 */ /* 0x000fe40000000f00 */
[----:B------:R-:W0:Y:S04]  /*4d200*/  LDSM.16.MT88.4 R8, [R0+0x3c180] ;  /* 0x03c180000008783b */ /* 0x000e280000004200 */
[----:B------:R1:W-:Y:S01]  /*4d210*/  STL [R1+0x25a0], R6 ;  /* 0x0025a00601007387 */ /* 0x0003e20000100800 */
[----:B------:R-:W-:Y:S01]  /*4d220*/  MOV R15, R28 ;  /* 0x0000001c000f7202 */ /* 0x000fe20000000f00 */
[----:B------:R3:W-:Y:S01]  /*4d230*/  STL [R1+0x259c], R7 ;  /* 0x00259c0701007387 */ /* 0x0007e20000100800 */
[----:B------:R-:W-:Y:S01]  /*4d240*/  MOV R18, R3 ;  /* 0x0000000300127202 */ /* 0x000fe20000000f00 */
[----:B------:R4:W-:Y:S01]  /*4d250*/  STL [R1+0x2598], R29 ;  /* 0x0025981d01007387 */ /* 0x0009e20000100800 */
[----:B------:R-:W-:-:S02]  /*4d260*/  MOV R19, R2 ;  /* 0x0000000200137202 */ /* 0x000fc40000000f00 */
[----:B-1----:R-:W-:Y:S01]  /*4d270*/  MOV R6, R25 ;  /* 0x0000001900067202 */ /* 0x002fe20000000f00 */
[----:B---3--:R-:W-:Y:S01]  /*4d280*/  IMAD.MOV.U32 R7, RZ, RZ, R26 ;  /* 0x000000ffff077224 */ /* 0x008fe200078e001a */
[----:B----4-:R-:W-:Y:S02]  /*4d290*/  MOV R29, R27 ;  /* 0x0000001b001d7202 */ /* 0x010fe40000000f00 */
[----:B0-----:R-:W-:Y:S01]  /*4d2a0*/  MOV R28, R8 ;  /* 0x00000008001c7202 */ /* 0x001fe20000000f00 */
[----:B------:R-:W-:Y:S01]  /*4d2b0*/  IMAD.MOV.U32 R3, RZ, RZ, R9 ;  /* 0x000000ffff037224 */ /* 0x000fe200078e0009 */
[----:B------:R-:W3:Y:S01]  /*4d2c0*/  LDL.LU R8, [R1+0x1d0] ;  /* 0x0001d00001087983 */ /* 0x000ee20000300800 */
[----:B------:R-:W-:Y:S01]  /*4d2d0*/  MOV R2, R10 ;  /* 0x0000000a00027202 */ /* 0x000fe20000000f00 */
[----:B------:R-:W3:Y:S01]  /*4d2e0*/  LDL.LU R9, [R1+0x1d4] ;  /* 0x0001d40001097983 */ /* 0x000ee20000300800 */
[----:B------:R-:W-:Y:S01]  /*4d2f0*/  MOV R0, R11 ;  /* 0x0000000b00007202 */ /* 0x000fe20000000f00 */
[----:B------:R-:W3:Y:S01]  /*4d300*/  LDL.LU R10, [R1+0x1d8] ;  /* 0x0001d800010a7983 */ /* 0x000ee20000300800 */
[----:B------:R-:W3:Y:S02]  /*4d310*/  LDL.LU R11, [R1+0x1dc] ;  /* 0x0001dc00010b7983 */ /* 0x000ee40000300800 */
[----:B------:R0:W-:Y:S02]  /*4d320*/  STL [R1+0xc0], R24 ;  /* 0x0000c01801007387 */ /* 0x0001e40000100800 */
[----:B------:R-:W2:Y:S01]  /*4d330*/  LDL.LU.64 R26, [R1+0x2640] ;  /* 0x00264000011a7983 */ /* 0x000ea20000300a00 */
[----:B0-----:R-:W2:Y:S02]  /*4d340*/  LDL.LU.64 R24, [R1+0x2638] ;  /* 0x0026380001187983 */ /* 0x001ea40000300a00 */
[----:B--2---:R-:W-:Y:S07]  /*4d350*/  HMMA.16816.F32.BF16 R24, R24, R4, R12 ;  /* 0x000000041818723c */ /* 0x004fee000004180c */
[----:B------:R-:W-:-:S02]  /*4d360*/  MOV R12, R16 ;  /* 0x00000010000c7202 */ /* 0x000fc40000000f00 */
[----:B------:R-:W-:Y:S01]  /*4d370*/  MOV R13, R17 ;  /* 0x00000011000d7202 */ /* 0x000fe20000000f00 */
[----:B------:R-:W2:Y:S01]  /*4d380*/  LDL.LU R16, [R1+0x30] ;  /* 0x0000300001107983 */ /* 0x000ea20000300800 */
[----:B------:R-:W-:Y:S02]  /*4d390*/  IMAD.MOV.U32 R14, RZ, RZ, R18 ;  /* 0x000000ffff0e7224 */ /* 0x000fe400078e0012 */
[----:B------:R-:W2:Y:S01]  /*4d3a0*/  LDL.LU R17, [R1+0x34] ;  /* 0x0000340001117983 */ /* 0x000ea20000300800 */
[----:B------:R-:W-:Y:S01]  /*4d3b0*/  MOV R15, R19 ;  /* 0x00000013000f7202 */ /* 0x000fe20000000f00 */
[----:B------:R-:W4:Y:S01]  /*4d3c0*/  LDL.LU R18, [R1+0x38] ;  /* 0x0000380001127983 */ /* 0x000f220000300800 */
[----:B------:R-:W4:Y:S01]  /*4d3d0*/  LDL.LU R19, [R1+0x3c] ;  /* 0x00003c0001137983 */ /* 0x000f220000300800 */
[-C--:B---3--:R-:W-:Y:S02]  /*4d3e0*/  HMMA.16816.F32.BF16 R8, R20, R4.reuse, R8 ;  /* 0x000000041408723c */ /* 0x088fe40000041808 */
[----:B----4-:R-:W-:Y:S01]  /*4d3f0*/  STL.64 [R1+0x2610], R18 ;  /* 0x0026101201007387 */ /* 0x010fe20000100a00 */
[----:B--2---:R0:W-:Y:S03]  /*4d400*/  STL.64 [R1+0x2608], R16 ;  /* 0x0026081001007387 */ /* 0x0041e60000100a00 */
[----:B0-----:R-:W2:Y:S01]  /*4d410*/  LDL.LU R16, [R1+0x40] ;  /* 0x0000400001107983 */ /* 0x001ea20000300800 */
[----:B------:R-:W2:Y:S02]  /*4d420*/  LDL.LU R17, [R1+0x44] ;  /* 0x0000440001117983 */ /* 0x000ea40000300800 */
[----:B------:R-:W3:Y:S02]  /*4d430*/  LDL.LU R18, [R1+0x48] ;  /* 0x0000480001127983 */ /* 0x000ee40000300800 */
[----:B------:R-:W3:Y:S02]  /*4d440*/  LDL.LU R19, [R1+0x4c] ;  /* 0x00004c0001137983 */ /* 0x000ee40000300800 */
[----:B---3--:R-:W-:Y:S01]  /*4d450*/  STL.64 [R1+0x2630], R18 ;  /* 0x0026301201007387 */ /* 0x008fe20000100a00 */
[----:B--2---:R0:W-:Y:S03]  /*4d460*/  STL.64 [R1+0x2628], R16 ;  /* 0x0026281001007387 */ /* 0x0041e60000100a00 */
[----:B0-----:R-:W2:Y:S01]  /*4d470*/  LDL.LU R16, [R1+0x1c0] ;  /* 0x0001c00001107983 */ /* 0x001ea20000300800 */
[----:B------:R-:W2:Y:S02]  /*4d480*/  LDL.LU R17, [R1+0x1c4] ;  /* 0x0001c40001117983 */ /* 0x000ea40000300800 */
[----:B------:R-:W2:Y:S02]  /*4d490*/  LDL.LU R18, [R1+0x1c8] ;  /* 0x0001c80001127983 */ /* 0x000ea40000300800 */
[----:B------:R-:W2:Y:S01]  /*4d4a0*/  LDL.LU R19, [R1+0x1cc] ;  /* 0x0001cc0001137983 */ /* 0x000ea20000300800 */
[----:B------:R-:W-:Y:S01]  /*4d4b0*/  STL.64 [R1+0x25f0], R14 ;  /* 0x0025f00e01007387 */ /* 0x000fe20000100a00 */
[----:B------:R-:W-:Y:S02]  /*4d4c0*/  STL.64 [R1+0x25e8], R12 ;  /* 0x0025e80c01007387 */ /* 0x000fe40000100a00 */
[----:B------:R-:W-:Y:S02]  /*4d4d0*/  STL.64 [R1+0x2520], R26 ;  /* 0x0025201a01007387 */ /* 0x000fe40000100a00 */
[----:B------:R0:W-:Y:S02]  /*4d4e0*/  STL.64 [R1+0x2518], R24 ;  /* 0x0025181801007387 */ /* 0x0001e40000100a00 */
[----:B0-----:R-:W2:Y:S01]  /*4d4f0*/  LDL.LU R24, [R1+0x50] ;  /* 0x0000500001187983 */ /* 0x001ea20000300800 */
[----:B------:R-:W2:Y:S02]  /*4d500*/  LDL.LU R25, [R1+0x54] ;  /* 0x0000540001197983 */ /* 0x000ea40000300800 */
[----:B------:R-:W2:Y:S02]  /*4d510*/  LDL.LU R26, [R1+0x58] ;  /* 0x00005800011a7983 */ /* 0x000ea40000300800 */
[----:B------:R-:W2:Y:S01]  /*4d520*/  LDL.LU R27, [R1+0x5c] ;  /* 0x00005c00011b7983 */ /* 0x000ea20000300800 */
[----:B------:R-:W3:Y:S01]  /*4d530*/  LDL.LU R20, [R1+0x10] ;  /* 0x0000100001147983 */ /* 0x000ee20000300800 */
[----:B------:R-:W-:Y:S02]  /*4d540*/  STL.64 [R1+0x1d0], R8 ;  /* 0x0001d00801007387 */ /* 0x000fe40000100a00 */
[----:B------:R-:W-:Y:S02]  /*4d550*/  STL.64 [R1+0x1d8], R10 ;  /* 0x0001d80a01007387 */ /* 0x000fe40000100a00 */
[----:B------:R-:W3:Y:S01]  /*4d560*/  LDL.LU R21, [R1+0x14] ;  /* 0x0000140001157983 */ /* 0x000ee20000300800 */
[----:B------:R-:W4:Y:S01]  /*4d570*/  LDL.LU R22, [R1+0x18] ;  /* 0x0000180001167983 */ /* 0x000f220000300800 */
[----:B------:R-:W4:Y:S03]  /*4d580*/  LDL.LU R23, [R1+0x1c] ;  /* 0x00001c0001177983 */ /* 0x000f260000300800 */
[----:B----4-:R-:W-:Y:S01]  /*4d590*/  STL.64 [R1+0x2600], R22 ;  /* 0x0026001601007387 */ /* 0x010fe20000100a00 */
[----:B---3--:R-:W-:Y:S02]  /*4d5a0*/  STL.64 [R1+0x25f8], R20 ;  /* 0x0025f81401007387 */ /* 0x008fe40000100a00 */
[----:B------:R-:W3:Y:S02]  /*4d5b0*/  LDL.LU R12, [R1+0x20] ;  /* 0x00002000010c7983 */ /* 0x000ee40000300800 */
[----:B------:R-:W3:Y:S01]  /*4d5c0*/  LDL.LU R13, [R1+0x24] ;  /* 0x00002400010d7983 */ /* 0x000ee20000300800 */
[----:B------:R-:W4:Y:S01]  /*4d5d0*/  LDL.LU R14, [R1+0x28] ;  /* 0x00002800010e7983 */ /* 0x000f220000300800 */
[----:B------:R-:W4:Y:S01]  /*4d5e0*/  LDL.LU R15, [R1+0x2c] ;  /* 0x00002c00010f7983 */ /* 0x000f220000300800 */
[-C--:B--2---:R-:W-:Y:S02]  /*4d5f0*/  HMMA.16816.F32.BF16 R24, R24, R4.reuse, R16 ;  /* 0x000000041818723c */ /* 0x084fe40000041810 */
[----:B----4-:R-:W-:Y:S01]  /*4d600*/  STL.64 [R1+0x2620], R14 ;  /* 0x0026200e01007387 */ /* 0x010fe20000100a00 */
[----:B---3--:R0:W-:Y:S03]  /*4d610*/  STL.64 [R1+0x2618], R12 ;  /* 0x0026180c01007387 */ /* 0x0081e60000100a00 */
[----:B0-----:R-:W2:Y:S01]  /*4d620*/  LDL.LU R12, [R1+0x1a0] ;  /* 0x0001a000010c7983 */ /* 0x001ea20000300800 */
[----:B------:R-:W2:Y:S02]  /*4d630*/  LDL.LU R13, [R1+0x1a4] ;  /* 0x0001a400010d7983 */ /* 0x000ea40000300800 */
[----:B------:R-:W2:Y:S02]  /*4d640*/  LDL.LU R14, [R1+0x1a8] ;  /* 0x0001a800010e7983 */ /* 0x000ea40000300800 */
[----:B------:R-:W2:Y:S01]  /*4d650*/  LDL.LU R15, [R1+0x1ac] ;  /* 0x0001ac00010f7983 */ /* 0x000ea20000300800 */
        /* <DEDUP_REMOVED lines=8> */
[----:B------:R-:W2:Y:S01]  /*4d6e0*/  LDL.LU.64 R18, [R1+0x2630] ;  /* 0x0026300001127983 */ /* 0x000ea20000300a00 */
[----:B------:R-:W2:Y:S02]  /*4d6f0*/  LDL.LU.64 R16, [R1+0x2628] ;  /* 0x0026280001107983 */ /* 0x000ea40000300a00 */
[----:B------:R0:W-:Y:S02]  /*4d700*/  STL.64 [R1+0x1c0], R24 ;  /* 0x0001c01801007387 */ /* 0x0001e40000100a00 */
[----:B------:R1:W-:Y:S01]  /*4d710*/  STL.64 [R1+0x1c8], R26 ;  /* 0x0001c81a01007387 */ /* 0x0003e20000100a00 */
[----:B0-----:R-:W5:Y:S01]  /*4d720*/  LDL.LU R24, [R1+0x70] ;  /* 0x0000700001187983 */ /* 0x001f620000300800 */
[----:B------:R-:W5:Y:S02]  /*4d730*/  LDL.LU R25, [R1+0x74] ;  /* 0x0000740001197983 */ /* 0x000f640000300800 */
[----:B-1----:R-:W3:Y:S02]  /*4d740*/  LDL.LU R26, [R1+0x78] ;  /* 0x00007800011a7983 */ /* 0x002ee40000300800 */
[----:B------:R-:W3:Y:S01]  /*4d750*/  LDL.LU R27, [R1+0x7c] ;  /* 0x00007c00011b7983 */ /* 0x000ee20000300800 */
[-C--:B--2---:R-:W-:Y:S01]  /*4d760*/  HMMA.16816.F32.BF16 R16, R16, R4.reuse, R12 ;  /* 0x000000041010723c */ /* 0x084fe2000004180c */
[----:B---3--:R-:W-:Y:S01]  /*4d770*/  STL.64 [R1+0x2530], R26 ;  /* 0x0025301a01007387 */ /* 0x008fe20000100a00 */
[----:B-----5:R0:W-:Y:S03]  /*4d780*/  STL.64 [R1+0x2528], R24 ;  /* 0x0025281801007387 */ /* 0x0201e60000100a00 */
[----:B0-----:R-:W2:Y:S01]  /*4d790*/  LDL.LU R24, [R1+0x180] ;  /* 0x0001800001187983 */ /* 0x001ea20000300800 */
[----:B------:R-:W2:Y:S02]  /*4d7a0*/  LDL.LU R25, [R1+0x184] ;  /* 0x0001840001197983 */ /* 0x000ea40000300800 */
[----:B------:R-:W2:Y:S02]  /*4d7b0*/  LDL.LU R26, [R1+0x188] ;  /* 0x00018800011a7983 */ /* 0x000ea40000300800 */
[----:B------:R-:W2:Y:S01]  /*4d7c0*/  LDL.LU R27, [R1+0x18c] ;  /* 0x00018c00011b7983 */ /* 0x000ea20000300800 */
[----:B------:R-:W3:Y:S01]  /*4d7d0*/  LDL.LU.64 R14, [R1+0x2620] ;  /* 0x00262000010e7983 */ /* 0x000ee20000300a00 */
[----:B------:R-:W3:Y:S11]  /*4d7e0*/  LDL.LU.64 R12, [R1+0x2618] ;  /* 0x00261800010c7983 */ /* 0x000ef60000300a00 */
[----:B------:R-:W-:Y:S02]  /*4d7f0*/  STL.64 [R1+0x1a0], R16 ;  /* 0x0001a01001007387 */ /* 0x000fe40000100a00 */
[----:B------:R0:W-:Y:S02]  /*4d800*/  STL.64 [R1+0x1a8], R18 ;  /* 0x0001a81201007387 */ /* 0x0001e40000100a00 */
[----:B0-----:R-:W2:Y:S01]  /*4d810*/  LDL.LU.64 R18, [R1+0x2610] ;  /* 0x0026100001127983 */ /* 0x001ea20000300a00 */
[----:B------:R-:W2:Y:S02]  /*4d820*/  LDL.LU.64 R16, [R1+0x2608] ;  /* 0x0026080001107983 */ /* 0x000ea40000300a00 */
[-C--:B--2---:R-:W-:Y:S01]  /*4d830*/  HMMA.16816.F32.BF16 R24, R16, R4.reuse, R24 ;  /* 0x000000041018723c */ /* 0x084fe20000041818 */
[----:B------:R-:W2:Y:S11]  /*4d840*/  LDL.LU R16, [R1+0x1b0] ;  /* 0x0001b00001107983 */ /* 0x000eb60000300800 */
[----:B------:R-:W-:Y:S11]  /*4d850*/  @!UPT UIADD3 URZ, URZ, URZ, URZ ;  /* 0x0000003f3f3ff290 */ /* 0x000ff6000fffe03f */
[----:B------:R0:W-:Y:S01]  /*4d860*/  STL.64 [R1+0x180], R24 ;  /* 0x0001801801007387 */ /* 0x0001e20000100a00 */
[----:B------:R1:W-:Y:S02]  /*4d870*/  STL.64 [R1+0x188], R26 ;  /* 0x0001881a01007387 */ /* 0x0003e40000100a00 */
[----:B------:R-:W2:Y:S02]  /*4d880*/  LDL.LU R17, [R1+0x1b4] ;  /* 0x0001b40001117983 */ /* 0x000ea40000300800 */
[----:B------:R-:W2:Y:S01]  /*4d890*/  LDL.LU R18, [R1+0x1b8] ;  /* 0x0001b80001127983 */ /* 0x000ea20000300800 */
[----:B------:R-:W2:Y:S04]  /*4d8a0*/  LDL.LU R19, [R1+0x1bc] ;  /* 0x0001bc0001137983 */ /* 0x000ea80000300800 */
[----:B0-----:R-:W5:Y:S01]  /*4d8b0*/  LDL.LU R24, [R1+0xe0] ;  /* 0x0000e00001187983 */ /* 0x001f620000300800 */
[----:B------:R-:W5:Y:S02]  /*4d8c0*/  LDL.LU R25, [R1+0xe4] ;  /* 0x0000e40001197983 */ /* 0x000f640000300800 */
[----:B-1----:R-:W2:Y:S02]  /*4d8d0*/  LDL.LU R26, [R1+0xe8] ;  /* 0x0000e800011a7983 */ /* 0x002ea40000300800 */
[----:B------:R-:W2:Y:S02]  /*4d8e0*/  LDL.LU R27, [R1+0xec] ;  /* 0x0000ec00011b7983 */ /* 0x000ea40000300800 */
[----:B--2---:R-:W-:Y:S01]  /*4d8f0*/  STL.64 [R1+0x2540], R26 ;  /* 0x0025401a01007387 */ /* 0x004fe20000100a00 */
[----:B-----5:R0:W-:Y:S03]  /*4d900*/  STL.64 [R1+0x2538], R24 ;  /* 0x0025381801007387 */ /* 0x0201e60000100a00 */
[----:B0-----:R-:W2:Y:S01]  /*4d910*/  LDL.LU R24, [R1+0xa0] ;  /* 0x0000a00001187983 */ /* 0x001ea20000300800 */
[----:B------:R-:W2:Y:S02]  /*4d920*/  LDL.LU R25, [R1+0xa4] ;  /* 0x0000a40001197983 */ /* 0x000ea40000300800 */
[----:B------:R-:W5:Y:S02]  /*4d930*/  LDL.LU R26, [R1+0xa8] ;  /* 0x0000a800011a7983 */ /* 0x000f640000300800 */
[----:B------:R-:W5:Y:S01]  /*4d940*/  LDL.LU R27, [R1+0xac] ;  /* 0x0000ac00011b7983 */ /* 0x000f620000300800 */
[-C--:B---3--:R-:W-:Y:S01]  /*4d950*/  HMMA.16816.F32.BF16 R12, R12, R4.reuse, R20 ;  /* 0x000000040c0c723c */ /* 0x088fe20000041814 */
[----:B-----5:R-:W-:Y:S01]  /*4d960*/  STL.64 [R1+0x2558], R26 ;  /* 0x0025581a01007387 */ /* 0x020fe20000100a00 */
[----:B--2---:R0:W-:Y:S03]  /*4d970*/  STL.64 [R1+0x2550], R24 ;  /* 0x0025501801007387 */ /* 0x0041e60000100a00 */
[----:B0-----:R-:W2:Y:S01]  /*4d980*/  LDL.LU R24, [R1+0x130] ;  /* 0x0001300001187983 */ /* 0x001ea20000300800 */
[----:B------:R-:W2:Y:S02]  /*4d990*/  LDL.LU R25, [R1+0x134] ;  /* 0x0001340001197983 */ /* 0x000ea40000300800 */
[----:B------:R-:W2:Y:S02]  /*4d9a0*/  LDL.LU R26, [R1+0x138] ;  /* 0x00013800011a7983 */ /* 0x000ea40000300800 */
[----:B------:R-:W2:Y:S01]  /*4d9b0*/  LDL.LU R27, [R1+0x13c] ;  /* 0x00013c00011b7983 */ /* 0x000ea20000300800 */
[----:B------:R-:W4:Y:S01]  /*4d9c0*/  LDL.LU.64 R22, [R1+0x2600] ;  /* 0x0026000001167983 */ /* 0x000f220000300a00 */
[----:B------:R-:W4:Y:S11]  /*4d9d0*/  LDL.LU.64 R20, [R1+0x25f8] ;  /* 0x0025f80001147983 */ /* 0x000f360000300a00 */
[----:B------:R-:W-:Y:S02]  /*4d9e0*/  STL.64 [R1+0x170], R12 ;  /* 0x0001700c01007387 */ /* 0x000fe40000100a00 */
[----:B------:R0:W-:Y:S02]  /*4d9f0*/  STL.64 [R1+0x178], R14 ;  /* 0x0001780e01007387 */ /* 0x0001e40000100a00 */
[----:B0-----:R-:W2:Y:S01]  /*4da00*/  LDL.LU.64 R14, [R1+0x25f0] ;  /* 0x0025f000010e7983 */ /* 0x001ea20000300a00 */
[----:B------:R-:W2:Y:S01]  /*4da10*/  LDL.LU.64 R12, [R1+0x25e8] ;  /* 0x0025e800010c7983 */ /* 0x000ea20000300a00 */
[-C--:B----4-:R-:W-:Y:S02]  /*4da20*/  HMMA.16816.F32.BF16 R20, R20, R4.reuse, R8 ;  /* 0x000000041414723c */ /* 0x090fe40000041808 */
[----:B------:R-:W3:Y:S01]  /*4da30*/  LDL.LU.64 R10, [R1+0x25e0] ;  /* 0x0025e000010a7983 */ /* 0x000ee20000300a00 */
[----:B------:R-:W4:Y:S11]  /*4da40*/  LDL.LU.64 R8, [R1+0x25d8] ;  /* 0x0025d80001087983 */ /* 0x000f360000300a00 */
[----:B------:R-:W-:Y:S09]  /*4da50*/  @!UPT UIADD3 URZ, URZ, URZ, URZ ;  /* 0x0000003f3f3ff290 */ /* 0x000ff2000fffe03f */
[----:B------:R-:W-:Y:S01]  /*4da60*/  STL.64 [R1+0x150], R20 ;  /* 0x0001501401007387 */ /* 0x000fe20000100a00 */
[----:B------:R0:W-:Y:S03]  /*4da70*/  STL.64 [R1+0x158], R22 ;  /* 0x0001581601007387 */ /* 0x0001e60000100a00 */
[----:B0-----:R-:W5:Y:S01]  /*4da80*/  LDL.LU.64 R22, [R1+0x25d0] ;  /* 0x0025d00001167983 */ /* 0x001f620000300a00 */
[----:B------:R-:W5:Y:S01]  /*4da90*/  LDL.LU.64 R20, [R1+0x25c8] ;  /* 0x0025c80001147983 */ /* 0x000f620000300a00 */
[----:B--2---:R-:W-:Y:S11]  /*4daa0*/  HMMA.16816.F32.BF16 R12, R12, R4, R24 ;  /* 0x000000040c0c723c */ /* 0x004ff60000041818 */
[----:B------:R-:W-:Y:S11]  /*4dab0*/  @!UPT UIADD3 URZ, URZ, URZ, URZ ;  /* 0x0000003f3f3ff290 */ /* 0x000ff6000fffe03f */
[----:B------:R-:W-:Y:S01]  /*4dac0*/  @!UPT UIADD3 URZ, URZ, URZ, URZ ;  /* 0x0000003f3f3ff290 */ /* 0x000fe2000fffe03f */
[----:B------:R0:W-:Y:S01]  /*4dad0*/  STL.64 [R1+0x130], R12 ;  /* 0x0001300c01007387 */ /* 0x0001e20000100a00 */
[----:B------:R1:W-:Y:S03]  /*4dae0*/  STL.64 [R1+0x138], R14 ;  /* 0x0001380e01007387 */ /* 0x0003e60000100a00 */
[----:B0-----:R-:W2:Y:S01]  /*4daf0*/  LDL.LU R12, [R1+0x190] ;  /* 0x00019000010c7983 */ /* 0x001ea20000300800 */
[----:B------:R-:W2:Y:S02]  /*4db00*/  LDL.LU R13, [R1+0x194] ;  /* 0x00019400010d7983 */ /* 0x000ea40000300800 */
[----:B-1----:R-:W2:Y:S02]  /*4db10*/  LDL.LU R14, [R1+0x198] ;  /* 0x00019800010e7983 */ /* 0x002ea40000300800 */
[----:B------:R-:W2:Y:S01]  /*4db20*/  LDL.LU R15, [R1+0x19c] ;  /* 0x00019c00010f7983 */ /* 0x000ea20000300800 */
[----:B---3--:R-:W-:Y:S01]  /*4db30*/  MOV R24, R11 ;  /* 0x0000000b00187202 */ /* 0x008fe20000000f00 */
[----:B----4-:R-:W-:Y:S01]  /*4db40*/  IMAD.MOV.U32 R26, RZ, RZ, R9 ;  /* 0x000000ffff1a7224 */ /* 0x010fe200078e0009 */
[----:B------:R-:W-:-:S02]  /*4db50*/  MOV R27, R8 ;  /* 0x00000008001b7202 */ /* 0x000fc40000000f00 */
[----:B------:R-:W-:Y:S01]  /*4db60*/  MOV R25, R10 ;  /* 0x0000000a00197202 */ /* 0x000fe20000000f00 */
[----:B------:R-:W3:Y:S01]  /*4db70*/  LDL.LU R8, [R1+0x160] ;  /* 0x0001600001087983 */ /* 0x000ee20000300800 */
[----:B------:R-:W3:Y:S02]  /*4db80*/  LDL.LU R9, [R1+0x164] ;  /* 0x0001640001097983 */ /* 0x000ee40000300800 */
[----:B------:R-:W3:Y:S02]  /*4db90*/  LDL.LU R10, [R1+0x168] ;  /* 0x00016800010a7983 */ /* 0x000ee40000300800 */
[----:B------:R-:W3:Y:S01]  /*4dba0*/  LDL.LU R11, [R1+0x16c] ;  /* 0x00016c00010b7983 */ /* 0x000ee20000300800 */
[----:B------:R-:W-:Y:S01]  /*4dbb0*/  STL.64 [R1+0x2578], R26 ;  /* 0x0025781a01007387 */ /* 0x000fe20000100a00 */
[----:B------:R0:W-:Y:S03]  /*4dbc0*/  STL.64 [R1+0x2570], R24 ;  /* 0x0025701801007387 */ /* 0x0001e60000100a00 */
[----:B0-----:R-:W4:Y:S01]  /*4dbd0*/  LDL.LU R24, [R1+0x140] ;  /* 0x0001400001187983 */ /* 0x001f220000300800 */
[----:B------:R-:W4:Y:S02]  /*4dbe0*/  LDL.LU R25, [R1+0x144] ;  /* 0x0001440001197983 */ /* 0x000f240000300800 */
[----:B------:R-:W4:Y:S02]  /*4dbf0*/  LDL.LU R26, [R1+0x148] ;  /* 0x00014800011a7983 */ /* 0x000f240000300800 */
[----:B------:R-:W4:Y:S01]  /*4dc00*/  LDL.LU R27, [R1+0x14c] ;  /* 0x00014c00011b7983 */ /* 0x000f220000300800 */
[-C--:B-----5:R-:W-:Y:S11]  /*4dc10*/  HMMA.16816.F32.BF16 R16, R20, R4.reuse, R16 ;  /* 0x000000041410723c */ /* 0x0a0ff60000041810 */
[----:B------:R-:W-:Y:S11]  /*4dc20*/  @!UPT UIADD3 URZ, URZ, URZ, URZ ;  /* 0x0000003f3f3ff290 */ /* 0x000ff6000fffe03f */
[----:B------:R-:W-:Y:S02]  /*4dc30*/  @!UPT UIADD3 URZ, URZ, URZ, URZ ;  /* 0x0000003f3f3ff290 */ /* 0x000fe4000fffe03f */
[----:B------:R-:W-:Y:S01]  /*4dc40*/  MOV R20, R19 ;  /* 0x0000001300147202 */ /* 0x000fe20000000f00 */
[----:B------:R-:W-:Y:S01]  /*4dc50*/  IMAD.MOV.U32 R21, RZ, RZ, R18 ;  /* 0x000000ffff157224 */ /* 0x000fe200078e0012 */
[----:B------:R-:W-:Y:S02]  /*4dc60*/  MOV R23, R16 ;  /* 0x0000001000177202 */ /* 0x000fe40000000f00 */
[----:B------:R-:W-:Y:S01]  /*4dc70*/  MOV R22, R17 ;  /* 0x0000001100167202 */ /* 0x000fe20000000f00 */
[----:B------:R-:W2:Y:S01]  /*4dc80*/  LDL.LU.64 R18, [R1+0x25c0] ;  /* 0x0025c00001127983 */ /* 0x000ea20000300a00 */
[----:B------:R-:W2:Y:S02]  /*4dc90*/  LDL.LU.64 R16, [R1+0x25b8] ;  /* 0x0025b80001107983 */ /* 0x000ea40000300a00 */
[----:B------:R0:W-:Y:S02]  /*4dca0*/  STL [R1+0x24dc], R20 ;  /* 0x0024dc1401007387 */ /* 0x0001e40000100800 */
[----:B0-----:R-:W5:Y:S01]  /*4dcb0*/  LDL R20, [R1+0x3a0] ;  /* 0x0003a00001147983 */ /* 0x001f620000100800 */
[----:B------:R-:W-:Y:S02]  /*4dcc0*/  STL [R1+0x24d8], R21 ;  /* 0x0024d81501007387 */ /* 0x000fe40000100800 */
[----:B------:R-:W-:Y:S02]  /*4dcd0*/  STL [R1+0x24d4], R22 ;  /* 0x0024d41601007387 */ /* 0x000fe40000100800 */
[----:B------:R-:W-:Y:S01]  /*4dce0*/  STL [R1+0x24d0], R23 ;  /* 0x0024d01701007387 */ /* 0x000fe20000100800 */
[----:B-----5:R0:W-:Y:S04]  /*4dcf0*/  STL [R1+0x2548], R20 ;  /* 0x0025481401007387 */ /* 0x0201e80000100800 */
[----:B0-----:R-:W5:Y:S01]  /*4dd00*/  LDL.LU R20, [R1+0x100] ;  /* 0x0001000001147983 */ /* 0x001f620000300800 */
[----:B------:R-:W5:Y:S02]  /*4dd10*/  LDL.LU R21, [R1+0x104] ;  /* 0x0001040001157983 */ /* 0x000f640000300800 */
[----:B------:R-:W3:Y:S02]  /*4dd20*/  LDL.LU R22, [R1+0x108] ;  /* 0x0001080001167983 */ /* 0x000ee40000300800 */
[----:B------:R-:W3:Y:S01]  /*4dd30*/  LDL.LU R23, [R1+0x10c] ;  /* 0x00010c0001177983 */ /* 0x000ee20000300800 */
[----:B--2---:R-:W-:Y:S01]  /*4dd40*/  HMMA.16816.F32.BF16 R16, R16, R4, R12 ;  /* 0x000000041010723c */ /* 0x004fe2000004180c */
        /* <DEDUP_REMOVED lines=8> */
[----:B------:R0:W-:Y:S02]  /*4ddd0*/  STL.64 [R1+0xf0], R16 ;  /* 0x0000f01001007387 */ /* 0x0001e40000100a00 */
[----:B------:R1:W-:Y:S01]  /*4dde0*/  STL.64 [R1+0xf8], R18 ;  /* 0x0000f81201007387 */ /* 0x0003e20000100a00 */
[----:B0-----:R-:W5:Y:S01]  /*4ddf0*/  LDL.LU R16, [R1+0xc0] ;  /* 0x0000c00001107983 */ /* 0x001f620000300800 */
[----:B------:R-:W-:-:S02]  /*4de00*/  MOV R17, R6 ;  /* 0x0000000600117202 */ /* 0x000fc40000000f00 */
[----:B------:R-:W2:Y:S01]  /*4de10*/  LDL.LU R6, [R1+0x25a0] ;  /* 0x0025a00001067983 */ /* 0x000ea20000300800 */
[----:B-1----:R-:W-:Y:S01]  /*4de20*/  MOV R18, R7 ;  /* 0x0000000700127202 */ /* 0x002fe20000000f00 */
[----:B------:R-:W-:Y:S01]  /*4de30*/  IMAD.MOV.U32 R19, RZ, RZ, R29 ;  /* 0x000000ffff137224 */ /* 0x000fe200078e001d */
[----:B------:R-:W2:Y:S01]  /*4de40*/  LDL.LU R7, [R1+0x259c] ;  /* 0x00259c0001077983 */ /* 0x000ea20000300800 */
[----:B------:R-:W2:Y:S01]  /*4de50*/  LDL.LU R29, [R1+0x2598] ;  /* 0x00259800011d7983 */ /* 0x000ea20000300800 */
[-C--:B---3--:R-:W-:Y:S02]  /*4de60*/  HMMA.16816.F32.BF16 R12, R12, R4.reuse, R8 ;  /* 0x000000040c0c723c */ /* 0x088fe40000041808 */
[----:B------:R-:W4:Y:S01]  /*4de70*/  LDL.LU.64 R10, [R1+0x2590] ;  /* 0x00259000010a7983 */ /* 0x000f220000300a00 */
[----:B------:R-:W4:Y:S11]  /*4de80*/  LDL.LU.64 R8, [R1+0x2588] ;  /* 0x0025880001087983 */ /* 0x000f360000300a00 */
[----:B------:R-:W-:Y:S09]  /*4de90*/  @!UPT UIADD3 URZ, URZ, URZ, URZ ;  /* 0x0000003f3f3ff290 */ /* 0x000ff2000fffe03f */
[----:B------:R0:W-:Y:S01]  /*4dea0*/  STL.64 [R1+0xd0], R12 ;  /* 0x0000d00c01007387 */ /* 0x0001e20000100a00 */
[----:B------:R1:W-:Y:S03]  /*4deb0*/  STL.64 [R1+0xd8], R14 ;  /* 0x0000d80e01007387 */ /* 0x0003e60000100a00 */
[----:B0-----:R-:W3:Y:S01]  /*4dec0*/  LDL.LU R12, [R1+0x90] ;  /* 0x00009000010c7983 */ /* 0x001ee20000300800 */
[----:B--2---:R-:W-:Y:S02]  /*4ded0*/  MOV R13, R6 ;  /* 0x00000006000d7202 */ /* 0x004fe40000000f00 */
[----:B------:R-:W5:Y:S01]  /*4dee0*/  LDL.LU R6, [R1+0x2584] ;  /* 0x0025840001067983 */ /* 0x000f620000300800 */
[----:B-1----:R-:W-:Y:S02]  /*4def0*/  MOV R14, R7 ;  /* 0x00000007000e7202 */ /* 0x002fe40000000f00 */
[----:B------:R-:W5:Y:S01]  /*4df00*/  LDL.LU R7, [R1+0x2580] ;  /* 0x0025800001077983 */ /* 0x000f620000300800 */
[-C--:B----4-:R-:W-:Y:S03]  /*4df10*/  HMMA.16816.F32.BF16 R8, R8, R4.reuse, R24 ;  /* 0x000000040808723c */ /* 0x090fe60000041818 */
[----:B------:R-:W2:Y:S01]  /*4df20*/  LDL.LU.64 R26, [R1+0x2578] ;  /* 0x00257800011a7983 */ /* 0x000ea20000300a00 */
[----:B------:R-:W2:Y:S11]  /*4df30*/  LDL.LU.64 R24, [R1+0x2570] ;  /* 0x0025700001187983 */ /* 0x000eb60000300a00 */
[----:B------:R-:W-:Y:S08]  /*4df40*/  @!UPT UIADD3 URZ, URZ, URZ, URZ ;  /* 0x0000003f3f3ff290 */ /* 0x000ff0000fffe03f */
[----:B------:R-:W-:Y:S01]  /*4df50*/  STL.64 [R1+0x60], R8 ;  /* 0x0000600801007387 */ /* 0x000fe20000100a00 */
[----:B------:R-:W-:Y:S01]  /*4df60*/  STL.64 [R1+0x68], R10 ;  /* 0x0000680a01007387 */ /* 0x000fe20000100a00 */
[-C--:B--2---:R-:W-:Y:S02]  /*4df70*/  HMMA.16816.F32.BF16 R24, R24, R4.reuse, R20 ;  /* 0x000000041818723c */ /* 0x084fe40000041814 */
[----:B------:R-:W2:Y:S01]  /*4df80*/  LDL.LU.64 R22, [R1+0x2568] ;  /* 0x0025680001167983 */ /* 0x000ea20000300a00 */
[----:B------:R-:W2:Y:S11]  /*4df90*/  LDL.LU.64 R20, [R1+0x2560] ;  /* 0x0025600001147983 */ /* 0x000eb60000300a00 */
[----:B------:R-:W-:Y:S09]  /*4dfa0*/  @!UPT UIADD3 URZ, URZ, URZ, URZ ;  /* 0x0000003f3f3ff290 */ /* 0x000ff2000fffe03f */
[----:B------:R-:W-:Y:S01]  /*4dfb0*/  STL.64 [R1+0xb0], R24 ;  /* 0x0000b01801007387 */ /* 0x000fe20000100a00 */
[----:B------:R0:W-:Y:S03]  /*4dfc0*/  STL.64 [R1+0xb8], R26 ;  /* 0x0000b81a01007387 */ /* 0x0001e60000100a00 */
[----:B0-----:R-:W2:Y:S01]  /*4dfd0*/  LDL.LU.64 R26, [R1+0x2558] ;  /* 0x00255800011a7983 */ /* 0x001ea20000300a00 */
[----:B------:R-:W2:Y:S02]  /*4dfe0*/  LDL.LU.64 R24, [R1+0x2550] ;  /* 0x0025500001187983 */ /* 0x000ea40000300a00 */
[----:B--2---:R-:W-:Y:S01]  /*4dff0*/  HMMA.16816.F32.BF16 R24, R24, R4, R20 ;  /* 0x000000041818723c */ /* 0x004fe20000041814 */
[----:B------:R-:W2:Y:S11]  /*4e000*/  LDL.LU R20, [R1+0x2548] ;  /* 0x0025480001147983 */ /* 0x000eb60000300800 */
[----:B------:R-:W-:Y:S11]  /*4e010*/  @!UPT UIADD3 URZ, URZ, URZ, URZ ;  /* 0x0000003f3f3ff290 */ /* 0x000ff6000fffe03f */
[----:B------:R-:W-:Y:S01]  /*4e020*/  STL.64 [R1+0xa0], R24 ;  /* 0x0000a01801007387 */ /* 0x000fe20000100a00 */
[----:B------:R0:W-:Y:S03]  /*4e030*/  STL.64 [R1+0xa8], R26 ;  /* 0x0000a81a01007387 */ /* 0x0001e60000100a00 */
[----:B0-----:R-:W3:Y:S01]  /*4e040*/  LDL.LU.64 R26, [R1+0x2540] ;  /* 0x00254000011a7983 */ /* 0x001ee20000300a00 */
[----:B------:R-:W3:Y:S01]  /*4e050*/  LDL.LU.64 R24, [R1+0x2538] ;  /* 0x0025380001187983 */ /* 0x000ee20000300a00 */
[----:B------:R-:W-:Y:S01]  /*4e060*/  MOV R15, R29 ;  /* 0x0000001d000f7202 */ /* 0x000fe20000000f00 */
[----:B------:R-:W-:Y:S01]  /*4e070*/  IMAD.MOV.U32 R8, RZ, RZ, R28 ;  /* 0x000000ffff087224 */ /* 0x000fe200078e001c */
[----:B------:R-:W-:Y:S02]  /*4e080*/  MOV R9, R3 ;  /* 0x0000000300097202 */ /* 0x000fe40000000f00 */
[----:B------:R-:W-:-:S02]  /*4e090*/  MOV R10, R2 ;  /* 0x00000002000a7202 */ /* 0x000fc40000000f00 */
[----:B------:R-:W-:Y:S01]  /*4e0a0*/  MOV R11, R0 ;  /* 0x00000000000b7202 */ /* 0x000fe20000000f00 */
[-C--:B---3--:R-:W-:Y:S01]  /*4e0b0*/  HMMA.16816.F32.BF16 R12, R12, R4.reuse, R24 ;  /* 0x000000040c0c723c */ /* 0x088fe20000041818 */
[----:B------:R-:W3:Y:S01]  /*4e0c0*/  LDL.LU.64 R26, [R1+0x2530] ;  /* 0x00253000011a7983 */ /* 0x000ee20000300a00 */
[----:B------:R-:W3:Y:S11]  /*4e0d0*/  LDL.LU.64 R24, [R1+0x2528] ;  /* 0x0025280001187983 */ /* 0x000ef60000300a00 */
[----:B------:R-:W-:Y:S10]  /*4e0e0*/  @!UPT UIADD3 URZ, URZ, URZ, URZ ;  /* 0x0000003f3f3ff290 */ /* 0x000ff4000fffe03f */
[----:B------:R-:W-:Y:S01]  /*4e0f0*/  STL.64 [R1+0x90], R12 ;  /* 0x0000900c01007387 */ /* 0x000fe20000100a00 */
[----:B------:R0:W-:Y:S03]  /*4e100*/  STL.64 [R1+0x98], R14 ;  /* 0x0000980e01007387 */ /* 0x0001e60000100a00 */
[----:B0-----:R-:W4:Y:S01]  /*4e110*/  LDL R15, [R1+0xddc] ;  /* 0x000ddc00010f7983 */ /* 0x001f220000100800 */
[----:B---3--:R-:W-:Y:S03]  /*4e120*/  HMMA.16816.F32.BF16 R8, R8, R4, R24 ;  /* 0x000000040808723c */ /* 0x008fe60000041818 */
[----:B------:R-:W5:Y:S01]  /*4e130*/  LDL.LU.64 R26, [R1+0x2520] ;  /* 0x00252000011a7983 */ /* 0x000f620000300a00 */
[----:B------:R-:W5:Y:S11]  /*4e140*/  LDL.LU.64 R24, [R1+0x2518] ;  /* 0x0025180001187983 */ /* 0x000f760000300a00 */
[----:B------:R-:W-:Y:S09]  /*4e150*/  @!UPT UIADD3 URZ, URZ, URZ, URZ ;  /* 0x0000003f3f3ff290 */ /* 0x000ff2000fffe03f */
[----:B------:R-:W-:Y:S01]  /*4e160*/  MOV R28, R11 ;  /* 0x0000000b001c7202 */ /* 0x000fe20000000f00 */
[----:B------:R-:W-:Y:S01]  /*4e170*/  IMAD.MOV.U32 R29, RZ, RZ, R10 ;  /* 0x000000ffff1d7224 */ /* 0x000fe200078e000a */
[----:B------:R5:W-:Y:S03]  /*4e180*/  STL.64 [R1+0x70], R8 ;  /* 0x0000700801007387 */ /* 0x000be60000100a00 */
[----:B------:R-:W-:Y:S01]  /*4e190*/  STL [R1+0x24e4], R28 ;  /* 0x0024e41c01007387 */ /* 0x000fe20000100800 */
[----:B------:R-:W-:Y:S01]  /*4e1a0*/  STL [R1+0x24e0], R29 ;  /* 0x0024e01d01007387 */ /* 0x000fe20000100800 */
[----:B------:R-:W3:Y:S01]  /*4e1b0*/  LDL R5, [R1+0xdd4] ;  /* 0x000dd40001057983 */ /* 0x000ee20000100800 */
[----:B-----5:R-:W-:Y:S11]  /*4e1c0*/  HMMA.16816.F32.BF16 R8, R16, R6, R24 ;  /* 0x000000061008723c */ /* 0x020ff60000041818 */
[----:B------:R-:W-:Y:S11]  /*4e1d0*/  @!UPT UIADD3 URZ, URZ, URZ, URZ ;  /* 0x0000003f3f3ff290 */ /* 0x000ff6000fffe03f */
[----:B------:R-:W-:Y:S02]  /*4e1e0*/  @!UPT UIADD3 URZ, URZ, URZ, URZ ;  /* 0x0000003f3f3ff290 */ /* 0x000fe4000fffe03f */
[----:B------:R-:W-:Y:S01]  /*4e1f0*/  MOV R4, R11 ;  /* 0x0000000b00047202 */ /* 0x000fe20000000f00 */
[----:B------:R-:W-:Y:S01]  /*4e200*/  IMAD.MOV.U32 R3, RZ, RZ, R10 ;  /* 0x000000ffff037224 */ /* 0x000fe200078e000a */
[----:B------:R-:W-:Y:S02]  /*4e210*/  MOV R0, R9 ;  /* 0x0000000900007202 */ /* 0x000fe40000000f00 */
[----:B------:R-:W-:Y:S01]  /*4e220*/  MOV R2, R8 ;  /* 0x0000000800027202 */ /* 0x000fe20000000f00 */
[----:B---3--:R-:W-:Y:S01]  /*4e230*/  STL [R1+0x24e8], R5 ;  /* 0x0024e80501007387 */ /* 0x008fe20000100800 */
[----:B------:R-:W-:Y:S02]  /*4e240*/  STL.64 [R1+0x80], R8 ;  /* 0x0000800801007387 */ /* 0x000fe40000100a00 */
[----:B------:R-:W-:Y:S02]  /*4e250*/  STL.64 [R1+0x88], R10 ;  /* 0x0000880a01007387 */ /* 0x000fe40000100a00 */
[----:B------:R-:W-:Y:S01]  /*4e260*/  STL [R1+0x2500], R4 ;  /* 0x0025000401007387 */ /* 0x000fe20000100800 */
[----:B------:R-:W-:Y:S01]  /*4e270*/  STL [R1+0x24fc], R3 ;  /* 0x0024fc0301007387 */ /* 0x000fe20000100800 */
[----:B------:R-:W-:Y:S02]  /*4e280*/  STL [R1+0x24f8], R0 ;  /* 0x0024f80001007387 */ /* 0x000fe40000100800 */
[----:B------:R-:W-:Y:S02]  /*4e290*/  STL [R1+0x24f4], R2 ;  /* 0x0024f40201007387 */ /* 0x000fe40000100800 */
[----:B------:R-:W-:Y:S01]  /*4e2a0*/  STL [R1+0x24f0], R6 ;  /* 0x0024f00601007387 */ /* 0x000fe20000100800 */
[----:B------:R-:W-:Y:S01]  /*4e2b0*/  STL [R1+0x24ec], R7 ;  /* 0x0024ec0701007387 */ /* 0x000fe20000100800 */
[----:B------:R-:W3:Y:S02]  /*4e2c0*/  LDL R27, [R1+0xdd8] ;  /* 0x000dd800011b7983 */ /* 0x000ee40000100800 */
[----:B--2---:R-:W0:Y:S01]  /*4e2d0*/  LDSM.16.MT88.4 R4, [R20+0x3e100] ;  /* 0x03e100001404783b */ /* 0x004e220000004200 */
[----:B------:R-:W1:Y:S01]  /*4e2e0*/  LDSM.16.MT88.4 R8, [R20+0x3e080] ;  /* 0x03e080001408783b */ /* 0x000e620000004200 */
[----:B0-----:R-:W-:-:S02]  /*4e2f0*/  MOV R23, R4 ;  /* 0x0000000400177202 */ /* 0x001fc40000000f00 */
[----:B------:R-:W-:Y:S01]  /*4e300*/  MOV R26, R5 ;  /* 0x00000005001a7202 */ /* 0x000fe20000000f00 */
[----:B------:R-:W-:Y:S01]  /*4e310*/  IMAD.MOV.U32 R25, RZ, RZ, R6 ;  /* 0x000000ffff197224 */ /* 0x000fe200078e0006 */
[----:B------:R-:W-:Y:S02]  /*4e320*/  MOV R24, R7 ;  /* 0x0000000700187202 */ /* 0x000fe40000000f00 */
[----:B------:R-:W0:Y:S01]  /*4e330*/  LDSM.16.MT88.4 R4, [R20+0x3e180] ;  /* 0x03e180001404783b */ /* 0x000e220000004200 */
[----:B-1----:R-:W-:Y:S02]  /*4e340*/  MOV R19, R8 ;  /* 0x0000000800137202 */ /* 0x002fe40000000f00 */
[----:B------:R-:W-:Y:S01]  /*4e350*/  MOV R18, R9 ;  /* 0x0000000900127202 */ /* 0x000fe20000000f00 */
[----:B------:R-:W-:Y:S01]  /*4e360*/  IMAD.MOV.U32 R17, RZ, RZ, R10 ;  /* 0x000000ffff117224 */ /* 0x000fe200078e000a */
[----:B------:R-:W-:Y:S02]  /*4e370*/  MOV R16, R11 ;  /* 0x0000000b00107202 */ /* 0x000fe40000000f00 */
[----:B----4-:R-:W1:Y:S04]  /*4e380*/  LDSM.16.MT88.4 R8, [R15+0x3e000] ;  /* 0x03e000000f08783b */ /* 0x010e680000004200 */
[----:B------:R-:W-:Y:S01]  /*4e390*/  STL.64 [R1+0x2510], R18 ;  /* 0x0025101201007387 */ /* 0x000fe20000100a00 */
[----:B------:R-:W-:Y:S02]  /*4e3a0*/  STL.64 [R1+0x2508], R16 ;  /* 0x0025081001007387 */ /* 0x000fe40000100a00 */
[----:B------:R-:W-:Y:S01]  /*4e3b0*/  LDSM.16.MT88.4 R16, [R15+0x3e100] ;  /* 0x03e100000f10783b */ /* 0x000fe20000004200 */
[----:B0-----:R-:W-:-:S02]  /*4e3c0*/  MOV R3, R5 ;  /* 0x0000000500037202 */ /* 0x001fc40000000f00 */
[----:B------:R-:W-:Y:S01]  /*4e3d0*/  MOV R2, R6 ;  /* 0x0000000600027202 */ /* 0x000fe20000000f00 */
[----:B------:R-:W-:Y:S01]  /*4e3e0*/  IMAD.MOV.U32 R0, RZ, RZ, R4 ;  /* 0x000000ffff007224 */ /* 0x000fe200078e0004 */
[----:B------:R-:W-:Y:S02]  /*4e3f0*/  MOV R22, R7 ;  /* 0x0000000700167202 */ /* 0x000fe40000000f00 */
[----:B------:R-:W0:Y:S02]  /*4e400*/  LDSM.16.MT88.4 R4, [R15+0x3e080] ;  /* 0x03e080000f04783b */ /* 0x000e240000004200 */
[----:B------:R-:W2:Y:S02]  /*4e410*/  LDSM.16.MT88.4 R12, [R15+0x3e180] ;  /* 0x03e180000f0c783b */ /* 0x000ea40000004200 */
[----:B-1----:R1:W-:Y:S02]  /*4e420*/  STL.64 [R1+0x2478], R10 ;  /* 0x0024780a01007387 */ /* 0x0023e40000100a00 */
[----:B------:R4:W-:Y:S01]  /*4e430*/  STL.64 [R1+0x2470], R8 ;  /* 0x0024700801007387 */ /* 0x0009e20000100a00 */
[----:B-1----:R-:W-:-:S02]  /*4e440*/  MOV R10, R3 ;  /* 0x00000003000a7202 */ /* 0x002fc40000000f00 */
[----:B------:R-:W-:Y:S01]  /*4e450*/  MOV R11, R2 ;  /* 0x00000002000b7202 */ /* 0x000fe20000000f00 */
[----:B----4-:R-:W-:Y:S01]  /*4e460*/  IMAD.MOV.U32 R9, RZ, RZ, R0 ;  /* 0x000000ffff097224 */ /* 0x010fe200078e0000 */
[----:B0-----:R-:W-:Y:S01]  /*4e470*/  MOV R29, R4 ;  /* 0x00000004001d7202 */ /* 0x001fe20000000f00 */
[----:B--2---:R-:W-:Y:S01]  /*4e480*/  MOV R4, R12 ;  /* 0x0000000c00047202 */ /* 0x004fe20000000f00 */
[----:B------:R-:W-:Y:S02]  /*4e490*/  MOV R3, R13 ;  /* 0x0000000d00037202 */ /* 0x000fe40000000f00 */
[----:B------:R-:W-:Y:S01]  /*4e4a0*/  MOV R0, R14 ;  /* 0x0000000e00007202 */ /* 0x000fe20000000f00 */
[----:B------:R-:W-:Y:S01]  /*4e4b0*/  IMAD.MOV.U32 R2, RZ, RZ, R15 ;  /* 0x000000ffff027224 */ /* 0x000fe200078e000f */
[----:B------:R-:W-:Y:S02]  /*4e4c0*/  MOV R20, R5 ;  /* 0x0000000500147202 */ /* 0x000fe40000000f00 */
[----:B------:R-:W-:Y:S01]  /*4e4d0*/  MOV R21, R6 ;  /* 0x0000000600157202 */ /* 0x000fe20000000f00 */
[----:B------:R-:W-:Y:S01]  /*4e4e0*/  IMAD.MOV.U32 R8, RZ, RZ, R7 ;  /* 0x000000ffff087224 */ /* 0x000fe200078e0007 */
[----:B------:R-:W-:Y:S01]  /*4e4f0*/  MOV R5, R18 ;  /* 0x0000001200057202 */ /* 0x000fe20000000f00 */
[----:B------:R-:W-:Y:S01]  /*4e500*/  IMAD.MOV.U32 R28, RZ, RZ, R19 ;  /* 0x000000ffff1c7224 */ /* 0x000fe200078e0013 */
[----:B------:R-:W-:-:S02]  /*4e510*/  MOV R6, R16 ;  /* 0x0000001000067202 */ /* 0x000fc40000000f00 */
[----:B------:R-:W-:Y:S01]  /*4e520*/  MOV R7, R17 ;  /* 0x0000001100077202 */ /* 0x000fe20000000f00 */
[----:B------:R-:W2:Y:S01]  /*4e530*/  LDL.LU.64 R18, [R1+0x2510] ;  /* 0x0025100001127983 */ /* 0x000ea20000300a00 */
[----:B------:R-:W4:Y:S03]  /*4e540*/  LDL.LU.64 R16, [R1+0x2508] ;  /* 0x0025080001107983 */ /* 0x000f260000300a00 */
[----:B---3--:R-:W0:Y:S04]  /*4e550*/  LDSM.16.MT88.4 R12, [R27+0x3e000] ;  /* 0x03e000001b0c783b */ /* 0x008e280000004200 */
[----:B0-----:R0:W-:Y:S01]  /*4e560*/  STL.64 [R1+0x2408], R14 ;  /* 0x0024080e01007387 */ /* 0x0011e20000100a00 */
[----:B------:R1:W-:Y:S01]  /*4e570*/  STL.64 [R1+0x2400], R12 ;  /* 0x0024000c01007387 */ /* 0x0003e20000100a00 */
[----:B0-----:R-:W-:-:S02]  /*4e580*/  MOV R14, R0 ;  /* 0x00000000000e7202 */ /* 0x001fc40000000f00 */
[----:B-1----:R-:W-:Y:S01]  /*4e590*/  MOV R12, R4 ;  /* 0x00000004000c7202 */ /* 0x002fe20000000f00 */
[----:B------:R-:W-:Y:S01]  /*4e5a0*/  IMAD.MOV.U32 R15, RZ, RZ, R2 ;  /* 0x000000ffff0f7224 */ /* 0x000fe200078e0002 */
[----:B------:R-:W3:Y:S01]  /*4e5b0*/  LDL.LU R4, [R1+0x2500] ;  /* 0x0025000001047983 */ /* 0x000ee20000300800 */
[----:B------:R-:W-:Y:S02]  /*4e5c0*/  MOV R13, R3 ;  /* 0x00000003000d7202 */ /* 0x000fe40000000f00 */
[----:B------:R-:W5:Y:S02]  /*4e5d0*/  LDL.LU R3, [R1+0x24fc] ;  /* 0x0024fc0001037983 */ /* 0x000f640000300800 */
[----:B------:R-:W2:Y:S01]  /*4e5e0*/  LDL.LU R0, [R1+0x24f8] ;  /* 0x0024f80001007983 */ /* 0x000ea20000300800 */
[----:B------:R-:W2:Y:S01]  /*4e5f0*/  LDL.LU R2, [R1+0x24f4] ;  /* 0x0024f40001027983 */ /* 0x000ea20000300800 */
[----:B------:R0:W-:Y:S02]  /*4e600*/  STL.64 [R1+0x2428], R14 ;  /* 0x0024280e01007387 */ /* 0x0001e40000100a00 */
[----:B------:R1:W-:Y:S01]  /*4e610*/  STL.64 [R1+0x2420], R12 ;  /* 0x0024200c01007387 */ /* 0x0003e20000100a00 */
[----:B0-----:R-:W-:-:S02]  /*4e620*/  MOV R14, R5 ;  /* 0x00000005000e7202 */ /* 0x001fc40000000f00 */
[----:B-1----:R-:W-:Y:S01]  /*4e630*/  MOV R12, R6 ;  /* 0x00000006000c7202 */ /* 0x002fe20000000f00 */
[----:B------:R-:W-:Y:S01]  /*4e640*/  IMAD.MOV.U32 R15, RZ, RZ, R28 ;  /* 0x000000ffff0f7224 */ /* 0x000fe200078e001c */
[----:B------:R-:W2:Y:S01]  /*4e650*/  LDL.LU R6, [R1+0x24f0] ;  /* 0x0024f00001067983 */ /* 0x000ea20000300800 */
[----:B------:R-:W-:Y:S02]  /*4e660*/  MOV R13, R7 ;  /* 0x00000007000d7202 */ /* 0x000fe40000000f00 */
[----:B------:R-:W2:Y:S02]  /*4e670*/  LDL.LU R7, [R1+0x24ec] ;  /* 0x0024ec0001077983 */ /* 0x000ea40000300800 */
[----:B------:R-:W2:Y:S01]  /*4e680*/  LDL.LU R5, [R1+0x24e8] ;  /* 0x0024e80001057983 */ /* 0x000ea20000300800 */
[----:B------:R-:W2:Y:S01]  /*4e690*/  LDL.LU R28, [R1+0x24e4] ;  /* 0x0024e400011c7983 */ /* 0x000ea20000300800 */
[----:B------:R0:W-:Y:S02]  /*4e6a0*/  STL.64 [R1+0x2448], R14 ;  /* 0x0024480e01007387 */ /* 0x0001e40000100a00 */
[----:B------:R1:W-:Y:S01]  /*4e6b0*/  STL.64 [R1+0x2440], R12 ;  /* 0x0024400c01007387 */ /* 0x0003e20000100a00 */
[----:B0-----:R-:W-:Y:S01]  /*4e6c0*/  MOV R14, R21 ;  /* 0x00000015000e7202 */ /* 0x001fe20000000f00 */
[----:B------:R-:W-:Y:S01]  /*4e6d0*/  IMAD.MOV.U32 R15, RZ, RZ, R8 ;  /* 0x000000ffff0f7224 */ /* 0x000fe200078e0008 */
[----:B-1----:R-:W-:-:S02]  /*4e6e0*/  MOV R12, R29 ;  /* 0x0000001d000c7202 */ /* 0x002fc40000000f00 */
[----:B------:R-:W-:Y:S01]  /*4e6f0*/  MOV R13, R20 ;  /* 0x00000014000d7202 */ /* 0x000fe20000000f00 */
[----:B------:R-:W2:Y:S01]  /*4e700*/  LDL.LU R29, [R1+0x24e0] ;  /* 0x0024e000011d7983 */ /* 0x000ea20000300800 */
[----:B------:R-:W2:Y:S02]  /*4e710*/  LDL.LU R20, [R1+0x24dc] ;  /* 0x0024dc0001147983 */ /* 0x000ea40000300800 */
[----:B------:R-:W2:Y:S02]  /*4e720*/  LDL.LU R21, [R1+0x24d8] ;  /* 0x0024d80001157983 */ /* 0x000ea40000300800 */
[----:B------:R-:W-:Y:S01]  /*4e730*/  STL.64 [R1+0x2468], R14 ;  /* 0x0024680e01007387 */ /* 0x000fe20000100a00 */
[----:B------:R0:W-:Y:S04]  /*4e740*/  STL.64 [R1+0x2460], R12 ;  /* 0x0024600c01007387 */ /* 0x0001e80000100a00 */
[----:B0-----:R-:W2:Y:S01]  /*4e750*/  LDL.LU R12, [R1+0x180] ;  /* 0x00018000010c7983 */ /* 0x001ea20000300800 */
[----:B------:R-:W2:Y:S02]  /*4e760*/  LDL.LU R13, [R1+0x184] ;  /* 0x00018400010d7983 */ /* 0x000ea40000300800 */
[----:B------:R-:W2:Y:S02]  /*4e770*/  LDL.LU R14, [R1+0x188] ;  /* 0x00018800010e7983 */ /* 0x000ea40000300800 */
[----:B------:R-:W2:Y:S01]  /*4e780*/  LDL.LU R15, [R1+0x18c] ;  /* 0x00018c00010f7983 */ /* 0x000ea20000300800 */
[----:B------:R-:W-:Y:S01]  /*4e790*/  MOV R8, R9 ;  /* 0x0000000900087202 */ /* 0x000fe20000000f00 */
[----:B------:R-:W-:Y:S01]  /*4e7a0*/  MOV R9, R10 ;  /* 0x0000000a00097202 */ /* 0x000fe20000000f00 */
[----:B------:R-:W-:Y:S01]  /*4e7b0*/  MOV R10, R11 ;  /* 0x0000000b000a7202 */ /* 0x000fe20000000f00 */
[----:B------:R-:W-:Y:S01]  /*4e7c0*/  IMAD.MOV.U32 R11, RZ, RZ, R22 ;  /* 0x000000ffff0b7224 */ /* 0x000fe200078e0016 */
[----:B--2---:R-:W-:Y:S01]  /*4e7d0*/  STL.64 [R1+0x2488], R14 ;  /* 0x0024880e01007387 */ /* 0x004fe20000100a00 */
[----:B------:R0:W-:Y:S02]  /*4e7e0*/  STL.64 [R1+0x2480], R12 ;  /* 0x0024800c01007387 */ /* 0x0001e40000100a00 */
[----:B------:R-:W2:Y:S02]  /*4e7f0*/  LDL.LU R22, [R1+0x24d4] ;  /* 0x0024d40001167983 */ /* 0x000ea40000300800 */
[----:B------:R1:W-:Y:S01]  /*4e800*/  STL.64 [R1+0x2498], R10 ;  /* 0x0024980a01007387 */ /* 0x0003e20000100a00 */
[----:B------:R1:W-:Y:S04]  /*4e810*/  STL.64 [R1+0x2490], R8 ;  /* 0x0024900801007387 */ /* 0x0003e80000100a00 */
[----:B0-----:R-:W2:Y:S01]  /*4e820*/  LDL.LU R12, [R1+0x1a0] ;  /* 0x0001a000010c7983 */ /* 0x001ea20000300800 */
[----:B------:R-:W2:Y:S02]  /*4e830*/  LDL.LU R13, [R1+0x1a4] ;  /* 0x0001a400010d7983 */ /* 0x000ea40000300800 */
[----:B------:R-:W2:Y:S02]  /*4e840*/  LDL.LU R14, [R1+0x1a8] ;  /* 0x0001a800010e7983 */ /* 0x000ea40000300800 */
[----:B------:R-:W2:Y:S01]  /*4e850*/  LDL.LU R15, [R1+0x1ac] ;  /* 0x0001ac00010f7983 */ /* 0x000ea20000300800 */
[----:B-1----:R-:W-:Y:S01]  /*4e860*/  MOV R10, R25 ;  /* 0x00000019000a7202 */ /* 0x002fe20000000f00 */
[----:B------:R-:W-:Y:S01]  /*4e870*/  IMAD.MOV.U32 R11, RZ, RZ, R24 ;  /* 0x000000ffff0b7224 */ /* 0x000fe200078e0018 */
[----:B------:R-:W-:-:S02]  /*4e880*/  MOV R8, R23 ;  /* 0x0000001700087202 */ /* 0x000fc40000000f00 */
[----:B------:R-:W-:Y:S01]  /*4e890*/  MOV R9, R26 ;  /* 0x0000001a00097202 */ /* 0x000fe20000000f00 */
[----:B--2---:R-:W-:Y:S01]  /*4e8a0*/  STL.64 [R1+0x24a8], R14 ;  /* 0x0024a80e01007387 */ /* 0x004fe20000100a00 */
[----:B------:R0:W-:Y:S02]  /*4e8b0*/  STL.64 [R1+0x24a0], R12 ;  /* 0x0024a00c01007387 */ /* 0x0001e40000100a00 */
[----:B------:R-:W2:Y:S02]  /*4e8c0*/  LDL.LU R23, [R1+0x24d0] ;  /* 0x0024d00001177983 */ /* 0x000ea40000300800 */
[----:B------:R-:W-:Y:S01]  /*4e8d0*/  STL.64 [R1+0x24b8], R10 ;  /* 0x0024b80a01007387 */ /* 0x000fe20000100a00 */
[----:B------:R1:W-:Y:S04]  /*4e8e0*/  STL.64 [R1+0x24b0], R8 ;  /* 0x0024b00801007387 */ /* 0x0003e80000100a00 */
[----:B0-----:R-:W2:Y:S01]  /*4e8f0*/  LDL.LU R12, [R1+0x1c0] ;  /* 0x0001c000010c7983 */ /* 0x001ea20000300800 */
[----:B------:R-:W2:Y:S02]  /*4e900*/  LDL.LU R13, [R1+0x1c4] ;  /* 0x0001c400010d7983 */ /* 0x000ea40000300800 */
[----:B------:R-:W2:Y:S02]  /*4e910*/  LDL.LU R14, [R1+0x1c8] ;  /* 0x0001c800010e7983 */ /* 0x000ea40000300800 */
[----:B------:R-:W2:Y:S01]  /*4e920*/  LDL.LU R15, [R1+0x1cc] ;  /* 0x0001cc00010f7983 */ /* 0x000ea20000300800 */
[----:B-1----:R-:W-:-:S02]  /*4e930*/  MOV R8, R19 ;  /* 0x0000001300087202 */ /* 0x002fc40000000f00 */
[----:B------:R-:W-:Y:S02]  /*4e940*/  MOV R9, R18 ;  /* 0x0000001200097202 */ /* 0x000fe40000000f00 */
[----:B----4-:R-:W-:Y:S01]  /*4e950*/  MOV R10, R17 ;  /* 0x00000011000a7202 */ /* 0x010fe20000000f00 */
[----:B------:R-:W-:Y:S02]  /*4e960*/  IMAD.MOV.U32 R11, RZ, RZ, R16 ;  /* 0x000000ffff0b7224 */ /* 0x000fe400078e0010 */
[----:B------:R-:W0:Y:S04]  /*4e970*/  LDSM.16.MT88.4 R16, [R27+0x3e080] ;  /* 0x03e080001b10783b */ /* 0x000e280000004200 */
[----:B--2---:R-:W-:Y:S01]  /*4e980*/  STL.64 [R1+0x24c8], R14 ;  /* 0x0024c80e01007387 */ /* 0x004fe20000100a00 */
[----:B------:R1:W-:Y:S03]  /*4e990*/  STL.64 [R1+0x24c0], R12 ;  /* 0x0024c00c01007387 */ /* 0x0003e60000100a00 */
[----:B-1----:R-:W2:Y:S01]  /*4e9a0*/  LDL.LU R12, [R1+0x1d0] ;  /* 0x0001d000010c7983 */ /* 0x002ea20000300800 */
[----:B------:R-:W2:Y:S02]  /*4e9b0*/  LDL.LU R13, [R1+0x1d4] ;  /* 0x0001d400010d7983 */ /* 0x000ea40000300800 */
[----:B------:R-:W2:Y:S02]  /*4e9c0*/  LDL.LU R14, [R1+0x1d8] ;  /* 0x0001d800010e7983 */ /* 0x000ea40000300800 */
[----:B------:R-:W2:Y:S01]  /*4e9d0*/  LDL.LU R15, [R1+0x1dc] ;  /* 0x0001dc00010f7983 */ /* 0x000ea20000300800 */
[----:B0-----:R0:W-:Y:S01]  /*4e9e0*/  STL.64 [R1+0x23f8], R18 ;  /* 0x0023f81201007387 */ /* 0x0011e20000100a00 */
[----:B------:R1:W-:Y:S01]  /*4e9f0*/  STL.64 [R1+0x23f0], R16 ;  /* 0x0023f01001007387 */ /* 0x0003e20000100a00 */
[----:B0-----:R-:W-:Y:S01]  /*4ea00*/  MOV R18, R21 ;  /* 0x0000001500127202 */ /* 0x001fe20000000f00 */
[----:B------:R-:W-:Y:S01]  /*4ea10*/  IMAD.MOV.U32 R19, RZ, RZ, R20 ;  /* 0x000000ffff137224 */ /* 0x000fe200078e0014 */
[----:B-1----:R-:W-:-:S02]  /*4ea20*/  MOV R16, R23 ;  /* 0x0000001700107202 */ /* 0x002fc40000000f00 */
[----:B------:R-:W-:Y:S02]  /*4ea30*/  MOV R17, R22 ;  /* 0x0000001600117202 */ /* 0x000fe40000000f00 */
[----:B------:R-:W0:Y:S04]  /*4ea40*/  LDSM.16.MT88.4 R20, [R27+0x3e100] ;  /* 0x03e100001b14783b */ /* 0x000e280000004200 */
[----:B------:R-:W-:Y:S01]  /*4ea50*/  STL.64 [R1+0x2418], R18 ;  /* 0x0024181201007387 */ /* 0x000fe20000100a00 */
[----:B------:R1:W-:Y:S02]  /*4ea60*/  STL.64 [R1+0x2410], R16 ;  /* 0x0024101001007387 */ /* 0x0003e40000100a00 */
[----:B------:R-:W4:Y:S01]  /*4ea70*/  LDSM.16.MT88.4 R24, [R27+0x3e180] ;  /* 0x03e180001b18783b */ /* 0x000f220000004200 */
[----:B-1----:R-:W2:Y:S03]  /*4ea80*/  LDL.LU R16, [R1+0x130] ;  /* 0x0001300001107983 */ /* 0x002ea60000300800 */
[----:B------:R-:W2:Y:S02]  /*4ea90*/  LDL.LU R17, [R1+0x134] ;  /* 0x0001340001117983 */ /* 0x000ea40000300800 */
[----:B------:R-:W2:Y:S02]  /*4eaa0*/  LDL.LU R18, [R1+0x138] ;  /* 0x0001380001127983 */ /* 0x000ea40000300800 */
[----:B------:R-:W2:Y:S02]  /*4eab0*/  LDL.LU R19, [R1+0x13c] ;  /* 0x00013c0001137983 */ /* 0x000ea40000300800 */
[----:B--2---:R-:W-:Y:S01]  /*4eac0*/  STL.64 [R1+0x2438], R18 ;  /* 0x0024381201007387 */ /* 0x004fe20000100a00 */
[----:B------:R1:W-:Y:S03]  /*4ead0*/  STL.64 [R1+0x2430], R16 ;  /* 0x0024301001007387 */ /* 0x0003e60000100a00 */
[----:B-1----:R-:W2:Y:S01]  /*4eae0*/  LDL.LU R16, [R1+0x150] ;  /* 0x0001500001107983 */ /* 0x002ea20000300800 */
[----:B------:R-:W2:Y:S02]  /*4eaf0*/  LDL.LU R17, [R1+0x154] ;  /* 0x0001540001117983 */ /* 0x000ea40000300800 */
[----:B------:R-:W2:Y:S02]  /*4eb00*/  LDL.LU R18, [R1+0x158] ;  /* 0x0001580001127983 */ /* 0x000ea40000300800 */
[----:B------:R-:W2:Y:S01]  /*4eb10*/  LDL.LU R19, [R1+0x15c] ;  /* 0x00015c0001137983 */ /* 0x000ea20000300800 */
[-C--:B------:R-:W-:Y:S01]  /*4eb20*/  HMMA.16816.F32.BF16 R8, R8, R6.reuse, R12 ;  /* 0x000000060808723c */ /* 0x080fe2000004180c */
[----:B--2---:R-:W-:Y:S01]  /*4eb30*/  STL.64 [R1+0x2458], R18 ;  /* 0x0024581201007387 */ /* 0x004fe20000100a00 */
[----:B------:R1:W-:Y:S03]  /*4eb40*/  STL.64 [R1+0x2450], R16 ;  /* 0x0024501001007387 */ /* 0x0003e60000100a00 */
[----:B-1----:R-:W2:Y:S01]  /*4eb50*/  LDL.LU R16, [R1+0x170] ;  /* 0x0001700001107983 */ /* 0x002ea20000300800 */
[----:B------:R-:W2:Y:S02]  /*4eb60*/  LDL.LU R17, [R1+0x174] ;  /* 0x0001740001117983 */ /* 0x000ea40000300800 */
[----:B------:R-:W2:Y:S02]  /*4eb70*/  LDL.LU R18, [R1+0x178] ;  /* 0x0001780001127983 */ /* 0x000ea40000300800 */
[----:B------:R-:W2:Y:S01]  /*4eb80*/  LDL.LU R19, [R1+0x17c] ;  /* 0x00017c0001137983 */ /* 0x000ea20000300800 */
[----:B0-----:R-:W-:Y:S01]  /*4eb90*/  STL.64 [R1+0x23e8], R22 ;  /* 0x0023e81601007387 */ /* 0x001fe20000100a00 */
[----:B------:R0:W-:Y:S03]  /*4eba0*/  STL.64 [R1+0x23e0], R20 ;  /* 0x0023e01401007387 */ /* 0x0001e60000100a00 */
[----:B0-----:R-:W2:Y:S01]  /*4ebb0*/  LDL.LU R20, [R1+0xf0] ;  /* 0x0000f00001147983 */ /* 0x001ea20000300800 */
[----:B------:R-:W2:Y:S02]  /*4ebc0*/  LDL.LU R21, [R1+0xf4] ;  /* 0x0000f40001157983 */ /* 0x000ea40000300800 */
[----:B------:R-:W2:Y:S02]  /*4ebd0*/  LDL.LU R22, [R1+0xf8] ;  /* 0x0000f80001167983 */ /* 0x000ea40000300800 */
[----:B------:R-:W2:Y:S01]  /*4ebe0*/  LDL.LU R23, [R1+0xfc] ;  /* 0x0000fc0001177983 */ /* 0x000ea20000300800 */
[----:B------:R-:W2:Y:S01]  /*4ebf0*/  LDL.LU.64 R14, [R1+0x24c8] ;  /* 0x0024c800010e7983 */ /* 0x000ea20000300a00 */
[----:B------:R-:W2:Y:S02]  /*4ec00*/  LDL.LU.64 R12, [R1+0x24c0] ;  /* 0x0024c000010c7983 */ /* 0x000ea40000300a00 */
[----:B------:R-:W-:Y:S02]  /*4ec10*/  STL.64 [R1+0xc0], R8 ;  /* 0x0000c00801007387 */ /* 0x000fe40000100a00 */
[----:B------:R0:W-:Y:S02]  /*4ec20*/  STL.64 [R1+0xc8], R10 ;  /* 0x0000c80a01007387 */ /* 0x0001e40000100a00 */
        /* <DEDUP_REMOVED lines=20> */
[----:B------:R-:W2:Y:S06]  /*4ed70*/  LDL.LU.64 R12, [R1+0x2460] ;  /* 0x00246000010c7983 */ /* 0x000eac0000300a00 */
        /* <DEDUP_REMOVED lines=28> */
[----:B------:R0:W-:Y:S01]  /*4ef40*/  STL.64 [R1+0x50], R12 ;  /* 0x0000500c01007387 */ /* 0x0001e20000100a00 */
[----:B------:R1:W-:Y:S03]  /*4ef50*/  STL.64 [R1+0x58], R14 ;  /* 0x0000580e01007387 */ /* 0x0003e60000100a00 */
[----:B0-----:R-:W4:Y:S01]  /*4ef60*/  LDL.LU R12, [R1+0x60] ;  /* 0x00006000010c7983 */ /* 0x001f220000300800 */
[----:B------:R-:W4:Y:S02]  /*4ef70*/  LDL.LU R13, [R1+0x64] ;  /* 0x00006400010d7983 */ /* 0x000f240000300800 */
[----:B-1----:R-:W4:Y:S02]  /*4ef80*/  LDL.LU R14, [R1+0x68] ;  /* 0x00006800010e7983 */ /* 0x002f240000300800 */
[----:B------:R-:W4:Y:S01]  /*4ef90*/  LDL.LU R15, [R1+0x6c] ;  /* 0x00006c00010f7983 */ /* 0x000f220000300800 */
[-C--:B--2---:R-:W-:Y:S01]  /*4efa0*/  HMMA.16816.F32.BF16 R16, R16, R6.reuse, R20 ;  /* 0x000000061010723c */ /* 0x084fe20000041814 */
[----:B------:R-:W2:Y:S01]  /*4efb0*/  LDL.LU.64 R22, [R1+0x23e8] ;  /* 0x0023e80001167983 */ /* 0x000ea20000300a00 */
[----:B------:R-:W2:Y:S11]  /*4efc0*/  LDL.LU.64 R20, [R1+0x23e0] ;  /* 0x0023e00001147983 */ /* 0x000eb60000300a00 */
[----:B------:R-:W-:Y:S10]  /*4efd0*/  @!UPT UIADD3 URZ, URZ, URZ, URZ ;  /* 0x0000003f3f3ff290 */ /* 0x000ff4000fffe03f */
[----:B------:R0:W-:Y:S01]  /*4efe0*/  STL.64 [R1+0xf0], R16 ;  /* 0x0000f01001007387 */ /* 0x0001e20000100a00 */
[----:B------:R1:W-:Y:S03]  /*4eff0*/  STL.64 [R1+0xf8], R18 ;  /* 0x0000f81201007387 */ /* 0x0003e60000100a00 */
[----:B0-----:R-:W2:Y:S01]  /*4f000*/  LDL.LU R16, [R1+0xd0] ;  /* 0x0000d00001107983 */ /* 0x001ea20000300800 */
[----:B------:R-:W2:Y:S02]  /*4f010*/  LDL.LU R17, [R1+0xd4] ;  /* 0x0000d40001117983 */ /* 0x000ea40000300800 */
[----:B-1----:R-:W2:Y:S02]  /*4f020*/  LDL.LU R18, [R1+0xd8] ;  /* 0x0000d80001127983 */ /* 0x002ea40000300800 */
[----:B------:R-:W2:Y:S02]  /*4f030*/  LDL.LU R19, [R1+0xdc] ;  /* 0x0000dc0001137983 */ /* 0x000ea40000300800 */
[-C--:B--2---:R-:W-:Y:S01]  /*4f040*/  HMMA.16816.F32.BF16 R16, R20, R6.reuse, R16 ;  /* 0x000000061410723c */ /* 0x084fe20000041810 */
[----:B------:R-:W-:Y:S11]  /*4f050*/  LDSM.16.MT88.4 R20, [R5+0x3e100] ;  /* 0x03e100000514783b */ /* 0x000ff60000004200 */
[----:B------:R-:W-:Y:S11]  /*4f060*/  @!UPT UIADD3 URZ, URZ, URZ, URZ ;  /* 0x0000003f3f3ff290 */ /* 0x000ff6000fffe03f */
[----:B------:R-:W-:Y:S01]  /*4f070*/  STL.64 [R1+0xd0], R16 ;  /* 0x0000d01001007387 */ /* 0x000fe20000100a00 */
[----:B------:R4:W-:Y:S02]  /*4f080*/  STL.64 [R1+0xd8], R18 ;  /* 0x0000d81201007387 */ /* 0x0009e40000100a00 */
[----:B----4-:R-:W-:Y:S01]  /*4f090*/  HMMA.16816.F32.BF16 R16, R24, R6, R12 ;  /* 0x000000061810723c */ /* 0x010fe2000004180c */
[----:B------:R-:W0:Y:S04]  /*4f0a0*/  LDSM.16.MT88.4 R24, [R5+0x3e080] ;  /* 0x03e080000518783b */ /* 0x000e280000004200 */
[----:B------:R-:W-:Y:S11]  /*4f0b0*/  LDSM.16.MT88.4 R12, [R5+0x3e000] ;  /* 0x03e00000050c783b */ /* 0x000ff60000004200 */
[----:B------:R-:W-:Y:S07]  /*4f0c0*/  @!UPT UIADD3 URZ, URZ, URZ, URZ ;  /* 0x0000003f3f3ff290 */ /* 0x000fee000fffe03f */
[----:B------:R-:W-:Y:S01]  /*4f0d0*/  STL.64 [R1+0x60], R16 ;  /* 0x0000601001007387 */ /* 0x000fe20000100a00 */
[----:B------:R-:W-:Y:S02]  /*4f0e0*/  STL.64 [R1+0x68], R18 ;  /* 0x0000681201007387 */ /* 0x000fe40000100a00 */
[----:B------:R1:W2:Y:S04]  /*4f0f0*/  LDSM.16.MT88.4 R16, [R5+0x3e180] ;  /* 0x03e180000510783b */ /* 0x0002a80000004200 */
[----:B------:R-:W-:Y:S01]  /*4f100*/  FMUL R2, R2, c[0x0][0x188] ;  /* 0x0000620002027a20 */ /* 0x000fe20000400000 */
[----:B0-----:R-:W-:Y:S01]  /*4f110*/  STL.64 [R1+0x23d8], R26 ;  /* 0x0023d81a01007387 */ /* 0x001fe20000100a00 */
[----:B------:R0:W-:Y:S02]  /*4f120*/  STL.64 [R1+0x23d0], R24 ;  /* 0x0023d01801007387 */ /* 0x0001e40000100a00 */
[----:B-1----:R-:W-:-:S02]  /*4f130*/  FMUL R5, R8, c[0x0][0x188] ;  /* 0x0000620008057a20 */ /* 0x002fc40000400000 */
[----:B------:R-:W-:Y:S01]  /*4f140*/  FMUL R0, R0, c[0x0][0x188] ;  /* 0x0000620000007a20 */ /* 0x000fe20000400000 */
[----:B0-----:R-:W4:Y:S01]  /*4f150*/  LDL.LU R24, [R1+0xb0] ;  /* 0x0000b00001187983 */ /* 0x001f220000300800 */
[----:B------:R-:W4:Y:S02]  /*4f160*/  LDL.LU R25, [R1+0xb4] ;  /* 0x0000b40001197983 */ /* 0x000f240000300800 */
[----:B------:R-:W4:Y:S02]  /*4f170*/  LDL.LU R26, [R1+0xb8] ;  /* 0x0000b800011a7983 */ /* 0x000f240000300800 */
[----:B------:R-:W4:Y:S01]  /*4f180*/  LDL.LU R27, [R1+0xbc] ;  /* 0x0000bc00011b7983 */ /* 0x000f220000300800 */
[----:B------:R-:W-:Y:S01]  /*4f190*/  STL.64 [R1+0x23c8], R22 ;  /* 0x0023c81601007387 */ /* 0x000fe20000100a00 */
[----:B------:R0:W-:Y:S02]  /*4f1a0*/  STL.64 [R1+0x23c0], R20 ;  /* 0x0023c01401007387 */ /* 0x0001e40000100a00 */
[----:B-----5:R-:W-:Y:S01]  /*4f1b0*/  FMUL R3, R3, c[0x0][0x188] ;  /* 0x0000620003037a20 */ /* 0x020fe20000400000 */
[----:B------:R-:W-:Y:S06]  /*4f1c0*/  BAR.SYNC.DEFER_BLOCKING 0x0 ;  /* 0x0000000000007b1d */ /* 0x000fec0000010000 */
[----:B0-----:R-:W5:Y:S01]  /*4f1d0*/  LDL.LU R20, [R1+0xa0] ;  /* 0x0000a00001147983 */ /* 0x001f620000300800 */
[----:B------:R-:W5:Y:S02]  /*4f1e0*/  LDL.LU R21, [R1+0xa4] ;  /* 0x0000a40001157983 */ /* 0x000f640000300800 */
[----:B------:R-:W5:Y:S02]  /*4f1f0*/  LDL.LU R22, [R1+0xa8] ;  /* 0x0000a80001167983 */ /* 0x000f640000300800 */
[----:B------:R-:W5:Y:S01]  /*4f200*/  LDL.LU R23, [R1+0xac] ;  /* 0x0000ac0001177983 */ /* 0x000f620000300800 */
[----:B--2---:R-:W-:Y:S01]  /*4f210*/  STL.64 [R1+0x23b8], R18 ;  /* 0x0023b81201007387 */ /* 0x004fe20000100a00 */
[----:B------:R0:W-:Y:S03]  /*4f220*/  STL.64 [R1+0x23b0], R16 ;  /* 0x0023b01001007387 */ /* 0x0001e60000100a00 */
[----:B0-----:R-:W2:Y:S01]  /*4f230*/  LDL.LU R16, [R1+0x90] ;  /* 0x0000900001107983 */ /* 0x001ea20000300800 */
[----:B------:R-:W2:Y:S02]  /*4f240*/  LDL.LU R17, [R1+0x94] ;  /* 0x0000940001117983 */ /* 0x000ea40000300800 */
[----:B------:R-:W2:Y:S02]  /*4f250*/  LDL.LU R18, [R1+0x98] ;  /* 0x0000980001127983 */ /* 0x000ea40000300800 */
[----:B------:R-:W2:Y:S01]  /*4f260*/  LDL.LU R19, [R1+0x9c] ;  /* 0x00009c0001137983 */ /* 0x000ea20000300800 */
[----:B------:R0:W-:Y:S04]  /*4f270*/  STL [R1+0x236c], R8 ;  /* 0x00236c0801007387 */ /* 0x0001e80000100800 */
[----:B0-----:R-:W2:Y:S01]  /*4f280*/  LDL R8, [R1+0x58] ;  /* 0x0000580001087983 */ /* 0x001ea20000100800 */
[----:B------:R-:W-:Y:S01]  /*4f290*/  STL [R1+0x2370], R9 ;  /* 0x0023700901007387 */ /* 0x000fe20000100800 */
[----:B------:R-:W-:Y:S01]  /*4f2a0*/  FMNMX R0, R2, R0, !PT ;  /* 0x0000000002007209 */ /* 0x000fe20007800000 */
[----:B------:R-:W-:Y:S02]  /*4f2b0*/  STL.64 [R1+0x23a8], R10 ;  /* 0x0023a80a01007387 */ /* 0x000fe40000100a00 */
[----:B---3--:R-:W-:-:S02]  /*4f2c0*/  FMUL R2, R4, c[0x0][0x188] ;  /* 0x0000620004027a20 */ /* 0x008fc40000400000 */
[----:B------:R-:W-:Y:S01]  /*4f2d0*/  FMUL R4, R9, c[0x0][0x188] ;  /* 0x0000620009047a20 */ /* 0x000fe20000400000 */
[-C--:B----4-:R-:W-:Y:S01]  /*4f2e0*/  HMMA.16816.F32.BF16 R12, R12, R6.reuse, R24 ;  /* 0x000000060c0c723c */ /* 0x090fe20000041818 */
[----:B--2---:R0:W-:Y:S04]  /*4f2f0*/  STL [R1+0x23a4], R8 ;  /* 0x0023a40801007387 */ /* 0x0041e80000100800 */
[----:B0-----:R-:W2:Y:S01]  /*4f300*/  LDL.LU R8, [R1+0x70] ;  /* 0x0000700001087983 */ /* 0x001ea20000300800 */
[----:B------:R-:W2:Y:S02]  /*4f310*/  LDL.LU R9, [R1+0x74] ;  /* 0x0000740001097983 */ /* 0x000ea40000300800 */
[----:B------:R-:W5:Y:S02]  /*4f320*/  LDL.LU.64 R26, [R1+0x23d8] ;  /* 0x0023d800011a7983 */ /* 0x000f640000300a00 */
[----:B------:R-:W5:Y:S02]  /*4f330*/  LDL.LU.64 R24, [R1+0x23d0] ;  /* 0x0023d00001187983 */ /* 0x000f640000300a00 */
[----:B-----5:R-:W-:Y:S01]  /*4f340*/  HMMA.16816.F32.BF16 R24, R24, R6, R20 ;  /* 0x000000061818723c */ /* 0x020fe20000041814 */
[----:B------:R-:W3:Y:S01]  /*4f350*/  LDL.LU.64 R22, [R1+0x23c8] ;  /* 0x0023c80001167983 */ /* 0x000ee20000300a00 */
[----:B------:R-:W3:Y:S01]  /*4f360*/  LDL.LU.64 R20, [R1+0x23c0] ;  /* 0x0023c00001147983 */ /* 0x000ee20000300a00 */
[----:B------:R-:W-:-:S02]  /*4f370*/  MOV R10, R29 ;  /* 0x0000001d000a7202 */ /* 0x000fc40000000f00 */
[----:B------:R-:W-:-:S03]  /*4f380*/  MOV R11, R28 ;  /* 0x0000001c000b7202 */ /* 0x000fc60000000f00 */
[-C--:B---3--:R-:W-:Y:S01]  /*4f390*/  HMMA.16816.F32.BF16 R20, R20, R6.reuse, R16 ;  /* 0x000000061414723c */ /* 0x088fe20000041810 */
[----:B------:R-:W2:Y:S01]  /*4f3a0*/  LDL.LU.64 R18, [R1+0x23b8] ;  /* 0x0023b80001127983 */ /* 0x000ea20000300a00 */
[----:B------:R-:W2:Y:S11]  /*4f3b0*/  LDL.LU.64 R16, [R1+0x23b0] ;  /* 0x0023b00001107983 */ /* 0x000eb60000300a00 */
[----:B------:R-:W-:Y:S10]  /*4f3c0*/  @!UPT UIADD3 URZ, URZ, URZ, URZ ;  /* 0x0000003f3f3ff290 */ /* 0x000ff4000fffe03f */
[----:B------:R0:W-:Y:S04]  /*4f3d0*/  STL [R1+0x2394], R20 ;  /* 0x0023941401007387 */ /* 0x0001e80000100800 */
[----:B0-----:R-:W3:Y:S01]  /*4f3e0*/  LDL R20, [R1+0x5c] ;  /* 0x00005c0001147983 */ /* 0x001ee20000100800 */
[----:B------:R0:W-:Y:S03]  /*4f3f0*/  STL [R1+0x2390], R21 ;  /* 0x0023901501007387 */ /* 0x0001e60000100800 */
[----:B0-----:R-:W4:Y:S01]  /*4f400*/  LDL R21, [R1+0x54] ;  /* 0x0000540001157983 */ /* 0x001f220000100800 */
[----:B------:R0:W-:Y:S03]  /*4f410*/  STL [R1+0x238c], R22 ;  /* 0x00238c1601007387 */ /* 0x0001e60000100800 */
[----:B0-----:R-:W5:Y:S01]  /*4f420*/  LDL R22, [R1+0x50] ;  /* 0x0000500001167983 */ /* 0x001f620000100800 */
[----:B------:R-:W-:Y:S01]  /*4f430*/  STL [R1+0x2388], R23 ;  /* 0x0023881701007387 */ /* 0x000fe20000100800 */
[----:B--2---:R-:W-:Y:S02]  /*4f440*/  HMMA.16816.F32.BF16 R16, R16, R6, R8 ;  /* 0x000000061010723c */ /* 0x004fe40000041808 */
[----:B------:R-:W2:Y:S01]  /*4f450*/  LDL.LU.64 R10, [R1+0x23a8] ;  /* 0x0023a800010a7983 */ /* 0x000ea20000300a00 */
[----:B------:R-:W3:Y:S01]  /*4f460*/  LDL.LU R8, [R1+0x23a4] ;  /* 0x0023a40001087983 */ /* 0x000ee20000300800 */
[----:B------:R-:W-:Y:S01]  /*4f470*/  FMNMX R2, R3, R2, !PT ;  /* 0x0000000203027209 */ /* 0x000fe20007800000 */
[----:B------:R-:W-:-:S04]  /*4f480*/  FMNMX R3, R5, R4, !PT ;  /* 0x0000000405037209 */ /* 0x000fc80007800000 */
[----:B------:R-:W0:Y:S04]  /*4f490*/  SHFL.BFLY PT, R5, R2, 0x2, 0x1f ;  /* 0x0c401f0002057f89 */ /* 0x000e2800000e0000 */
[----:B------:R-:W1:Y:S10]  /*4f4a0*/  SHFL.BFLY PT, R28, R3, 0x2, 0x1f ;  /* 0x0c401f00031c7f89 */ /* 0x000e7400000e0000 */
[----:B------:R-:W-:Y:S01]  /*4f4b0*/  STL [R1+0x23a0], R16 ;  /* 0x0023a01001007387 */ /* 0x000fe20000100800 */
[----:B------:R-:W-:Y:S02]  /*4f4c0*/  STL [R1+0x239c], R17 ;  /* 0x00239c1101007387 */ /* 0x000fe40000100800 */
[----:B------:R-:W-:Y:S02]  /*4f4d0*/  STL [R1+0x2398], R18 ;  /* 0x0023981201007387 */ /* 0x000fe40000100800 */
[----:B------:R2:W-:Y:S01]  /*4f4e0*/  STL [R1+0x2384], R19 ;  /* 0x0023841301007387 */ /* 0x0005e20000100800 */
[----:B0-----:R-:W-:Y:S01]  /*4f4f0*/  FMNMX R6, R2, R5, !PT ;  /* 0x0000000502067209 */ /* 0x001fe20007800000 */
[----:B-1----:R-:W-:-:S02]  /*4f500*/  FMNMX R5, R3, R28, !PT ;  /* 0x0000001c03057209 */ /* 0x002fc40007800000 */
[----:B----4-:R-:W-:Y:S02]  /*4f510*/  FMUL R28, R21, c[0x0][0x188] ;  /* 0x00006200151c7a20 */ /* 0x010fe40000400000 */
[----:B-----5:R-:W-:Y:S02]  /*4f520*/  FMUL R3, R22, c[0x0][0x188] ;  /* 0x0000620016037a20 */ /* 0x020fe40000400000 */
[----:B--2---:R-:W-:Y:S02]  /*4f530*/  FMUL R9, R10, c[0x0][0x188] ;  /* 0x000062000a097a20 */ /* 0x004fe40000400000 */
[----:B------:R-:W-:Y:S01]  /*4f540*/  FMUL R29, R11, c[0x0][0x188] ;  /* 0x000062000b1d7a20 */ /* 0x000fe20000400000 */
[----:B------:R0:W-:Y:S01]  /*4f550*/  STL [R1+0x2374], R10 ;  /* 0x0023740a01007387 */ /* 0x0001e20000100800 */
[----:B------:R-:W-:Y:S02]  /*4f560*/  STL [R1+0x2378], R11 ;  /* 0x0023780b01007387 */ /* 0x000fe40000100800 */
[----:B---3--:R-:W-:-:S02]  /*4f570*/  FMUL R8, R8, c[0x0][0x188] ;  /* 0x0000620008087a20 */ /* 0x008fc40000400000 */
[----:B------:R-:W2:Y:S01]  /*4f580*/  LDL R19, [R1+0xcc] ;  /* 0x0000cc0001137983 */ /* 0x000ea20000100800 */
[----:B------:R-:W-:Y:S01]  /*4f590*/  FMNMX R9, R9, R29, !PT ;  /* 0x0000001d09097209 */ /* 0x000fe20007800000 */
[----:B------:R-:W-:Y:S01]  /*4f5a0*/  FMUL R29, R20, c[0x0][0x188] ;  /* 0x00006200141d7a20 */ /* 0x000fe20000400000 */
[----:B------:R1:W-:Y:S01]  /*4f5b0*/  STL [R1+0x2368], R12 ;  /* 0x0023680c01007387 */ /* 0x0003e20000100800 */
[----:B0-----:R-:W-:Y:S01]  /*4f5c0*/  FMNMX R10, R3, R28, !PT ;  /* 0x0000001c030a7209 */ /* 0x001fe20007800000 */
[----:B------:R-:W-:Y:S02]  /*4f5d0*/  FMUL R3, R12, c[0x0][0x188] ;  /* 0x000062000c037a20 */ /* 0x000fe40000400000 */
[----:B------:R-:W-:Y:S01]  /*4f5e0*/  FMUL R28, R13, c[0x0][0x188] ;  /* 0x000062000d1c7a20 */ /* 0x000fe20000400000 */
[----:B------:R-:W-:Y:S01]  /*4f5f0*/  FMNMX R8, R8, R29, !PT ;  /* 0x0000001d08087209 */ /* 0x000fe20007800000 */
[----:B-1----:R-:W3:Y:S01]  /*4f600*/  LDL R12, [R1+0xb34] ;  /* 0x000b3400010c7983 */ /* 0x002ee20000100800 */
[----:B------:R0:W-:Y:S02]  /*4f610*/  STL [R1+0x2360], R13 ;  /* 0x0023600d01007387 */ /* 0x0001e40000100800 */
[----:B------:R-:W4:Y:S02]  /*4f620*/  LDL R11, [R1+0xe0] ;  /* 0x0000e000010b7983 */ /* 0x000f240000100800 */
[----:B------:R-:W5:Y:S01]  /*4f630*/  LDL R18, [R1+0xe4] ;  /* 0x0000e40001127983 */ /* 0x000f620000100800 */
[----:B------:R-:W2:Y:S04]  /*4f640*/  LDL R17, [R1+0xe8] ;  /* 0x0000e80001117983 */ /* 0x000ea80000100800 */
[----:B------:R-:W2:Y:S04]  /*4f650*/  LDL R16, [R1+0xec] ;  /* 0x0000ec0001107983 */ /* 0x000ea80000100800 */
[----:B------:R-:W2:Y:S04]  /*4f660*/  LDL R23, [R1+0xf0] ;  /* 0x0000f00001177983 */ /* 0x000ea80000100800 */
[----:B------:R-:W2:Y:S04]  /*4f670*/  LDL R22, [R1+0xf4] ;  /* 0x0000f40001167983 */ /* 0x000ea80000100800 */
[----:B------:R-:W2:Y:S04]  /*4f680*/  LDL R21, [R1+0xf8] ;  /* 0x0000f80001157983 */ /* 0x000ea80000100800 */
[----:B0-----:R-:W2:Y:S04]  /*4f690*/  LDL R13, [R1+0xc8] ;  /* 0x0000c800010d7983 */ /* 0x001ea80000100800 */
[----:B------:R-:W4:Y:S01]  /*4f6a0*/  LDL R20, [R1+0xfc] ;  /* 0x0000fc0001147983 */ /* 0x000f220000100800 */
[----:B------:R-:W-:-:S02]  /*4f6b0*/  FMUL R29, R14, c[0x0][0x188] ;  /* 0x000062000e1d7a20 */ /* 0x000fc40000400000 */
[----:B------:R0:W-:Y:S01]  /*4f6c0*/  STL [R1+0x2364], R14 ;  /* 0x0023640e01007387 */ /* 0x0001e20000100800 */
[----:B------:R-:W-:Y:S01]  /*4f6d0*/  FMNMX R3, R3, R28, !PT ;  /* 0x0000001c03037209 */ /* 0x000fe20007800000 */
[----:B------:R-:W-:Y:S01]  /*4f6e0*/  FMUL R28, R15, c[0x0][0x188] ;  /* 0x000062000f1c7a20 */ /* 0x000fe20000400000 */
[----:B0-----:R-:W4:Y:S01]  /*4f6f0*/  LDL R14, [R1+0xc4] ;  /* 0x0000c400010e7983 */ /* 0x001f220000100800 */
[----:B------:R0:W-:Y:S03]  /*4f700*/  STL [R1+0x237c], R15 ;  /* 0x00237c0f01007387 */ /* 0x0001e60000100800 */
[----:B0-----:R-:W5:Y:S04]  /*4f710*/  LDL R15, [R1+0xc0] ;  /* 0x0000c000010f7983 */ /* 0x001f680000100800 */
[----:B------:R-:W0:Y:S04]  /*4f720*/  SHFL.BFLY PT, R4, R0, 0x2, 0x1f ;  /* 0x0c401f0000047f89 */ /* 0x000e2800000e0000 */
[----:B------:R-:W1:Y:S01]  /*4f730*/  SHFL.BFLY PT, R2, R6, 0x1, 0x1f ;  /* 0x0c201f0006027f89 */ /* 0x000e6200000e0000 */
[----:B0-----:R-:W-:-:S03]  /*4f740*/  FMNMX R4, R0, R4, !PT ;  /* 0x0000000400047209 */ /* 0x001fc60007800000 */
[----:B------:R-:W0:Y:S04]  /*4f750*/  SHFL.BFLY PT, R0, R5, 0x1, 0x1f ;  /* 0x0c201f0005007f89 */ /* 0x000e2800000e0000 */
[----:B------:R-:W0:Y:S01]  /*4f760*/  SHFL.BFLY PT, R7, R4, 0x1, 0x1f ;  /* 0x0c201f0004077f89 */ /* 0x000e2200000e0000 */
[----:B-1----:R-:W-:Y:S02]  /*4f770*/  FMNMX R2, R6, R2, !PT ;  /* 0x0000000206027209 */ /* 0x002fe40007800000 */
[----:B0-----:R-:W-:Y:S02]  /*4f780*/  FMNMX R0, R5, R0, !PT ;  /* 0x0000000005007209 */ /* 0x001fe40007800000 */
[----:B------:R-:W-:Y:S01]  /*4f790*/  FMNMX R7, R4, R7, !PT ;  /* 0x0000000704077209 */ /* 0x000fe20007800000 */
[----:B------:R-:W-:Y:S01]  /*4f7a0*/  FMNMX R4, R29, R28, !PT ;  /* 0x0000001c1d047209 */ /* 0x000fe20007800000 */
[----:B------:R-:W-:Y:S01]  /*4f7b0*/  STL [R1+0x2348], R24 ;  /* 0x0023481801007387 */ /* 0x000fe20000100800 */
[----:B------:R-:W-:Y:S02]  /*4f7c0*/  STL [R1+0x2344], R25 ;  /* 0x0023441901007387 */ /* 0x000fe40000100800 */
[----:B------:R-:W-:Y:S02]  /*4f7d0*/  STL [R1+0x2340], R26 ;  /* 0x0023401a01007387 */ /* 0x000fe40000100800 */
[----:B------:R-:W-:Y:S01]  /*4f7e0*/  STL [R1+0x234c], R27 ;  /* 0x00234c1b01007387 */ /* 0x000fe20000100800 */
[----:B---3--:R0:W-:Y:S01]  /*4f7f0*/  @P0 STS [R12+0x40000], R7 ;  /* 0x040000070c000388 */ /* 0x0081e20000000800 */
[----:B------:R-:W-:Y:S02]  /*4f800*/  @P0 STS [R12+0x40080], R2 ;  /* 0x040080020c000388 */ /* 0x000fe40000000800 */
[----:B------:R-:W-:Y:S02]  /*4f810*/  @P0 STS [R12+0x40100], R0 ;  /* 0x040100000c000388 */ /* 0x000fe40000000800 */
[----:B------:R-:W1:Y:S01]  /*4f820*/  SHFL.BFLY PT, R0, R10, 0x2, 0x1f ;  /* 0x0c401f000a007f89 */ /* 0x000e6200000e0000 */
[----:B--2---:R-:W-:-:S02]  /*4f830*/  FMUL R6, R13, c[0x0][0x188] ;  /* 0x000062000d067a20 */ /* 0x004fc40000400000 */
[----:B0-----:R-:W-:Y:S02]  /*4f840*/  FMUL R7, R19, c[0x0][0x188] ;  /* 0x0000620013077a20 */ /* 0x001fe40000400000 */
[----:B----4-:R-:W-:Y:S02]  /*4f850*/  FMUL R28, R14, c[0x0][0x188] ;  /* 0x000062000e1c7a20 */ /* 0x010fe40000400000 */
[----:B-----5:R-:W-:-:S05]  /*4f860*/  FMUL R5, R15, c[0x0][0x188] ;  /* 0x000062000f057a20 */ /* 0x020fca0000400000 */
[----:B------:R-:W-:Y:S02]  /*4f870*/  FMNMX R5, R5, R28, !PT ;  /* 0x0000001c05057209 */ /* 0x000fe40007800000 */
[----:B------:R-:W0:Y:S01]  /*4f880*/  SHFL.BFLY PT, R28, R9, 0x2, 0x1f ;  /* 0x0c401f00091c7f89 */ /* 0x000e2200000e0000 */
[----:B------:R-:W-:Y:S02]  /*4f890*/  FMNMX R19, R6, R7, !PT ;  /* 0x0000000706137209 */ /* 0x000fe40007800000 */
[----:B------:R-:W2:Y:S02]  /*4f8a0*/  SHFL.BFLY PT, R6, R4, 0x2, 0x1f ;  /* 0x0c401f0004067f89 */ /* 0x000ea400000e0000 */
[----:B------:R-:W3:Y:S02]  /*4f8b0*/  SHFL.BFLY PT, R7, R3, 0x2, 0x1f ;  /* 0x0c401f0003077f89 */ /* 0x000ee400000e0000 */
[----:B------:R-:W-:Y:S02]  /*4f8c0*/  FMUL R14, R11, c[0x0][0x188] ;  /* 0x000062000b0e7a20 */ /* 0x000fe40000400000 */
[----:B------:R-:W-:-:S02]  /*4f8d0*/  FMUL R29, R18, c[0x0][0x188] ;  /* 0x00006200121d7a20 */ /* 0x000fc40000400000 */
[----:B------:R-:W-:Y:S02]  /*4f8e0*/  FMUL R11, R17, c[0x0][0x188] ;  /* 0x00006200110b7a20 */ /* 0x000fe40000400000 */
[----:B------:R-:W-:Y:S02]  /*4f8f0*/  FMUL R13, R16, c[0x0][0x188] ;  /* 0x00006200100d7a20 */ /* 0x000fe40000400000 */
[----:B------:R-:W-:Y:S01]  /*4f900*/  FMUL R15, R22, c[0x0][0x188] ;  /* 0x00006200160f7a20 */ /* 0x000fe20000400000 */
[----:B------:R-:W-:Y:S01]  /*4f910*/  FMNMX R29, R14, R29, !PT ;  /* 0x0000001d0e1d7209 */ /* 0x000fe20007800000 */
[----:B------:R-:W-:Y:S01]  /*4f920*/  FMUL R14, R23, c[0x0][0x188] ;  /* 0x00006200170e7a20 */ /* 0x000fe20000400000 */
[----:B------:R-:W-:Y:S01]  /*4f930*/  FMNMX R18, R11, R13, !PT ;  /* 0x0000000d0b127209 */ /* 0x000fe20007800000 */
[----:B------:R-:W-:Y:S02]  /*4f940*/  FMUL R11, R21, c[0x0][0x188] ;  /* 0x00006200150b7a20 */ /* 0x000fe40000400000 */
[----:B------:R-:W-:Y:S01]  /*4f950*/  FMUL R13, R20, c[0x0][0x188] ;  /* 0x00006200140d7a20 */ /* 0x000fe20000400000 */
[----:B-1----:R-:W-:-:S02]  /*4f960*/  FMNMX R0, R10, R0, !PT ;  /* 0x000000000a007209 */ /* 0x002fc40007800000 */
[----:B------:R-:W-:Y:S02]  /*4f970*/  FMNMX R15, R14, R15, !PT ;  /* 0x0000000f0e0f7209 */ /* 0x000fe40007800000 */
[----:B------:R-:W-:Y:S02]  /*4f980*/  FMNMX R17, R11, R13, !PT ;  /* 0x0000000d0b117209 */ /* 0x000fe40007800000 */
[----:B0-----:R-:W-:Y:S01]  /*4f990*/  FMNMX R9, R9, R28, !PT ;  /* 0x0000001c09097209 */ /* 0x001fe20007800000 */
[----:B------:R-:W0:Y:S04]  /*4f9a0*/  SHFL.BFLY PT, R13, R0, 0x1, 0x1f ;  /* 0x0c201f00000d7f89 */ /* 0x000e2800000e0000 */
[----:B------:R-:W1:Y:S01]  /*4f9b0*/  SHFL.BFLY PT, R14, R9, 0x1, 0x1f ;  /* 0x0c201f00090e7f89 */ /* 0x000e6200000e0000 */
[----:B--2---:R-:W-:-:S02]  /*4f9c0*/  FMNMX R4, R4, R6, !PT ;  /* 0x0000000604047209 */ /* 0x004fc40007800000 */
[----:B---3--:R-:W-:Y:S01]  /*4f9d0*/  FMNMX R3, R3, R7, !PT ;  /* 0x0000000703037209 */ /* 0x008fe20007800000 */
[----:B------:R-:W2:Y:S01]  /*4f9e0*/  SHFL.BFLY PT, R6, R5, 0x2, 0x1f ;  /* 0x0c401f0005067f89 */ /* 0x000ea200000e0000 */
[----:B------:R-:W3:Y:S01]  /*4f9f0*/  SHFL.BFLY PT, R7, R19, 0x2, 0x1f ;  /* 0x0c401f0013077f89 */ /* 0x000ee200000e0000 */
[----:B0-----:R-:W-:-:S03]  /*4fa00*/  FMNMX R0, R0, R13, !PT ;  /* 0x0000000d00007209 */ /* 0x001fc60007800000 */
[----:B------:R-:W0:Y:S01]  /*4fa10*/  SHFL.BFLY PT, R2, R8, 0x2, 0x1f ;  /* 0x0c401f0008027f89 */ /* 0x000e2200000e0000 */
[----:B------:R-:W-:Y:S02]  /*4fa20*/  FMUL R11, R26, c[0x0][0x188] ;  /* 0x000062001a0b7a20 */ /* 0x000fe40000400000 */
[----:B------:R-:W-:Y:S01]  /*4fa30*/  FMUL R22, R27, c[0x0][0x188] ;  /* 0x000062001b167a20 */ /* 0x000fe20000400000 */
[----:B-1----:R-:W-:Y:S01]  /*4fa40*/  FMNMX R9, R9, R14, !PT ;  /* 0x0000000e09097209 */ /* 0x002fe20007800000 */
[----:B------:R-:W1:Y:S04]  /*4fa50*/  SHFL.BFLY PT, R28, R29, 0x2, 0x1f ;  /* 0x0c401f001d1c7f89 */ /* 0x000e6800000e0000 */
[----:B------:R-:W4:Y:S04]  /*4fa60*/  SHFL.BFLY PT, R16, R15, 0x2, 0x1f ;  /* 0x0c401f000f107f89 */ /* 0x000f2800000e0000 */
[----:B------:R-:W-:Y:S01]  /*4fa70*/  @P0 STS [R12+0x40180], R9 ;  /* 0x040180090c000388 */ /* 0x000fe20000000800 */
[----:B--2---:R-:W-:Y:S01]  /*4fa80*/  FMNMX R5, R5, R6, !PT ;  /* 0x0000000605057209 */ /* 0x004fe20007800000 */
[----:B------:R2:W-:Y:S01]  /*4fa90*/  @P0 STS [R12+0x40200], R0 ;  /* 0x040200000c000388 */ /* 0x0005e20000000800 */
[----:B---3--:R-:W-:-:S02]  /*4faa0*/  FMNMX R6, R19, R7, !PT ;  /* 0x0000000713067209 */ /* 0x008fc40007800000 */
[----:B------:R-:W-:Y:S01]  /*4fab0*/  FMNMX R22, R11, R22, !PT ;  /* 0x000000160b167209 */ /* 0x000fe20007800000 */
[----:B------:R-:W3:Y:S04]  /*4fac0*/  LDL R19, [R1+0x124] ;  /* 0x0001240001137983 */ /* 0x000ee80000100800 */
[----:B------:R-:W5:Y:S01]  /*4fad0*/  SHFL.BFLY PT, R21, R18, 0x2, 0x1f ;  /* 0x0c401f0012157f89 */ /* 0x000f6200000e0000 */
[----:B------:R-:W-:Y:S02]  /*4fae0*/  FMUL R20, R24, c[0x0][0x188] ;  /* 0x0000620018147a20 */ /* 0x000fe40000400000 */
[----:B------:R-:W-:Y:S01]  /*4faf0*/  FMUL R23, R25, c[0x0][0x188] ;  /* 0x0000620019177a20 */ /* 0x000fe20000400000 */
[----:B------:R-:W3:Y:S04]  /*4fb00*/  LDL R13, [R1+0x128] ;  /* 0x00012800010d7983 */ /* 0x000ee80000100800 */
[----:B--2---:R-:W2:Y:S04]  /*4fb10*/  LDL R0, [R1+0x120] ;  /* 0x0001200001007983 */ /* 0x004ea80000100800 */
[----:B------:R-:W5:Y:S04]  /*4fb20*/  SHFL.BFLY PT, R11, R4, 0x1, 0x1f ;  /* 0x0c201f00040b7f89 */ /* 0x000f6800000e0000 */
[----:B------:R-:W3:Y:S01]  /*4fb30*/  LDL R26, [R1+0x12c] ;  /* 0x00012c00011a7983 */ /* 0x000ee20000100800 */
[----:B0-----:R-:W-:-:S03]  /*4fb40*/  FMNMX R2, R8, R2, !PT ;  /* 0x0000000208027209 */ /* 0x001fc60007800000 */
[----:B------:R-:W3:Y:S04]  /*4fb50*/  LDL R25, [R1+0x140] ;  /* 0x0001400001197983 */ /* 0x000ee80000100800 */
[----:B------:R-:W0:Y:S04]  /*4fb60*/  SHFL.BFLY PT, R8, R3, 0x1, 0x1f ;  /* 0x0c201f0003087f89 */ /* 0x000e2800000e0000 */
[----:B------:R-:W0:Y:S01]  /*4fb70*/  SHFL.BFLY PT, R10, R2, 0x1, 0x1f ;  /* 0x0c201f00020a7f89 */ /* 0x000e2200000e0000 */
[----:B------:R-:W-:Y:S02]  /*4fb80*/  FMNMX R20, R20, R23, !PT ;  /* 0x0000001714147209 */ /* 0x000fe40007800000 */
[----:B-1----:R-:W-:Y:S01]  /*4fb90*/  FMNMX R7, R29, R28, !PT ;  /* 0x0000001c1d077209 */ /* 0x002fe20007800000 */
[----:B----4-:R-:W-:Y:S01]  /*4fba0*/  FMNMX R29, R15, R16, !PT ;  /* 0x000000100f1d7209 */ /* 0x010fe20007800000 */
[----:B------:R-:W4:Y:S04]  /*4fbb0*/  LDL R24, [R1+0x144] ;  /* 0x0001440001187983 */ /* 0x000f280000100800 */
[----:B------:R-:W-:Y:S04]  /*4fbc0*/  SHFL.BFLY PT, R16, R17, 0x2, 0x1f ;  /* 0x0c401f0011107f89 */ /* 0x000fe800000e0000 */
[----:B------:R-:W1:Y:S04]  /*4fbd0*/  SHFL.BFLY PT, R23, R5, 0x1, 0x1f ;  /* 0x0c201f0005177f89 */ /* 0x000e6800000e0000 */
[----:B------:R-:W4:Y:S04]  /*4fbe0*/  LDL R9, [R1+0x148] ;  /* 0x0001480001097983 */ /* 0x000f280000100800 */
[----:B------:R-:W4:Y:S01]  /*4fbf0*/  LDL R15, [R1+0x14c] ;  /* 0x00014c00010f7983 */ /* 0x000f220000100800 */
[----:B-----5:R-:W-:-:S02]  /*4fc00*/  FMNMX R28, R18, R21, !PT ;  /* 0x00000015121c7209 */ /* 0x020fc40007800000 */
[----:B------:R-:W-:Y:S01]  /*4fc10*/  SHFL.BFLY PT, R18, R20, 0x2, 0x1f ;  /* 0x0c401f0014127f89 */ /* 0x000fe200000e0000 */
[----:B------:R-:W5:Y:S01]  /*4fc20*/  LDL R14, [R1+0xd0] ;  /* 0x0000d000010e7983 */ /* 0x000f620000100800 */
[----:B------:R-:W-:-:S03]  /*4fc30*/  FMNMX R4, R4, R11, !PT ;  /* 0x0000000b04047209 */ /* 0x000fc60007800000 */
[----:B------:R-:W1:Y:S04]  /*4fc40*/  SHFL.BFLY PT, R21, R22, 0x2, 0x1f ;  /* 0x0c401f0016157f89 */ /* 0x000e6800000e0000 */
[----:B------:R-:W4:Y:S01]  /*4fc50*/  LDL R11, [R1+0xd4] ;  /* 0x0000d400010b7983 */ /* 0x000f220000100800 */
[----:B0-----:R-:W-:Y:S02]  /*4fc60*/  FMNMX R3, R3, R8, !PT ;  /* 0x0000000803037209 */ /* 0x001fe40007800000 */
[----:B------:R-:W-:Y:S01]  /*4fc70*/  FMNMX R2, R2, R10, !PT ;  /* 0x0000000a02027209 */ /* 0x000fe20007800000 */
[----:B------:R-:W-:Y:S04]  /*4fc80*/  SHFL.BFLY PT, R8, R6, 0x1, 0x1f ;  /* 0x0c201f0006087f89 */ /* 0x000fe800000e0000 */
[----:B------:R-:W-:Y:S01]  /*4fc90*/  @P0 STS [R12+0x40280], R2 ;  /* 0x040280020c000388 */ /* 0x000fe20000000800 */
[----:B------:R0:W-:Y:S02]  /*4fca0*/  @P0 STS [R12+0x40300], R3 ;  /* 0x040300030c000388 */ /* 0x0001e40000000800 */
[----:B------:R-:W-:Y:S02]  /*4fcb0*/  @P0 STS [R12+0x40380], R4 ;  /* 0x040380040c000388 */ /* 0x000fe40000000800 */
[----:B------:R-:W0:Y:S04]  /*4fcc0*/  SHFL.BFLY PT, R4, R6, 0x1, 0x1f ;  /* 0x0c201f0006047f89 */ /* 0x000e2800000e0000 */
[----:B------:R-:W0:Y:S04]  /*4fcd0*/  SHFL.BFLY PT, R10, R28, 0x1, 0x1f ;  /* 0x0c201f001c0a7f89 */ /* 0x000e2800000e0000 */
[----:B------:R-:W0:Y:S01]  /*4fce0*/  SHFL.BFLY PT, R8, R29, 0x1, 0x1f ;  /* 0x0c201f001d087f89 */ /* 0x000e2200000e0000 */
[----:B-1----:R-:W-:-:S02]  /*4fcf0*/  FMNMX R5, R5, R23, !PT ;  /* 0x0000001705057209 */ /* 0x002fc40007800000 */
[----:B0-----:R-:W-:Y:S02]  /*4fd00*/  FMNMX R3, R22, R21, !PT ;  /* 0x0000001516037209 */ /* 0x001fe40007800000 */
[----:B------:R-:W-:Y:S01]  /*4fd10*/  FMNMX R6, R6, R4, !PT ;  /* 0x0000000406067209 */ /* 0x000fe20007800000 */
[----:B------:R-:W-:Y:S01]  /*4fd20*/  FMNMX R4, R28, R10, !PT ;  /* 0x0000000a1c047209 */ /* 0x000fe20007800000 */
[----:B------:R-:W-:Y:S01]  /*4fd30*/  FMNMX R29, R29, R8, !PT ;  /* 0x000000081d1d7209 */ /* 0x000fe20007800000 */
[----:B--2---:R-:W-:Y:S02]  /*4fd40*/  FMUL R2, R0, c[0x0][0x188] ;  /* 0x0000620000027a20 */ /* 0x004fe40000400000 */
[----:B---3--:R-:W-:-:S05]  /*4fd50*/  FMUL R0, R19, c[0x0][0x188] ;  /* 0x0000620013007a20 */ /* 0x008fca0000400000 */
[----:B------:R-:W-:Y:S01]  /*4fd60*/  FMNMX R19, R2, R0, !PT ;  /* 0x0000000002137209 */ /* 0x000fe20007800000 */
[----:B------:R-:W-:Y:S01]  /*4fd70*/  FMNMX R0, R17, R16, !PT ;  /* 0x0000001011007209 */ /* 0x000fe20007800000 */
[----:B------:R-:W-:Y:S01]  /*4fd80*/  FMNMX R2, R20, R18, !PT ;  /* 0x0000001214027209 */ /* 0x000fe20007800000 */
[----:B------:R-:W2:Y:S01]  /*4fd90*/  LDL.LU R16, [R1+0x23a0] ;  /* 0x0023a00001107983 */ /* 0x000ea20000300800 */
[----:B------:R-:W3:Y:S02]  /*4fda0*/  LDL.LU R17, [R1+0x239c] ;  /* 0x00239c0001117983 */ /* 0x000ee40000300800 */
[----:B------:R-:W2:Y:S02]  /*4fdb0*/  LDL.LU R18, [R1+0x2398] ;  /* 0x0023980001127983 */ /* 0x000ea40000300800 */
[----:B------:R-:W2:Y:S01]  /*4fdc0*/  LDL.LU R20, [R1+0x2394] ;  /* 0x0023940001147983 */ /* 0x000ea20000300800 */
[----:B------:R-:W3:Y:S01]  /*4fdd0*/  LDL.LU R21, [R1+0x2390] ;  /* 0x0023900001157983 */ /* 0x000ee20000300800 */
[----:B------:R-:W3:Y:S02]  /*4fde0*/  LDL.LU R22, [R1+0x238c] ;  /* 0x00238c0001167983 */ /* 0x000ee40000300800 */
[----:B------:R-:W3:Y:S02]  /*4fdf0*/  LDL.LU R23, [R1+0x2388] ;  /* 0x0023880001177983 */ /* 0x000ee40000300800 */
[----:B------:R-:W3:Y:S01]  /*4fe00*/  LDL R10, [R1+0xd8] ;  /* 0x0000d800010a7983 */ /* 0x000ee20000100800 */
[----:B------:R-:W3:Y:S04]  /*4fe10*/  LDL R8, [R1+0xdc] ;  /* 0x0000dc0001087983 */ /* 0x000ee80000100800 */
[----:B------:R-:W0:Y:S04]  /*4fe20*/  SHFL.BFLY PT, R27, R7, 0x1, 0x1f ;  /* 0x0c201f00071b7f89 */ /* 0x000e2800000e0000 */
[----:B------:R-:W-:Y:S02]  /*4fe30*/  @P0 STS [R12+0x40400], R5 ;  /* 0x040400050c000388 */ /* 0x000fe40000000800 */
[----:B------:R-:W1:Y:S02]  /*4fe40*/  SHFL.BFLY PT, R5, R0, 0x1, 0x1f ;  /* 0x0c201f0000057f89 */ /* 0x000e6400000e0000 */
[----:B------:R-:W-:Y:S02]  /*4fe50*/  @P0 STS [R12+0x40480], R6 ;  /* 0x040480060c000388 */ /* 0x000fe40000000800 */
[----:B------:R-:W-:Y:S01]  /*4fe60*/  SHFL.BFLY PT, R6, R2, 0x1, 0x1f ;  /* 0x0c201f0002067f89 */ /* 0x000fe200000e0000 */
[----:B0-----:R-:W-:Y:S01]  /*4fe70*/  FMNMX R7, R7, R27, !PT ;  /* 0x0000001b07077209 */ /* 0x001fe20007800000 */
[----:B------:R-:W-:-:S02]  /*4fe80*/  FMUL R13, R13, c[0x0][0x188] ;  /* 0x000062000d0d7a20 */ /* 0x000fc40000400000 */
[----:B----4-:R-:W-:Y:S01]  /*4fe90*/  FMUL R28, R24, c[0x0][0x188] ;  /* 0x00006200181c7a20 */ /* 0x010fe20000400000 */
[----:B-1----:R-:W-:Y:S01]  /*4fea0*/  FMNMX R0, R0, R5, !PT ;  /* 0x0000000500007209 */ /* 0x002fe20007800000 */
[----:B------:R-:W-:Y:S01]  /*4feb0*/  FMUL R9, R9, c[0x0][0x188] ;  /* 0x0000620009097a20 */ /* 0x000fe20000400000 */
[----:B------:R0:W-:Y:S01]  /*4fec0*/  @P0 STS [R12+0x40500], R7 ;  /* 0x040500070c000388 */ /* 0x0001e20000000800 */
[----:B------:R-:W-:Y:S02]  /*4fed0*/  @P0 STS [R12+0x40580], R4 ;  /* 0x040580040c000388 */ /* 0x000fe40000000800 */
[----:B------:R-:W1:Y:S02]  /*4fee0*/  SHFL.BFLY PT, R4, R3, 0x1, 0x1f ;  /* 0x0c201f0003047f89 */ /* 0x000e6400000e0000 */
[----:B------:R4:W-:Y:S01]  /*4fef0*/  @P0 STS [R12+0x40600], R29 ;  /* 0x0406001d0c000388 */ /* 0x0009e20000000800 */
[----:B------:R-:W3:Y:S01]  /*4ff00*/  LDL R27, [R1+0x10c] ;  /* 0x00010c00011b7983 */ /* 0x000ee20000100800 */
[----:B0-----:R-:W-:-:S02]  /*4ff10*/  FMUL R7, R25, c[0x0][0x188] ;  /* 0x0000620019077a20 */ /* 0x001fc40000400000 */
[----:B----4-:R-:W-:-:S03]  /*4ff20*/  FMUL R29, R26, c[0x0][0x188] ;  /* 0x000062001a1d7a20 */ /* 0x010fc60000400000 */
[----:B------:R-:W-:Y:S01]  /*4ff30*/  FMNMX R26, R7, R28, !PT ;  /* 0x0000001c071a7209 */ /* 0x000fe20007800000 */
[----:B-----5:R-:W-:Y:S02]  /*4ff40*/  FMUL R7, R14, c[0x0][0x188] ;  /* 0x000062000e077a20 */ /* 0x020fe40000400000 */
[----:B------:R-:W-:Y:S01]  /*4ff50*/  FMUL R28, R11, c[0x0][0x188] ;  /* 0x000062000b1c7a20 */ /* 0x000fe20000400000 */
[----:B------:R-:W-:Y:S01]  /*4ff60*/  FMNMX R13, R13, R29, !PT ;  /* 0x0000001d0d0d7209 */ /* 0x000fe20007800000 */
[----:B------:R-:W-:Y:S01]  /*4ff70*/  FMUL R29, R15, c[0x0][0x188] ;  /* 0x000062000f1d7a20 */ /* 0x000fe20000400000 */
[----:B------:R-:W-:Y:S04]  /*4ff80*/  @P0 STS [R12+0x40680], R0 ;  /* 0x040680000c000388 */ /* 0x000fe80000000800 */
[----:B------:R-:W4:Y:S01]  /*4ff90*/  LDL R15, [R1+0x60] ;  /* 0x00006000010f7983 */ /* 0x000f220000100800 */
[----:B------:R-:W-:-:S02]  /*4ffa0*/  FMNMX R25, R7, R28, !PT ;  /* 0x0000001c07197209 */ /* 0x000fc40007800000 */
[----:B------:R-:W5:Y:S01]  /*4ffb0*/  LDL R7, [R1+0x100] ;  /* 0x0001000001077983 */ /* 0x000f620000100800 */
[----:B------:R-:W-:Y:S01]  /*4ffc0*/  FMNMX R14, R9, R29, !PT ;  /* 0x0000001d090e7209 */ /* 0x000fe20007800000 */
[----:B------:R-:W4:Y:S01]  /*4ffd0*/  LDL R28, [R1+0x104] ;  /* 0x00010400011c7983 */ /* 0x000f220000100800 */
[----:B-1----:R-:W-:-:S03]  /*4ffe0*/  FMNMX R3, R3, R4, !PT ;  /* 0x0000000403037209 */ /* 0x002fc60007800000 */
[----:B------:R-:W4:Y:S04]  /*4fff0*/  LDL R9, [R1+0x164] ;  /* 0x0001640001097983 */ /* 0x000f280000100800 */
[----:B------:R-:W5:Y:S04]  /*50000*/  LDL R29, [R1+0x108] ;  /* 0x00010800011d7983 */ /* 0x000f680000100800 */
[----:B------:R-:W5:Y:S01]  /*50010*/  LDL R11, [R1+0x64] ;  /* 0x00006400010b7983 */ /* 0x000f620000100800 */
[----:B------:R-:W-:-:S05]  /*50020*/  FMNMX R6, R2, R6, !PT ;  /* 0x0000000602067209 */ /* 0x000fca0007800000 */
[----:B------:R-:W-:Y:S01]  /*50030*/  @P0 STS [R12+0x40700], R6 ;  /* 0x040700060c000388 */ /* 0x000fe20000000800 */
[----:B------:R-:W0:Y:S02]  /*50040*/  SHFL.BFLY PT, R2, R19, 0x2, 0x1f ;  /* 0x0c401f0013027f89 */ /* 0x000e2400000e0000 */
[----:B0-----:R-:W-:Y:S01]  /*50050*/  FMNMX R2, R19, R2, !PT ;  /* 0x0000000213027209 */ /* 0x001fe20007800000 */
[----:B--2---:R-:W-:Y:S02]  /*50060*/  FMUL R5, R20, c[0x0][0x188] ;  /* 0x0000620014057a20 */ /* 0x004fe40000400000 */
[----:B---3--:R-:W-:Y:S02]  /*50070*/  FMUL R0, R10, c[0x0][0x188] ;  /* 0x000062000a007a20 */ /* 0x008fe40000400000 */
[----:B------:R-:W-:Y:S01]  /*50080*/  FMUL R4, R8, c[0x0][0x188] ;  /* 0x0000620008047a20 */ /* 0x000fe20000400000 */
[----:B------:R-:W2:Y:S04]  /*50090*/  LDL R10, [R1+0x68] ;  /* 0x00006800010a7983 */ /* 0x000ea80000100800 */
[----:B------:R-:W3:Y:S01]  /*500a0*/  LDL R8, [R1+0x6c] ;  /* 0x00006c0001087983 */ /* 0x000ee20000100800 */
[----:B------:R0:W-:Y:S01]  /*500b0*/  STL [R1+0x2338], R20 ;  /* 0x0023381401007387 */ /* 0x0001e20000100800 */
[----:B------:R-:W-:Y:S01]  /*500c0*/  FMNMX R24, R0, R4, !PT ;  /* 0x0000000400187209 */ /* 0x000fe20007800000 */
[----:B------:R-:W-:Y:S01]  /*500d0*/  FMUL R6, R21, c[0x0][0x188] ;  /* 0x0000620015067a20 */ /* 0x000fe20000400000 */
[----:B0-----:R-:W2:Y:S01]  /*500e0*/  LDL R20, [R1+0x16c] ;  /* 0x00016c0001147983 */ /* 0x001ea20000100800 */
[----:B------:R0:W-:Y:S02]  /*500f0*/  STL [R1+0x2334], R21 ;  /* 0x0023341501007387 */ /* 0x0001e40000100800 */
[----:B------:R-:W2:Y:S01]  /*50100*/  LDL R4, [R1+0x160] ;  /* 0x0001600001047983 */ /* 0x000ea20000100800 */
[----:B0-----:R-:W3:Y:S01]  /*50110*/  LDL R21, [R1+0x168] ;  /* 0x0001680001157983 */ /* 0x001ee20000100800 */
[----:B------:R-:W-:-:S05]  /*50120*/  FMNMX R5, R5, R6, !PT ;  /* 0x0000000605057209 */ /* 0x000fca0007800000 */
[----:B------:R-:W-:Y:S01]  /*50130*/  STL [R1+0x44], R5 ;  /* 0x0000440501007387 */ /* 0x000fe20000100800 */
[----:B------:R-:W-:Y:S02]  /*50140*/  STL [R1+0x233c], R22 ;  /* 0x00233c1601007387 */ /* 0x000fe40000100800 */
[----:B------:R-:W-:Y:S02]  /*50150*/  STL [R1+0x2330], R23 ;  /* 0x0023301701007387 */ /* 0x000fe40000100800 */
[----:B------:R-:W3:Y:S01]  /*50160*/  LDL.LU R19, [R1+0x2384] ;  /* 0x0023840001137983 */ /* 0x000ee20000300800 */
[----:B------:R0:W-:Y:S01]  /*50170*/  @P0 STS [R12+0x40780], R3 ;  /* 0x040780030c000388 */ /* 0x0001e20000000800 */
[----:B------:R-:W-:Y:S02]  /*50180*/  FMUL R0, R22, c[0x0][0x188] ;  /* 0x0000620016007a20 */ /* 0x000fe40000400000 */
[----:B0-----:R-:W-:Y:S02]  /*50190*/  FMUL R3, R23, c[0x0][0x188] ;  /* 0x0000620017037a20 */ /* 0x001fe40000400000 */
[----:B----4-:R-:W-:-:S03]  /*501a0*/  FMUL R5, R9, c[0x0][0x188] ;  /* 0x0000620009057a20 */ /* 0x010fc60000400000 */
[----:B------:R-:W-:Y:S01]  /*501b0*/  FMNMX R9, R0, R3, !PT ;  /* 0x0000000300097209 */ /* 0x000fe20007800000 */
[----:B--2---:R-:W-:Y:S02]  /*501c0*/  FMUL R4, R4, c[0x0][0x188] ;  /* 0x0000620004047a20 */ /* 0x004fe40000400000 */
[----:B------:R-:W-:-:S03]  /*501d0*/  FMUL R6, R20, c[0x0][0x188] ;  /* 0x0000620014067a20 */ /* 0x000fc60000400000 */
[----:B------:R-:W-:Y:S01]  /*501e0*/  FMNMX R0, R4, R5, !PT ;  /* 0x0000000504007209 */ /* 0x000fe20007800000 */
[----:B-----5:R-:W-:Y:S02]  /*501f0*/  FMUL R4, R7, c[0x0][0x188] ;  /* 0x0000620007047a20 */ /* 0x020fe40000400000 */
[----:B------:R-:W-:Y:S02]  /*50200*/  FMUL R5, R28, c[0x0][0x188] ;  /* 0x000062001c057a20 */ /* 0x000fe40000400000 */
[----:B---3--:R-:W-:Y:S02]  /*50210*/  FMUL R3, R21, c[0x0][0x188] ;  /* 0x0000620015037a20 */ /* 0x008fe40000400000 */
[----:B------:R-:W-:Y:S02]  /*50220*/  FMUL R28, R27, c[0x0][0x188] ;  /* 0x000062001b1c7a20 */ /* 0x000fe40000400000 */
[----:B------:R-:W-:Y:S01]  /*50230*/  FMUL R7, R11, c[0x0][0x188] ;  /* 0x000062000b077a20 */ /* 0x000fe20000400000 */
[----:B------:R-:W-:Y:S01]  /*50240*/  FMNMX R4, R4, R5, !PT ;  /* 0x0000000504047209 */ /* 0x000fe20007800000 */
[----:B------:R-:W-:Y:S01]  /*50250*/  FMUL R5, R29, c[0x0][0x188] ;  /* 0x000062001d057a20 */ /* 0x000fe20000400000 */
[----:B------:R-:W-:Y:S01]  /*50260*/  FMNMX R3, R3, R6, !PT ;  /* 0x0000000603037209 */ /* 0x000fe20007800000 */
[----:B------:R-:W-:Y:S01]  /*50270*/  FMUL R6, R15, c[0x0][0x188] ;  /* 0x000062000f067a20 */ /* 0x000fe20000400000 */
[----:B------:R-:W-:Y:S02]  /*50280*/  STL [R1+0x3c], R0 ;  /* 0x00003c0001007387 */ /* 0x000fe40000100800 */
[----:B------:R-:W0:Y:S01]  /*50290*/  SHFL.BFLY PT, R0, R2, 0x1, 0x1f ;  /* 0x0c201f0002007f89 */ /* 0x000e2200000e0000 */
[----:B------:R-:W-:Y:S01]  /*502a0*/  FMNMX R5, R5, R28, !PT ;  /* 0x0000001c05057209 */ /* 0x000fe20007800000 */
[----:B------:R-:W-:Y:S01]  /*502b0*/  FMUL R28, R8, c[0x0][0x188] ;  /* 0x00006200081c7a20 */ /* 0x000fe20000400000 */
[----:B------:R-:W-:Y:S01]  /*502c0*/  FMNMX R15, R6, R7, !PT ;  /* 0x00000007060f7209 */ /* 0x000fe20007800000 */
[----:B------:R-:W-:Y:S01]  /*502d0*/  FMUL R7, R10, c[0x0][0x188] ;  /* 0x000062000a077a20 */ /* 0x000fe20000400000 */
[----:B------:R-:W1:Y:S04]  /*502e0*/  SHFL.BFLY PT, R11, R9, 0x2, 0x1f ;  /* 0x0c401f00090b7f89 */ /* 0x000e6800000e0000 */
[----:B------:R-:W-:-:S02]  /*502f0*/  FMNMX R10, R7, R28, !PT ;  /* 0x0000001c070a7209 */ /* 0x000fc40007800000 */
[----:B------:R-:W2:Y:S01]  /*50300*/  SHFL.BFLY PT, R7, R26, 0x2, 0x1f ;  /* 0x0c401f001a077f89 */ /* 0x000ea200000e0000 */
[----:B------:R-:W-:Y:S02]  /*50310*/  FMUL R29, R16, c[0x0][0x188] ;  /* 0x00006200101d7a20 */ /* 0x000fe40000400000 */
[----:B------:R-:W-:Y:S01]  /*50320*/  FMUL R6, R17, c[0x0][0x188] ;  /* 0x0000620011067a20 */ /* 0x000fe20000400000 */
[----:B------:R-:W-:Y:S01]  /*50330*/  STL [R1+0x40], R9 ;  /* 0x0000400901007387 */ /* 0x000fe20000100800 */
[----:B------:R-:W3:Y:S02]  /*50340*/  LDL.LU R23, [R1+0x44] ;  /* 0x0000440001177983 */ /* 0x000ee40000300800 */
[----:B------:R4:W-:Y:S02]  /*50350*/  STL [R1+0x2324], R16 ;  /* 0x0023241001007387 */ /* 0x0009e40000100800 */
[----:B------:R-:W-:Y:S01]  /*50360*/  FMUL R27, R18, c[0x0][0x188] ;  /* 0x00006200121b7a20 */ /* 0x000fe20000400000 */
[----:B------:R-:W-:Y:S01]  /*50370*/  FMNMX R8, R29, R6, !PT ;  /* 0x000000061d087209 */ /* 0x000fe20007800000 */
[----:B------:R-:W-:Y:S01]  /*50380*/  STL [R1+0x2320], R17 ;  /* 0x0023201101007387 */ /* 0x000fe20000100800 */
[----:B------:R-:W-:Y:S02]  /*50390*/  STL [R1+0x2318], R18 ;  /* 0x0023181201007387 */ /* 0x000fe40000100800 */
[----:B------:R5:W-:Y:S01]  /*503a0*/  STL [R1+0x2314], R19 ;  /* 0x0023141301007387 */ /* 0x000be20000100800 */
[----:B0-----:R-:W-:Y:S01]  /*503b0*/  FMNMX R6, R2, R0, !PT ;  /* 0x0000000002067209 */ /* 0x001fe20007800000 */
[----:B----4-:R-:W-:-:S04]  /*503c0*/  FMUL R16, R19, c[0x0][0x188] ;  /* 0x0000620013107a20 */ /* 0x010fc80000400000 */
[----:B------:R0:W-:Y:S04]  /*503d0*/  @P0 STS [R12+0x40800], R6 ;  /* 0x040800060c000388 */ /* 0x0001e80000000800 */
[----:B-----5:R-:W4:Y:S01]  /*503e0*/  LDL.LU R19, [R1+0x3c] ;  /* 0x00003c0001137983 */ /* 0x020f220000300800 */
[----:B-1----:R-:W-:Y:S01]  /*503f0*/  STL [R1+0x20], R11 ;  /* 0x0000200b01007387 */ /* 0x002fe20000100800 */
[----:B------:R-:W-:Y:S02]  /*50400*/  FMNMX R16, R27, R16, !PT ;  /* 0x000000101b107209 */ /* 0x000fe40007800000 */
[----:B--2---:R-:W-:Y:S01]  /*50410*/  FMNMX R27, R26, R7, !PT ;  /* 0x000000071a1b7209 */ /* 0x004fe20007800000 */
[----:B0-----:R-:W2:Y:S01]  /*50420*/  LDL.LU R6, [R1+0x40] ;  /* 0x0000400001067983 */ /* 0x001ea20000300800 */
[----:B------:R-:W2:Y:S03]  /*50430*/  LDL.LU R7, [R1+0x20] ;  /* 0x0000200001077983 */ /* 0x000ea60000300800 */
[----:B------:R-:W0:Y:S04]  /*50440*/  SHFL.BFLY PT, R28, R13, 0x2, 0x1f ;  /* 0x0c401f000d1c7f89 */ /* 0x000e2800000e0000 */
[----:B------:R-:W1:Y:S04]  /*50450*/  SHFL.BFLY PT, R2, R14, 0x2, 0x1f ;  /* 0x0c401f000e027f89 */ /* 0x000e6800000e0000 */
[----:B------:R-:W5:Y:S04]  /*50460*/  SHFL.BFLY PT, R0, R25, 0x2, 0x1f ;  /* 0x0c401f0019007f89 */ /* 0x000f6800000e0000 */
[----:B------:R-:W2:Y:S01]  /*50470*/  SHFL.BFLY PT, R20, R15, 0x2, 0x1f ;  /* 0x0c401f000f147f89 */ /* 0x000ea200000e0000 */
[----:B0-----:R-:W-:-:S02]  /*50480*/  FMNMX R13, R13, R28, !PT ;  /* 0x0000001c0d0d7209 */ /* 0x001fc40007800000 */
[----:B-1----:R-:W-:-:S03]  /*50490*/  FMNMX R26, R14, R2, !PT ;  /* 0x000000020e1a7209 */ /* 0x002fc60007800000 */
[----:B------:R-:W0:Y:S01]  /*504a0*/  SHFL.BFLY PT, R14, R13, 0x1, 0x1f ;  /* 0x0c201f000d0e7f89 */ /* 0x000e2200000e0000 */
[----:B-----5:R-:W-:-:S03]  /*504b0*/  FMNMX R25, R25, R0, !PT ;  /* 0x0000000019197209 */ /* 0x020fc60007800000 */
[----:B------:R-:W-:Y:S04]  /*504c0*/  STL [R1+0x2380], R27 ;  /* 0x0023801b01007387 */ /* 0x000fe80000100800 */
[----:B------:R-:W1:Y:S04]  /*504d0*/  SHFL.BFLY PT, R29, R24, 0x2, 0x1f ;  /* 0x0c401f00181d7f89 */ /* 0x000e6800000e0000 */
[----:B------:R-:W5:Y:S04]  /*504e0*/  SHFL.BFLY PT, R11, R10, 0x2, 0x1f ;  /* 0x0c401f000a0b7f89 */ /* 0x000f6800000e0000 */
[----:B------:R-:W0:Y:S04]  /*504f0*/  SHFL.BFLY PT, R18, R3, 0x2, 0x1f ;  /* 0x0c401f0003127f89 */ /* 0x000e2800000e0000 */
[----:B------:R-:W0:Y:S01]  /*50500*/  SHFL.BFLY PT, R22, R4, 0x2, 0x1f ;  /* 0x0c401f0004167f89 */ /* 0x000e2200000e0000 */
[----:B--2---:R-:W-:Y:S01]  /*50510*/  FMNMX R0, R6, R7, !PT ;  /* 0x0000000706007209 */ /* 0x004fe20007800000 */
[----:B------:R-:W-:-:S02]  /*50520*/  FMNMX R6, R15, R20, !PT ;  /* 0x000000140f067209 */ /* 0x000fc40007800000 */
[----:B------:R0:W-:Y:S02]  /*50530*/  SHFL.BFLY PT, R15, R27, 0x1, 0x1f ;  /* 0x0c201f001b0f7f89 */ /* 0x0001e400000e0000 */
[----:B0-----:R-:W-:-:S05]  /*50540*/  FMNMX R27, R13, R14, !PT ;  /* 0x0000000e0d1b7209 */ /* 0x001fca0007800000 */
[----:B------:R0:W-:Y:S04]  /*50550*/  @P0 STS [R12+0x40880], R27 ;  /* 0x0408801b0c000388 */ /* 0x0001e80000000800 */
[----:B0-----:R-:W2:Y:S04]  /*50560*/  LDL.LU R27, [R1+0x2380] ;  /* 0x00238000011b7983 */ /* 0x001ea80000300800 */
[----:B---3--:R-:W0:Y:S04]  /*50570*/  SHFL.BFLY PT, R2, R23, 0x2, 0x1f ;  /* 0x0c401f0017027f89 */ /* 0x008e2800000e0000 */
[----:B----4-:R-:W-:Y:S04]  /*50580*/  SHFL.BFLY PT, R9, R19, 0x2, 0x1f ;  /* 0x0c401f0013097f89 */ /* 0x010fe800000e0000 */
[----:B------:R-:W3:Y:S01]  /*50590*/  SHFL.BFLY PT, R28, R19, 0x2, 0x1f ;  /* 0x0c401f00131c7f89 */ /* 0x000ee200000e0000 */
[----:B------:R-:W4:Y:S03]  /*505a0*/  SHFL.BFLY PT, R9, R8, 0x2, 0x1f ;  /* 0x0c401f0008097f89 */ /* 0x000f2600000e0000 */
[----:B------:R-:W4:Y:S04]  /*505b0*/  SHFL.BFLY PT, R21, R5, 0x2, 0x1f ;  /* 0x0c401f0005157f89 */ /* 0x000f2800000e0000 */
[----:B------:R0:W-:Y:S01]  /*505c0*/  SHFL.BFLY PT, R17, R23, 0x2, 0x1f ;  /* 0x0c401f0017117f89 */ /* 0x0001e200000e0000 */
[----:B------:R-:W4:Y:S01]  /*505d0*/  SHFL.BFLY PT, R17, R16, 0x2, 0x1f ;  /* 0x0c401f0010117f89 */ /* 0x000f2200000e0000 */
[----:B-1----:R-:W-:-:S02]  /*505e0*/  FMNMX R24, R24, R29, !PT ;  /* 0x0000001d18187209 */ /* 0x002fc40007800000 */
[----:B-----5:R-:W-:Y:S02]  /*505f0*/  FMNMX R7, R10, R11, !PT ;  /* 0x0000000b0a077209 */ /* 0x020fe40007800000 */
[----:B------:R-:W-:Y:S01]  /*50600*/  FMNMX R3, R3, R18, !PT ;  /* 0x0000001203037209 */ /* 0x000fe20007800000 */
[----:B------:R-:W1:Y:S01]  /*50610*/  SHFL.BFLY PT, R11, R26, 0x1, 0x1f ;  /* 0x0c201f001a0b7f89 */ /* 0x000e6200000e0000 */
[----:B------:R-:W-:-:S03]  /*50620*/  FMNMX R4, R4, R22, !PT ;  /* 0x0000001604047209 */ /* 0x000fc60007800000 */
[----:B------:R-:W5:Y:S04]  /*50630*/  SHFL.BFLY PT, R10, R25, 0x1, 0x1f ;  /* 0x0c201f00190a7f89 */ /* 0x000f6800000e0000 */
[----:B------:R-:W1:Y:S04]  /*50640*/  SHFL.BFLY PT, R13, R0, 0x1, 0x1f ;  /* 0x0c201f00000d7f89 */ /* 0x000e6800000e0000 */
[----:B------:R-:W1:Y:S01]  /*50650*/  SHFL.BFLY PT, R20, R4, 0x1, 0x1f ;  /* 0x0c201f0004147f89 */ /* 0x000e6200000e0000 */
[----:B0-----:R-:W-:Y:S02]  /*50660*/  FMNMX R23, R23, R2, !PT ;  /* 0x0000000217177209 */ /* 0x001fe40007800000 */
[----:B---3--:R-:W-:Y:S01]  /*50670*/  FMNMX R2, R19, R28, !PT ;  /* 0x0000001c13027209 */ /* 0x008fe20007800000 */
[----:B----4-:R-:W-:Y:S01]  /*50680*/  FMNMX R28, R8, R9, !PT ;  /* 0x00000009081c7209 */ /* 0x010fe20007800000 */
[----:B------:R-:W-:Y:S01]  /*50690*/  FMNMX R5, R5, R21, !PT ;  /* 0x0000001505057209 */ /* 0x000fe20007800000 */
[----:B------:R-:W0:Y:S04]  /*506a0*/  SHFL.BFLY PT, R9, R24, 0x1, 0x1f ;  /* 0x0c201f0018097f89 */ /* 0x000e2800000e0000 */
[----:B------:R-:W3:Y:S04]  /*506b0*/  SHFL.BFLY PT, R8, R23, 0x1, 0x1f ;  /* 0x0c201f0017087f89 */ /* 0x000ee800000e0000 */
[----:B------:R-:W4:Y:S01]  /*506c0*/  SHFL.BFLY PT, R22, R2, 0x1, 0x1f ;  /* 0x0c201f0002167f89 */ /* 0x000f2200000e0000 */
[----:B------:R-:W-:-:S03]  /*506d0*/  FMNMX R29, R16, R17, !PT ;  /* 0x00000011101d7209 */ /* 0x000fc60007800000 */
[----:B------:R-:W4:Y:S01]  /*506e0*/  SHFL.BFLY PT, R21, R3, 0x1, 0x1f ;  /* 0x0c201f0003157f89 */ /* 0x000f2200000e0000 */
[----:B------:R-:W4:Y:S03]  /*506f0*/  SHFL.BFLY PT, R16, R28, 0x1, 0x1f ;  /* 0x0c201f001c107f89 */ /* 0x000f2600000e0000 */
[----:B------:R-:W4:Y:S04]  /*50700*/  SHFL.BFLY PT, R19, R5, 0x1, 0x1f ;  /* 0x0c201f0005137f89 */ /* 0x000f2800000e0000 */
[----:B------:R-:W4:Y:S01]  /*50710*/  SHFL.BFLY PT, R18, R6, 0x1, 0x1f ;  /* 0x0c201f0006127f89 */ /* 0x000f2200000e0000 */
[----:B------:R-:W4:Y:S03]  /*50720*/  SHFL.BFLY PT, R17, R7, 0x1, 0x1f ;  /* 0x0c201f0007117f89 */ /* 0x000f2600000e0000 */
[----:B------:R-:W4:Y:S01]  /*50730*/  SHFL.BFLY PT, R14, R29, 0x1, 0x1f ;  /* 0x0c201f001d0e7f89 */ /* 0x000f2200000e0000 */
[----:B-1----:R-:W-:-:S02]  /*50740*/  FMNMX R26, R26, R11, !PT ;  /* 0x0000000b1a1a7209 */ /* 0x002fc40007800000 */
[----:B-----5:R-:W-:Y:S02]  /*50750*/  FMNMX R25, R25, R10, !PT ;  /* 0x0000000a19197209 */ /* 0x020fe40007800000 */
[----:B------:R-:W-:Y:S01]  /*50760*/  FMNMX R13, R0, R13, !PT ;  /* 0x0000000d000d7209 */ /* 0x000fe20007800000 */
[----:B------:R-:W-:Y:S01]  /*50770*/  FMNMX R0, R4, R20, !PT ;  /* 0x0000001404007209 */ /* 0x000fe20007800000 */
[----:B0-----:R-:W-:Y:S02]  /*50780*/  FMNMX R24, R24, R9, !PT ;  /* 0x0000000918187209 */ /* 0x001fe40007800000 */
[----:B---3--:R-:W-:Y:S02]  /*50790*/  FMNMX R23, R23, R8, !PT ;  /* 0x0000000817177209 */ /* 0x008fe40007800000 */
[----:B----4-:R-:W-:Y:S02]  /*507a0*/  FMNMX R2, R2, R22, !PT ;  /* 0x0000001602027209 */ /* 0x010fe40007800000 */
[----:B------:R-:W-:-:S02]  /*507b0*/  FMNMX R3, R3, R21, !PT ;  /* 0x0000001503037209 */ /* 0x000fc40007800000 */
[----:B------:R-:W-:Y:S02]  /*507c0*/  FMNMX R4, R28, R16, !PT ;  /* 0x000000101c047209 */ /* 0x000fe40007800000 */
[----:B------:R-:W-:Y:S02]  /*507d0*/  FMNMX R5, R5, R19, !PT ;  /* 0x0000001305057209 */ /* 0x000fe40007800000 */
[----:B------:R-:W-:Y:S02]  /*507e0*/  FMNMX R6, R6, R18, !PT ;  /* 0x0000001206067209 */ /* 0x000fe40007800000 */
[----:B------:R-:W-:Y:S02]  /*507f0*/  FMNMX R7, R7, R17, !PT ;  /* 0x0000001107077209 */ /* 0x000fe40007800000 */
[----:B------:R-:W-:Y:S01]  /*50800*/  FMNMX R29, R29, R14, !PT ;  /* 0x0000000e1d1d7209 */ /* 0x000fe20007800000 */
[----:B------:R-:W0:Y:S01]  /*50810*/  S2R R17, SR_TID.X ;  /* 0x0000000000117919 */ /* 0x000e220000002100 */
[----:B--2---:R-:W-:-:S03]  /*50820*/  FMNMX R27, R27, R15, !PT ;  /* 0x0000000f1b1b7209 */ /* 0x004fc60007800000 */
[----:B------:R-:W2:Y:S01]  /*50830*/  LDL.LU R15, [R1+0x237c] ;  /* 0x00237c00010f7983 */ /* 0x000ea20000300800 */
[----:B------:R-:W3:Y:S03]  /*50840*/  LDL.LU R11, [R1+0x2378] ;  /* 0x00237800010b7983 */ /* 0x000ee60000300800 */
[----:B------:R-:W-:Y:S01]  /*50850*/  @P0 STS [R12+0x40900], R27 ;  /* 0x0409001b0c000388 */ /* 0x000fe20000000800 */
[----:B------:R-:W4:Y:S02]  /*50860*/  LDL.LU R10, [R1+0x2374] ;  /* 0x00237400010a7983 */ /* 0x000f240000300800 */
[----:B------:R-:W-:Y:S02]  /*50870*/  @P0 STS [R12+0x40980], R26 ;  /* 0x0409801a0c000388 */ /* 0x000fe40000000800 */
[----:B------:R-:W5:Y:S01]  /*50880*/  LDL.LU R9, [R1+0x2370] ;  /* 0x0023700001097983 */ /* 0x000f620000300800 */
[----:B------:R1:W-:Y:S04]  /*50890*/  @P0 STS [R12+0x40a00], R25 ;  /* 0x040a00190c000388 */ /* 0x0003e80000000800 */
[----:B------:R-:W2:Y:S01]  /*508a0*/  LDL.LU R8, [R1+0x236c] ;  /* 0x00236c0001087983 */ /* 0x000ea20000300800 */
[----:B------:R-:W-:Y:S02]  /*508b0*/  @P0 STS [R12+0x40a80], R24 ;  /* 0x040a80180c000388 */ /* 0x000fe40000000800 */
[----:B------:R-:W-:Y:S02]  /*508c0*/  @P0 STS [R12+0x40b00], R23 ;  /* 0x040b00170c000388 */ /* 0x000fe40000000800 */
[----:B------:R-:W2:Y:S01]  /*508d0*/  LDL R16, [R1+0x1f0] ;  /* 0x0001f00001107983 */ /* 0x000ea20000100800 */
[----:B------:R0:W-:Y:S01]  /*508e0*/  @P0 STS [R12+0x40b80], R13 ;  /* 0x040b800d0c000388 */ /* 0x0001e20000000800 */
[----:B------:R-:W-:Y:S02]  /*508f0*/  @P0 STS [R12+0x40c00], R2 ;  /* 0x040c00020c000388 */ /* 0x000fe40000000800 */
[----:B------:R-:W-:Y:S02]  /*50900*/  @P0 STS [R12+0x40c80], R3 ;  /* 0x040c80030c000388 */ /* 0x000fe40000000800 */
[----:B------:R-:W-:Y:S01]  /*50910*/  @P0 STS [R12+0x40d00], R0 ;  /* 0x040d00000c000388 */ /* 0x000fe20000000800 */
[----:B------:R-:W-:Y:S04]  /*50920*/  @P0 STS [R12+0x40d80], R5 ;  /* 0x040d80050c000388 */ /* 0x000fe80000000800 */
[----:B-1----:R-:W3:Y:S01]  /*50930*/  LDL.LU R25, [R1+0x80] ;  /* 0x0000800001197983 */ /* 0x002ee20000300800 */
[----:B------:R-:W-:Y:S02]  /*50940*/  @P0 STS [R12+0x40e00], R6 ;  /* 0x040e00060c000388 */ /* 0x000fe40000000800 */
[----:B------:R-:W-:Y:S02]  /*50950*/  @P0 STS [R12+0x40e80], R7 ;  /* 0x040e80070c000388 */ /* 0x000fe40000000800 */
[----:B------:R-:W-:Y:S01]  /*50960*/  @P0 STS [R12+0x40f00], R4 ;  /* 0x040f00040c000388 */ /* 0x000fe20000000800 */
[----:B0-----:R-:W0:Y:S04]  /*50970*/  S2R R13, SR_TID.X ;  /* 0x00000000000d7919 */ /* 0x001e280000002100 */
[----:B------:R1:W-:Y:S01]  /*50980*/  @P0 STS [R12+0x40f80], R29 ;  /* 0x040f801d0c000388 */ /* 0x0003e20000000800 */
[----:B------:R-:W-:Y:S06]  /*50990*/  BAR.SYNC.DEFER_BLOCKING 0x0 ;  /* 0x0000000000007b1d */ /* 0x000fec0000010000 */
[----:B-1----:R-:W4:Y:S01]  /*509a0*/  LDL.LU R12, [R1+0x84] ;  /* 0x00008400010c7983 */ /* 0x002f220000300800 */
[----:B------:R-:W5:Y:S02]  /*509b0*/  LDL R14, [R1+0x1f4] ;  /* 0x0001f400010e7983 */ /* 0x000f640000100800 */
[----:B------:R-:W5:Y:S01]  /*509c0*/  LDL.LU R24, [R1+0x88] ;  /* 0x0000880001187983 */ /* 0x000f620000300800 */
[----:B0-----:R-:W-:-:S02]  /*509d0*/  LOP3.LUT R18, R13, 0xff, RZ, 0xc0, !PT ;  /* 0x000000ff0d127812 */ /* 0x001fc400078ec0ff */
[----:B------:R-:W5:Y:S04]  /*509e0*/  LDL.LU R13, [R1+0x8c] ;  /* 0x00008c00010d7983 */ /* 0x000f680000300800 */
[----:B------:R-:W0:Y:S04]  /*509f0*/  LDS R5, [R18.X4+0x40000] ;  /* 0x0400000012057984 */ /* 0x000e280000004800 */
[----:B------:R-:W1:Y:S04]  /*50a00*/  LDS R3, [R18.X4+0x40400] ;  /* 0x0404000012037984 */ /* 0x000e680000004800 */
[----:B------:R-:W1:Y:S01]  /*50a10*/  LDS R0, [R18.X4+0x40800] ;  /* 0x0408000012007984 */ /* 0x000e620000004800 */
[----:B------:R-:W-:Y:S01]  /*50a20*/  LOP3.LUT R19, R17, 0x1c, RZ, 0xc0, !PT ;  /* 0x0000001c11137812 */ /* 0x000fe200078ec0ff */
[----:B------:R-:W5:Y:S02]  /*50a30*/  LDL R7, [R1+0x1f8] ;  /* 0x0001f80001077983 */ /* 0x000f640000100800 */
[----:B0-----:R-:W0:Y:S04]  /*50a40*/  SHFL.BFLY PT, R6, R5, 0x2, 0x1f ;  /* 0x0c401f0005067f89 */ /* 0x001e2800000e0000 */
[----:B-1----:R-:W1:Y:S04]  /*50a50*/  SHFL.BFLY PT, R4, R3, 0x2, 0x1f ;  /* 0x0c401f0003047f89 */ /* 0x002e6800000e0000 */
[----:B------:R-:W1:Y:S01]  /*50a60*/  SHFL.BFLY PT, R2, R0, 0x2, 0x1f ;  /* 0x0c401f0000027f89 */ /* 0x000e6200000e0000 */
[----:B0-----:R-:W-:-:S02]  /*50a70*/  FMNMX R6, R5, R6, !PT ;  /* 0x0000000605067209 */ /* 0x001fc40007800000 */
[----:B-1----:R-:W-:Y:S02]  /*50a80*/  FMNMX R3, R3, R4, !PT ;  /* 0x0000000403037209 */ /* 0x002fe40007800000 */
[----:B------:R-:W-:Y:S01]  /*50a90*/  FMNMX R2, R0, R2, !PT ;  /* 0x0000000200027209 */ /* 0x000fe20007800000 */
[----:B------:R-:W0:Y:S04]  /*50aa0*/  SHFL.BFLY PT, R5, R6, 0x1, 0x1f ;  /* 0x0c201f0006057f89 */ /* 0x000e2800000e0000 */
[----:B------:R-:W1:Y:S04]  /*50ab0*/  SHFL.BFLY PT, R0, R3, 0x1, 0x1f ;  /* 0x0c201f0003007f89 */ /* 0x000e6800000e0000 */
[----:B------:R-:W1:Y:S01]  /*50ac0*/  SHFL.BFLY PT, R4, R2, 0x1, 0x1f ;  /* 0x0c201f0002047f89 */ /* 0x000e6200000e0000 */
[----:B0-----:R-:W-:-:S02]  /*50ad0*/  FMNMX R5, R6, R5, !PT ;  /* 0x0000000506057209 */ /* 0x001fc40007800000 */
[----:B-1----:R-:W-:Y:S02]  /*50ae0*/  FMNMX R0, R3, R0, !PT ;  /* 0x0000000003007209 */ /* 0x002fe40007800000 */
[----:B------:R-:W-:Y:S01]  /*50af0*/  FMNMX R2, R2, R4, !PT ;  /* 0x0000000402027209 */ /* 0x000fe20007800000 */
[----:B------:R-:W-:Y:S02]  /*50b00*/  @!P1 STS [R18.X4+0x40000], R5 ;  /* 0x0400000512009388 */ /* 0x000fe40000004800 */
[----:B------:R-:W-:Y:S02]  /*50b10*/  @!P1 STS [R18.X4+0x40400], R0 ;  /* 0x0404000012009388 */ /* 0x000fe40000004800 */
[----:B------:R-:W-:Y:S02]  /*50b20*/  @!P1 STS [R18.X4+0x40800], R2 ;  /* 0x0408000212009388 */ /* 0x000fe40000004800 */
[----:B------:R-:W0:Y:S02]  /*50b30*/  LDS R0, [R17.X4+0x40c00] ;  /* 0x040c000011007984 */ /* 0x000e240000004800 */
[----:B0-----:R-:W0:Y:S02]  /*50b40*/  SHFL.BFLY PT, R2, R0, 0x2, 0x1f ;  /* 0x0c401f0000027f89 */ /* 0x001e2400000e0000 */
[----:B0-----:R-:W-:-:S05]  /*50b50*/  FMNMX R2, R0, R2, !PT ;  /* 0x0000000200027209 */ /* 0x001fca0007800000 */
[----:B------:R-:W0:Y:S02]  /*50b60*/  SHFL.BFLY PT, R0, R2, 0x1, 0x1f ;  /* 0x0c201f0002007f89 */ /* 0x000e2400000e0000 */
[----:B0-----:R-:W-:-:S05]  /*50b70*/  FMNMX R0, R2, R0, !PT ;  /* 0x0000000002007209 */ /* 0x001fca0007800000 */
[----:B------:R-:W-:Y:S01]  /*50b80*/  @!P1 STS [R17.X4+0x40c00], R0 ;  /* 0x040c000011009388 */ /* 0x000fe20000004800 */
[----:B------:R-:W-:Y:S06]  /*50b90*/  BAR.SYNC.DEFER_BLOCKING 0x0 ;  /* 0x0000000000007b1d */ /* 0x000fec0000010000 */
[----:B------:R-:W2:Y:S04]  /*50ba0*/  LDS R0, [R19.X4+0x40000] ;  /* 0x0400000013007984 */ /* 0x000ea80000004800 */
[----:B------:R-:W5:Y:S04]  /*50bb0*/  LDS R2, [R19.X4+0x40080] ;  /* 0x0400800013027984 */ /* 0x000f680000004800 */
[----:B------:R-:W0:Y:S04]  /*50bc0*/  LDS R3, [R19.X4+0x40100] ;  /* 0x0401000013037984 */ /* 0x000e280000004800 */
[----:B------:R-:W-:Y:S04]  /*50bd0*/  LDS R26, [R19.X4+0x40780] ;  /* 0x04078000131a7984 */ /* 0x000fe80000004800 */
[----:B------:R-:W-:Y:S04]  /*50be0*/  LDS R22, [R19.X4+0x40a00] ;  /* 0x040a000013167984 */ /* 0x000fe80000004800 */
[----:B------:R-:W-:Y:S04]  /*50bf0*/  LDS R20, [R19.X4+0x40a80] ;  /* 0x040a800013147984 */ /* 0x000fe80000004800 */
[----:B------:R-:W-:Y:S04]  /*50c00*/  LDS R21, [R19.X4+0x40b00] ;  /* 0x040b000013157984 */ /* 0x000fe80000004800 */
[----:B------:R-:W-:Y:S01]  /*50c10*/  LDS R23, [R19.X4+0x40b80] ;  /* 0x040b800013177984 */ /* 0x000fe20000004800 */
[----:B--2---:R-:W-:-:S05]  /*50c20*/  FMNMX R4, R0, R16, !PT ;  /* 0x0000001000047209 */ /* 0x004fca0007800000 */
[----:B---3--:R-:W-:Y:S01]  /*50c30*/  FFMA R0, R25, c[0x0][0x188], -R4 ;  /* 0x0000620019007a23 */ /* 0x008fe20000000804 */
[----:B------:R4:W-:Y:S04]  /*50c40*/  STL [R1+0xcdc], R4 ;  /* 0x000cdc0401007387 */ /* 0x0009e80000100800 */
[----:B------:R-:W-:Y:S01]  /*50c50*/  LDS R25, [R19.X4+0x40700] ;  /* 0x0407000013197984 */ /* 0x000fe20000004800 */
[----:B------:R-:W-:-:S04]  /*50c60*/  FMUL R0, R0, 1.4426950216293334961 ;  /* 0x3fb8aa3b00007820 */ /* 0x000fc80000400000 */
[----:B------:R1:W2:Y:S01]  /*50c70*/  MUFU.EX2 R6, R0 ;  /* 0x0000000000067308 */ /* 0x0002a20000000800 */
[----:B----4-:R-:W-:-:S04]  /*50c80*/  FFMA R4, R12, c[0x0][0x188], -R4 ;  /* 0x000062000c047a23 */ /* 0x010fc80000000804 */
[----:B-1----:R-:W-:-:S04]  /*50c90*/  FMUL R0, R4, 1.4426950216293334961 ;  /* 0x3fb8aa3b04007820 */ /* 0x002fc80000400000 */
[----:B------:R1:W3:Y:S01]  /*50ca0*/  MUFU.EX2 R12, R0 ;  /* 0x00000000000c7308 */ /* 0x0002e20000000800 */
[----:B-----5:R-:W-:Y:S01]  /*50cb0*/  FMNMX R5, R2, R14, !PT ;  /* 0x0000000e02057209 */ /* 0x020fe20007800000 */
[----:B--2---:R-:W-:Y:S01]  /*50cc0*/  STL [R1+0xdd0], R6 ;  /* 0x000dd00601007387 */ /* 0x004fe20000100800 */
[----:B------:R-:W2:Y:S03]  /*50cd0*/  LDL.LU R14, [R1+0x50] ;  /* 0x00005000010e7983 */ /* 0x000ea60000300800 */
[----:B------:R-:W-:Y:S02]  /*50ce0*/  FFMA R2, R24, c[0x0][0x188], -R5 ;  /* 0x0000620018027a23 */ /* 0x000fe40000000805 */
[----:B------:R-:W-:Y:S04]  /*50cf0*/  LDS R24, [R19.X4+0x40680] ;  /* 0x0406800013187984 */ /* 0x000fe80000004800 */
[----:B-1----:R-:W-:Y:S04]  /*50d00*/  LDS R0, [R19.X4+0x40180] ;  /* 0x0401800013007984 */ /* 0x002fe80000004800 */
[----:B---3--:R1:W-:Y:S01]  /*50d10*/  STL [R1+0xdcc], R12 ;  /* 0x000dcc0c01007387 */ /* 0x0083e20000100800 */
[----:B------:R3:W-:Y:S02]  /*50d20*/  STL [R1+0xcd8], R5 ;  /* 0x000cd80501007387 */ /* 0x0007e40000100800 */
[----:B------:R-:W4:Y:S02]  /*50d30*/  LDL R18, [R1+0x1fc] ;  /* 0x0001fc0001127983 */ /* 0x000f240000100800 */
[----:B------:R-:W-:-:S02]  /*50d40*/  FMUL R4, R2, 1.4426950216293334961 ;  /* 0x3fb8aa3b02047820 */ /* 0x000fc40000400000 */
[----:B------:R-:W-:Y:S02]  /*50d50*/  FADD R2, R6, R12 ;  /* 0x0000000c06027221 */ /* 0x000fe40000000000 */
[----:B-1----:R-:W5:Y:S01]  /*50d60*/  LDL.LU R12, [R1+0x54] ;  /* 0x00005400010c7983 */ /* 0x002f620000300800 */
[----:B---3--:R-:W-:Y:S02]  /*50d70*/  FFMA R5, R13, c[0x0][0x188], -R5 ;  /* 0x000062000d057a23 */ /* 0x008fe40000000805 */
[----:B------:R-:W3:Y:S01]  /*50d80*/  LDL R13, [R1+0x200] ;  /* 0x00020000010d7983 */ /* 0x000ee20000100800 */
[----:B0-----:R-:W-:Y:S02]  /*50d90*/  FMNMX R7, R3, R7, !PT ;  /* 0x0000000703077209 */ /* 0x001fe40007800000 */
[----:B------:R-:W-:Y:S04]  /*50da0*/  LDS R3, [R19.X4+0x40200] ;  /* 0x0402000013037984 */ /* 0x000fe80000004800 */
[----:B------:R-:W0:Y:S01]  /*50db0*/  SHFL.BFLY PT, R6, R2, 0x2, 0x1f ;  /* 0x0c401f0002067f89 */ /* 0x000e2200000e0000 */
[----:B------:R-:W-:Y:S01]  /*50dc0*/  FMUL R5, R5, 1.4426950216293334961 ;  /* 0x3fb8aa3b05057820 */ /* 0x000fe20000400000 */
[----:B------:R1:W-:Y:S08]  /*50dd0*/  MUFU.EX2 R16, R4 ;  /* 0x0000000400107308 */ /* 0x0003f00000000800 */
[----:B------:R1:W0:Y:S02]  /*50de0*/  MUFU.EX2 R17, R5 ;  /* 0x0000000500117308 */ /* 0x0002240000000800 */
[----:B-1----:R-:W-:-:S02]  /*50df0*/  FFMA R4, R8, c[0x0][0x188], -R7 ;  /* 0x0000620008047a23 */ /* 0x002fc40000000807 */
[----:B------:R-:W-:Y:S02]  /*50e00*/  FFMA R5, R9, c[0x0][0x188], -R7 ;  /* 0x0000620009057a23 */ /* 0x000fe40000000807 */
[----:B------:R-:W-:Y:S02]  /*50e10*/  FMUL R4, R4, 1.4426950216293334961 ;  /* 0x3fb8aa3b04047820 */ /* 0x000fe40000400000 */
[----:B------:R-:W-:Y:S01]  /*50e20*/  FMUL R5, R5, 1.4426950216293334961 ;  /* 0x3fb8aa3b05057820 */ /* 0x000fe20000400000 */
[----:B------:R1:W-:Y:S03]  /*50e30*/  STL [R1+0xcd4], R7 ;  /* 0x000cd40701007387 */ /* 0x0003e60000100800 */
[----:B------:R-:W1:Y:S08]  /*50e40*/  MUFU.EX2 R4, R4 ;  /* 0x0000000400047308 */ /* 0x000e700000000800 */
[----:B-1----:R-:W1:Y:S01]  /*50e50*/  MUFU.EX2 R7, R5 ;  /* 0x0000000500077308 */ /* 0x002e620000000800 */
[----:B0-----:R-:W-:-:S02]  /*50e60*/  FADD R6, R2, R6 ;  /* 0x0000000602067221 */ /* 0x001fc40000000000 */
[----:B------:R-:W-:Y:S01]  /*50e70*/  FADD R2, R16, R17 ;  /* 0x0000001110027221 */ /* 0x000fe20000000000 */
[----:B------:R-:W-:Y:S01]  /*50e80*/  STL [R1+0xdc8], R16 ;  /* 0x000dc81001007387 */ /* 0x000fe20000100800 */
[----:B------:R-:W-:Y:S02]  /*50e90*/  STL [R1+0xdc4], R17 ;  /* 0x000dc41101007387 */ /* 0x000fe40000100800 */
[----:B------:R-:W-:Y:S01]  /*50ea0*/  LDS R17, [R19.X4+0x40c80] ;  /* 0x040c800013117984 */ /* 0x000fe20000004800 */
[----:B------:R0:W-:Y:S04]  /*50eb0*/  STL [R1+0xdc0], R4 ;  /* 0x000dc00401007387 */ /* 0x0001e80000100800 */
[----:B-1----:R-:W-:Y:S01]  /*50ec0*/  STL [R1+0xdbc], R7 ;  /* 0x000dbc0701007387 */ /* 0x002fe20000100800 */
[----:B0-----:R-:W-:-:S03]  /*50ed0*/  FADD R4, R4, R7 ;  /* 0x0000000704047221 */ /* 0x001fc60000000000 */
[----:B------:R-:W0:Y:S02]  /*50ee0*/  SHFL.BFLY PT, R7, R2, 0x2, 0x1f ;  /* 0x0c401f0002077f89 */ /* 0x000e2400000e0000 */
[----:B0-----:R-:W-:Y:S02]  /*50ef0*/  FADD R2, R2, R7 ;  /* 0x0000000702027221 */ /* 0x001fe40000000000 */
[----:B------:R-:W-:Y:S01]  /*50f00*/  LDS R7, [R19.X4+0x40480] ;  /* 0x0404800013077984 */ /* 0x000fe20000004800 */
[----:B----4-:R-:W-:-:S03]  /*50f10*/  FMNMX R8, R0, R18, !PT ;  /* 0x0000001200087209 */ /* 0x010fc60007800000 */
[----:B------:R-:W0:Y:S01]  /*50f20*/  SHFL.BFLY PT, R0, R6, 0x1, 0x1f ;  /* 0x0c201f0006007f89 */ /* 0x000e2200000e0000 */
[----:B---3--:R-:W-:Y:S01]  /*50f30*/  FMNMX R13, R3, R13, !PT ;  /* 0x0000000d030d7209 */ /* 0x008fe20007800000 */
[--C-:B------:R-:W-:Y:S02]  /*50f40*/  FFMA R10, R10, c[0x0][0x188], -R8.reuse ;  /* 0x000062000a0a7a23 */ /* 0x100fe40000000808 */
[----:B------:R-:W-:Y:S01]  /*50f50*/  FFMA R11, R11, c[0x0][0x188], -R8 ;  /* 0x000062000b0b7a23 */ /* 0x000fe20000000808 */
[----:B------:R-:W1:Y:S04]  /*50f60*/  SHFL.BFLY PT, R5, R4, 0x2, 0x1f ;  /* 0x0c401f0004057f89 */ /* 0x000e6800000e0000 */
[----:B------:R-:W-:Y:S01]  /*50f70*/  LDS R18, [R19.X4+0x40980] ;  /* 0x0409800013127984 */ /* 0x000fe20000004800 */
[----:B------:R-:W-:-:S02]  /*50f80*/  FMUL R10, R10, 1.4426950216293334961 ;  /* 0x3fb8aa3b0a0a7820 */ /* 0x000fc40000400000 */
[----:B------:R-:W-:Y:S01]  /*50f90*/  FMUL R3, R11, 1.4426950216293334961 ;  /* 0x3fb8aa3b0b037820 */ /* 0x000fe20000400000 */
[----:B------:R2:W-:Y:S04]  /*50fa0*/  STL [R1+0xcd0], R8 ;  /* 0x000cd00801007387 */ /* 0x0005e80000100800 */
[----:B------:R-:W-:Y:S01]  /*50fb0*/  LDS R11, [R19.X4+0x40600] ;  /* 0x04060000130b7984 */ /* 0x000fe20000004800 */
[----:B------:R3:W4:Y:S08]  /*50fc0*/  MUFU.EX2 R9, R10 ;  /* 0x0000000a00097308 */ /* 0x0007300000000800 */
[----:B------:R3:W1:Y:S01]  /*50fd0*/  MUFU.EX2 R16, R3 ;  /* 0x0000000300107308 */ /* 0x0006620000000800 */
[----:B--2---:R-:W-:-:S02]  /*50fe0*/  FFMA R8, R14, c[0x0][0x188], -R13 ;  /* 0x000062000e087a23 */ /* 0x004fc4000000080d */
[----:B0-----:R-:W-:Y:S01]  /*50ff0*/  FADD R0, R6, R0 ;  /* 0x0000000006007221 */ /* 0x001fe20000000000 */
[----:B------:R0:W-:Y:S04]  /*51000*/  STL [R1+0xccc], R13 ;  /* 0x000ccc0d01007387 */ /* 0x0001e80000100800 */
[----:B---3--:R-:W-:Y:S01]  /*51010*/  LDS R10, [R19.X4+0x40580] ;  /* 0x04058000130a7984 */ /* 0x008fe20000004800 */
[----:B------:R-:W-:Y:S02]  /*51020*/  FMUL R3, R8, 1.4426950216293334961 ;  /* 0x3fb8aa3b08037820 */ /* 0x000fe40000400000 */
[----:B-----5:R-:W-:Y:S02]  /*51030*/  FFMA R8, R12, c[0x0][0x188], -R13 ;  /* 0x000062000c087a23 */ /* 0x020fe4000000080d */
[----:B------:R-:W-:Y:S04]  /*51040*/  LDS R12, [R19.X4+0x40280] ;  /* 0x04028000130c7984 */ /* 0x000fe80000004800 */
[----:B----4-:R-:W-:Y:S01]  /*51050*/  STL [R1+0xdb8], R9 ;  /* 0x000db80901007387 */ /* 0x010fe20000100800 */
[----:B------:R-:W-:-:S02]  /*51060*/  FMUL R6, R8, 1.4426950216293334961 ;  /* 0x3fb8aa3b08067820 */ /* 0x000fc40000400000 */
[----:B-1----:R-:W-:Y:S02]  /*51070*/  FADD R8, R9, R16 ;  /* 0x0000001009087221 */ /* 0x002fe40000000000 */
[----:B------:R-:W1:Y:S01]  /*51080*/  LDS R9, [R19.X4+0x40500] ;  /* 0x0405000013097984 */ /* 0x000e620000004800 */
[----:B0-----:R0:W2:Y:S08]  /*51090*/  MUFU.EX2 R13, R3 ;  /* 0x00000003000d7308 */ /* 0x0010b00000000800 */
[----:B------:R3:W4:Y:S01]  /*510a0*/  MUFU.EX2 R14, R6 ;  /* 0x00000006000e7308 */ /* 0x0007220000000800 */
[----:B------:R-:W-:Y:S02]  /*510b0*/  STL [R1+0xdb4], R16 ;  /* 0x000db41001007387 */ /* 0x000fe40000100800 */
[----:B------:R-:W-:Y:S01]  /*510c0*/  LDS R16, [R19.X4+0x40d80] ;  /* 0x040d800013107984 */ /* 0x000fe20000004800 */
[----:B0-----:R-:W-:-:S03]  /*510d0*/  FADD R3, R4, R5 ;  /* 0x0000000504037221 */ /* 0x001fc60000000000 */
[----:B---3--:R-:W-:Y:S04]  /*510e0*/  LDS R6, [R19.X4+0x40400] ;  /* 0x0404000013067984 */ /* 0x008fe80000004800 */
[----:B------:R-:W-:Y:S04]  /*510f0*/  LDS R4, [R19.X4+0x40300] ;  /* 0x0403000013047984 */ /* 0x000fe80000004800 */
[----:B------:R-:W-:Y:S04]  /*51100*/  LDS R5, [R19.X4+0x40380] ;  /* 0x0403800013057984 */ /* 0x000fe80000004800 */
[----:B--2---:R-:W-:Y:S01]  /*51110*/  STL [R1+0xdb0], R13 ;  /* 0x000db00d01007387 */ /* 0x004fe20000100800 */
[----:B----4-:R-:W-:Y:S02]  /*51120*/  STL [R1+0xdac], R14 ;  /* 0x000dac0e01007387 */ /* 0x010fe40000100800 */
[----:B------:R-:W-:Y:S02]  /*51130*/  STL [R1+0x2358], R7 ;  /* 0x0023580701007387 */ /* 0x000fe40000100800 */
[----:B------:R-:W0:Y:S04]  /*51140*/  LDS R7, [R19.X4+0x40800] ;  /* 0x0408000013077984 */ /* 0x000e280000004800 */
[----:B-1----:R-:W-:Y:S02]  /*51150*/  STL [R1+0x235c], R9 ;  /* 0x00235c0901007387 */ /* 0x002fe40000100800 */
[----:B------:R-:W1:Y:S04]  /*51160*/  LDS R9, [R19.X4+0x40880] ;  /* 0x0408800013097984 */ /* 0x000e680000004800 */
[----:B------:R-:W-:Y:S02]  /*51170*/  STL [R1+0x2354], R10 ;  /* 0x0023540a01007387 */ /* 0x000fe40000100800 */
[----:B------:R2:W-:Y:S02]  /*51180*/  STL [R1+0x2350], R24 ;  /* 0x0023501801007387 */ /* 0x0005e40000100800 */
[----:B--2---:R-:W2:Y:S04]  /*51190*/  LDL.LU R24, [R1+0x58] ;  /* 0x0000580001187983 */ /* 0x004ea80000300800 */
[----:B0-----:R-:W-:Y:S02]  /*511a0*/  STL [R1+0x14], R7 ;  /* 0x0000140701007387 */ /* 0x001fe40000100800 */
[----:B------:R-:W0:Y:S04]  /*511b0*/  LDS R7, [R19.X4+0x40900] ;  /* 0x0409000013077984 */ /* 0x000e280000004800 */
[----:B------:R-:W3:Y:S01]  /*511c0*/  LDL.LU R27, [R1+0x5c] ;  /* 0x00005c00011b7983 */ /* 0x000ee20000300800 */
[----:B-1----:R-:W-:Y:S02]  /*511d0*/  STL [R1+0x18], R9 ;  /* 0x0000180901007387 */ /* 0x002fe40000100800 */
[----:B------:R-:W1:Y:S02]  /*511e0*/  LDS R9, [R19.X4+0x40c00] ;  /* 0x040c000013097984 */ /* 0x000e640000004800 */
[----:B0-----:R0:W-:Y:S04]  /*511f0*/  STL [R1+0x1c], R7 ;  /* 0x00001c0701007387 */ /* 0x0011e80000100800 */
[----:B0-----:R-:W4:Y:S04]  /*51200*/  LDL R7, [R1+0x204] ;  /* 0x0002040001077983 */ /* 0x001f280000100800 */
[----:B-1----:R-:W-:Y:S02]  /*51210*/  STL [R1+0x40], R9 ;  /* 0x0000400901007387 */ /* 0x002fe40000100800 */
[----:B------:R-:W0:Y:S04]  /*51220*/  LDS R9, [R19.X4+0x40d00] ;  /* 0x040d000013097984 */ /* 0x000e280000004800 */
[----:B------:R-:W-:Y:S02]  /*51230*/  STL [R1+0x4c], R17 ;  /* 0x00004c1101007387 */ /* 0x000fe40000100800 */
[----:B------:R-:W1:Y:S04]  /*51240*/  LDS R17, [R19.X4+0x40e00] ;  /* 0x040e000013117984 */ /* 0x000e680000004800 */
[----:B0-----:R0:W-:Y:S04]  /*51250*/  STL [R1+0x50], R9 ;  /* 0x0000500901007387 */ /* 0x0011e80000100800 */
[----:B0-----:R-:W5:Y:S01]  /*51260*/  LDL R9, [R1+0x208] ;  /* 0x0002080001097983 */ /* 0x001f620000100800 */
[----:B------:R-:W-:Y:S02]  /*51270*/  STL [R1+0x48], R16 ;  /* 0x0000481001007387 */ /* 0x000fe40000100800 */
[----:B------:R-:W0:Y:S04]  /*51280*/  LDS R16, [R19.X4+0x40e80] ;  /* 0x040e800013107984 */ /* 0x000e280000004800 */
[----:B-1----:R-:W-:Y:S02]  /*51290*/  STL [R1+0x44], R17 ;  /* 0x0000441101007387 */ /* 0x002fe40000100800 */
[----:B------:R-:W1:Y:S02]  /*512a0*/  LDS R17, [R19.X4+0x40f00] ;  /* 0x040f000013117984 */ /* 0x000e640000004800 */
[----:B------:R-:W1:Y:S04]  /*512b0*/  LDS R19, [R19.X4+0x40f80] ;  /* 0x040f800013137984 */ /* 0x000e680000004800 */
[----:B------:R-:W-:Y:S06]  /*512c0*/  BAR.SYNC.DEFER_BLOCKING 0x0 ;  /* 0x0000000000007b1d */ /* 0x000fec0000010000 */
[----:B0-----:R0:W-:Y:S04]  /*512d0*/  STL [R1+0x2328], R16 ;  /* 0x0023281001007387 */ /* 0x0011e80000100800 */
[----:B0-----:R-:W2:Y:S04]  /*512e0*/  LDL R16, [R1+0xb34] ;  /* 0x000b340001107983 */ /* 0x001ea80000100800 */
[----:B------:R-:W-:Y:S04]  /*512f0*/  SHFL.BFLY PT, R10, R8, 0x2, 0x1f ;  /* 0x0c401f00080a7f89 */ /* 0x000fe800000e0000 */
[----:B------:R-:W0:Y:S01]  /*51300*/  SHFL.BFLY PT, R29, R3, 0x1, 0x1f ;  /* 0x0c201f00031d7f89 */ /* 0x000e2200000e0000 */
[----:B-1----:R-:W-:Y:S02]  /*51310*/  STL [R1+0x232c], R17 ;  /* 0x00232c1101007387 */ /* 0x002fe40000100800 */
[----:B------:R-:W-:Y:S02]  /*51320*/  STL [R1+0x231c], R19 ;  /* 0x00231c1301007387 */ /* 0x000fe40000100800 */
[----:B0-----:R-:W-:Y:S01]  /*51330*/  FADD R3, R3, R29 ;  /* 0x0000001d03037221 */ /* 0x001fe20000000000 */
[----:B----4-:R-:W-:-:S02]  /*51340*/  FMNMX R7, R12, R7, !PT ;  /* 0x000000070c077209 */ /* 0x010fc40007800000 */
[----:B------:R-:W4:Y:S04]  /*51350*/  LDL.LU R12, [R1+0x2368] ;  /* 0x00236800010c7983 */ /* 0x000f280000300800 */
[----:B--2---:R0:W-:Y:S02]  /*51360*/  @P0 STS [R16+0x40000], R0 ;  /* 0x0400000010000388 */ /* 0x0041e40000000800 */
[----:B0-----:R-:W-:Y:S02]  /*51370*/  FADD R0, R8, R10 ;  /* 0x0000000a08007221 */ /* 0x001fe40000000000 */
[----:B------:R-:W-:Y:S01]  /*51380*/  FFMA R8, R24, c[0x0][0x188], -R7 ;  /* 0x0000620018087a23 */ /* 0x000fe20000000807 */
[----:B------:R-:W2:Y:S01]  /*51390*/  LDL R10, [R1+0x20c] ;  /* 0x00020c00010a7983 */ /* 0x000ea20000100800 */
[----:B------:R-:W-:Y:S02]  /*513a0*/  STL [R1+0xcc8], R7 ;  /* 0x000cc80701007387 */ /* 0x000fe40000100800 */
[----:B------:R-:W-:-:S02]  /*513b0*/  FMUL R29, R8, 1.4426950216293334961 ;  /* 0x3fb8aa3b081d7820 */ /* 0x000fc40000400000 */
[----:B------:R-:W-:Y:S02]  /*513c0*/  FADD R8, R13, R14 ;  /* 0x0000000e0d087221 */ /* 0x000fe40000000000 */
[----:B------:R-:W2:Y:S01]  /*513d0*/  LDL.LU R14, [R1+0x2364] ;  /* 0x00236400010e7983 */ /* 0x000ea20000300800 */
[----:B------:R-:W2:Y:S03]  /*513e0*/  LDL.LU R13, [R1+0x2360] ;  /* 0x00236000010d7983 */ /* 0x000ea60000300800 */
[----:B------:R-:W0:Y:S01]  /*513f0*/  SHFL.BFLY PT, R28, R2, 0x1, 0x1f ;  /* 0x0c201f00021c7f89 */ /* 0x000e2200000e0000 */
[----:B-----5:R-:W-:Y:S01]  /*51400*/  FMNMX R17, R4, R9, !PT ;  /* 0x0000000904117209 */ /* 0x020fe20007800000 */
[----:B0-----:R-:W-:-:S05]  /*51410*/  FADD R2, R2, R28 ;  /* 0x0000001c02027221 */ /* 0x001fca0000000000 */
[----:B------:R-:W-:Y:S02]  /*51420*/  @P0 STS [R16+0x40080], R2 ;  /* 0x0400800210000388 */ /* 0x000fe40000000800 */
[----:B------:R-:W0:Y:S02]  /*51430*/  SHFL.BFLY PT, R2, R0, 0x1, 0x1f ;  /* 0x0c201f0000027f89 */ /* 0x000e2400000e0000 */
[----:B---3--:R-:W-:Y:S02]  /*51440*/  FFMA R28, R27, c[0x0][0x188], -R7 ;  /* 0x000062001b1c7a23 */ /* 0x008fe40000000807 */
[----:B------:R-:W1:Y:S02]  /*51450*/  MUFU.EX2 R7, R29 ;  /* 0x0000001d00077308 */ /* 0x000e640000000800 */
[----:B------:R-:W-:-:S06]  /*51460*/  FMUL R28, R28, 1.4426950216293334961 ;  /* 0x3fb8aa3b1c1c7820 */ /* 0x000fcc0000400000 */
[----:B------:R3:W5:Y:S01]  /*51470*/  MUFU.EX2 R9, R28 ;  /* 0x0000001c00097308 */ /* 0x0007620000000800 */
[----:B------:R0:W-:Y:S02]  /*51480*/  @P0 STS [R16+0x40100], R3 ;  /* 0x0401000310000388 */ /* 0x0001e40000000800 */
[----:B0-----:R-:W-:Y:S02]  /*51490*/  FADD R2, R0, R2 ;  /* 0x0000000200027221 */ /* 0x001fe40000000000 */
[----:B-1----:R-:W-:Y:S01]  /*514a0*/  STL [R1+0xda4], R7 ;  /* 0x000da40701007387 */ /* 0x002fe20000100800 */
[----:B------:R-:W-:Y:S02]  /*514b0*/  STL [R1+0xcc4], R17 ;  /* 0x000cc41101007387 */ /* 0x000fe40000100800 */
[----:B---3--:R-:W3:Y:S02]  /*514c0*/  LDL.LU R28, [R1+0xc0] ;  /* 0x0000c000011c7983 */ /* 0x008ee40000300800 */
[----:B-----5:R-:W-:Y:S01]  /*514d0*/  STL [R1+0xda0], R9 ;  /* 0x000da00901007387 */ /* 0x020fe20000100800 */
[----:B------:R0:W-:Y:S01]  /*514e0*/  @P0 STS [R16+0x40180], R2 ;  /* 0x0401800210000388 */ /* 0x0001e20000000800 */
[----:B----4-:R-:W-:-:S04]  /*514f0*/  FFMA R12, R12, c[0x0][0x188], -R17 ;  /* 0x000062000c0c7a23 */ /* 0x010fc80000000811 */
[----:B------:R-:W-:Y:S02]  /*51500*/  FMUL R3, R12, 1.4426950216293334961 ;  /* 0x3fb8aa3b0c037820 */ /* 0x000fe40000400000 */
[----:B------:R-:W4:Y:S01]  /*51510*/  LDL.LU R12, [R1+0xc4] ;  /* 0x0000c400010c7983 */ /* 0x000f220000300800 */
[----:B------:R-:W5:Y:S01]  /*51520*/  LDL R19, [R1+0x214] ;  /* 0x0002140001137983 */ /* 0x000f620000100800 */
[----:B------:R1:W0:Y:S01]  /*51530*/  MUFU.EX2 R29, R3 ;  /* 0x00000003001d7308 */ /* 0x0002220000000800 */
[----:B--2---:R-:W-:Y:S02]  /*51540*/  FMNMX R24, R5, R10, !PT ;  /* 0x0000000a05187209 */ /* 0x004fe40007800000 */
[----:B------:R-:W2:Y:S01]  /*51550*/  LDL R5, [R1+0x210] ;  /* 0x0002100001057983 */ /* 0x000ea20000100800 */
[----:B------:R-:W-:Y:S02]  /*51560*/  FFMA R13, R13, c[0x0][0x188], -R17 ;  /* 0x000062000d0d7a23 */ /* 0x000fe40000000811 */
[----:B-1----:R-:W-:-:S02]  /*51570*/  FFMA R3, R14, c[0x0][0x188], -R24 ;  /* 0x000062000e037a23 */ /* 0x002fc40000000818 */
[----:B0-----:R-:W-:Y:S01]  /*51580*/  FFMA R2, R15, c[0x0][0x188], -R24 ;  /* 0x000062000f027a23 */ /* 0x001fe20000000818 */
[----:B------:R-:W4:Y:S01]  /*51590*/  LDL.LU R17, [R1+0xc8] ;  /* 0x0000c80001117983 */ /* 0x000f220000300800 */
[----:B------:R-:W-:-:S04]  /*515a0*/  FMUL R0, R13, 1.4426950216293334961 ;  /* 0x3fb8aa3b0d007820 */ /* 0x000fc80000400000 */
[----:B------:R-:W0:Y:S01]  /*515b0*/  MUFU.EX2 R10, R0 ;  /* 0x00000000000a7308 */ /* 0x000e220000000800 */
[----:B------:R-:W-:Y:S01]  /*515c0*/  FMUL R3, R3, 1.4426950216293334961 ;  /* 0x3fb8aa3b03037820 */ /* 0x000fe20000400000 */
[----:B------:R1:W-:Y:S01]  /*515d0*/  STL [R1+0xcbc], R24 ;  /* 0x000cbc1801007387 */ /* 0x0003e20000100800 */
[----:B------:R-:W4:Y:S02]  /*515e0*/  LDL.LU R27, [R1+0xcc] ;  /* 0x0000cc00011b7983 */ /* 0x000f240000300800 */
[----:B------:R-:W-:Y:S03]  /*515f0*/  STL [R1+0xd9c], R29 ;  /* 0x000d9c1d01007387 */ /* 0x000fe60000100800 */
[----:B-1----:R1:W2:Y:S01]  /*51600*/  MUFU.EX2 R24, R3 ;  /* 0x0000000300187308 */ /* 0x0022a20000000800 */
[----:B0-----:R-:W-:Y:S01]  /*51610*/  STL [R1+0xd98], R10 ;  /* 0x000d980a01007387 */ /* 0x001fe20000100800 */
[----:B-1----:R-:W-:-:S02]  /*51620*/  FMUL R3, R2, 1.4426950216293334961 ;  /* 0x3fb8aa3b02037820 */ /* 0x002fc40000400000 */
[----:B------:R-:W-:Y:S02]  /*51630*/  FADD R2, R7, R9 ;  /* 0x0000000907027221 */ /* 0x000fe40000000000 */
[----:B------:R-:W5:Y:S01]  /*51640*/  LDL.LU R9, [R1+0x235c] ;  /* 0x00235c0001097983 */ /* 0x000f620000300800 */
[----:B------:R-:W5:Y:S02]  /*51650*/  LDL.LU R7, [R1+0x2358] ;  /* 0x0023580001077983 */ /* 0x000f640000300800 */
[----:B------:R-:W5:Y:S01]  /*51660*/  LDL R14, [R1+0x218] ;  /* 0x00021800010e7983 */ /* 0x000f620000100800 */
[----:B--2---:R-:W-:-:S05]  /*51670*/  FMNMX R6, R6, R5, !PT ;  /* 0x0000000506067209 */ /* 0x004fca0007800000 */
[--C-:B---3--:R-:W-:Y:S01]  /*51680*/  FFMA R5, R28, c[0x0][0x188], -R6.reuse ;  /* 0x000062001c057a23 */ /* 0x108fe20000000806 */
[----:B------:R4:W-:Y:S03]  /*51690*/  STL [R1+0xcb4], R6 ;  /* 0x000cb40601007387 */ /* 0x0009e60000100800 */
[----:B------:R-:W-:Y:S01]  /*516a0*/  FMUL R5, R5, 1.4426950216293334961 ;  /* 0x3fb8aa3b05057820 */ /* 0x000fe20000400000 */
[----:B------:R-:W0:Y:S01]  /*516b0*/  MUFU.EX2 R28, R3 ;  /* 0x00000003001c7308 */ /* 0x000e220000000800 */
[----:B----4-:R-:W-:-:S07]  /*516c0*/  FFMA R6, R12, c[0x0][0x188], -R6 ;  /* 0x000062000c067a23 */ /* 0x010fce0000000806 */
[----:B------:R1:W2:Y:S02]  /*516d0*/  MUFU.EX2 R12, R5 ;  /* 0x00000005000c7308 */ /* 0x0002a40000000800 */
[----:B-1----:R-:W-:Y:S01]  /*516e0*/  FMUL R5, R6, 1.4426950216293334961 ;  /* 0x3fb8aa3b06057820 */ /* 0x002fe20000400000 */
[----:B-----5:R-:W-:-:S05]  /*516f0*/  FMNMX R7, R7, R19, !PT ;  /* 0x0000001307077209 */ /* 0x020fca0007800000 */
[----:B------:R-:W-:Y:S02]  /*51700*/  FFMA R6, R17, c[0x0][0x188], -R7 ;  /* 0x0000620011067a23 */ /* 0x000fe40000000807 */
[----:B------:R1:W3:Y:S01]  /*51710*/  MUFU.EX2 R17, R5 ;  /* 0x0000000500117308 */ /* 0x0002e20000000800 */
[----:B------:R-:W-:Y:S01]  /*51720*/  STL [R1+0xd94], R24 ;  /* 0x000d941801007387 */ /* 0x000fe20000100800 */
[----:B------:R-:W4:Y:S02]  /*51730*/  LDL.LU R13, [R1+0xe4] ;  /* 0x0000e400010d7983 */ /* 0x000f240000300800 */
[----:B0-----:R-:W-:Y:S02]  /*51740*/  STL [R1+0xd90], R28 ;  /* 0x000d901c01007387 */ /* 0x001fe40000100800 */
[----:B------:R-:W5:Y:S01]  /*51750*/  LDL.LU R19, [R1+0xe8] ;  /* 0x0000e80001137983 */ /* 0x000f620000300800 */
[----:B--2---:R-:W-:Y:S01]  /*51760*/  STL [R1+0xd8c], R12 ;  /* 0x000d8c0c01007387 */ /* 0x004fe20000100800 */
[----:B------:R0:W-:Y:S02]  /*51770*/  STL [R1+0xcb0], R7 ;  /* 0x000cb00701007387 */ /* 0x0001e40000100800 */
[----:B-1----:R-:W-:-:S02]  /*51780*/  FADD R5, R29, R10 ;  /* 0x0000000a1d057221 */ /* 0x002fc40000000000 */
[----:B------:R-:W2:Y:S01]  /*51790*/  LDL.LU R10, [R1+0x2354] ;  /* 0x00235400010a7983 */ /* 0x000ea20000300800 */
[----:B------:R-:W2:Y:S01]  /*517a0*/  LDL.LU R29, [R1+0xec] ;  /* 0x0000ec00011d7983 */ /* 0x000ea20000300800 */
[----:B------:R-:W-:Y:S02]  /*517b0*/  FMNMX R15, R9, R14, !PT ;  /* 0x0000000e090f7209 */ /* 0x000fe40007800000 */
[----:B---3--:R-:W-:Y:S01]  /*517c0*/  STL [R1+0xd88], R17 ;  /* 0x000d881101007387 */ /* 0x008fe20000100800 */
[----:B------:R-:W3:Y:S02]  /*517d0*/  LDL.LU R9, [R1+0xe0] ;  /* 0x0000e00001097983 */ /* 0x000ee40000300800 */
[----:B------:R-:W2:Y:S01]  /*517e0*/  LDL R14, [R1+0x21c] ;  /* 0x00021c00010e7983 */ /* 0x000ea20000100800 */
[----:B------:R-:W1:Y:S04]  /*517f0*/  SHFL.BFLY PT, R4, R8, 0x2, 0x1f ;  /* 0x0c401f0008047f89 */ /* 0x000e6800000e0000 */
[----:B------:R-:W1:Y:S01]  /*51800*/  SHFL.BFLY PT, R3, R2, 0x2, 0x1f ;  /* 0x0c401f0002037f89 */ /* 0x000e6200000e0000 */
[----:B0-----:R-:W-:-:S04]  /*51810*/  FFMA R7, R27, c[0x0][0x188], -R7 ;  /* 0x000062001b077a23 */ /* 0x001fc80000000807 */
[----:B------:R-:W-:Y:S02]  /*51820*/  FMUL R7, R7, 1.4426950216293334961 ;  /* 0x3fb8aa3b07077820 */ /* 0x000fe40000400000 */
[----:B-1----:R-:W-:Y:S02]  /*51830*/  FADD R0, R8, R4 ;  /* 0x0000000408007221 */ /* 0x002fe40000000000 */
[----:B------:R-:W-:-:S03]  /*51840*/  FMUL R8, R6, 1.4426950216293334961 ;  /* 0x3fb8aa3b06087820 */ /* 0x000fc60000400000 */
[----:B------:R-:W0:Y:S01]  /*51850*/  SHFL.BFLY PT, R4, R0, 0x1, 0x1f ;  /* 0x0c201f0000047f89 */ /* 0x000e2200000e0000 */
[----:B------:R-:W1:Y:S01]  /*51860*/  MUFU.EX2 R27, R8 ;  /* 0x00000008001b7308 */ /* 0x000e620000000800 */
[----:B------:R-:W-:Y:S02]  /*51870*/  FADD R3, R2, R3 ;  /* 0x0000000302037221 */ /* 0x000fe40000000000 */
[----:B------:R-:W-:-:S05]  /*51880*/  FADD R2, R24, R28 ;  /* 0x0000001c18027221 */ /* 0x000fca0000000000 */
[----:B------:R-:W0:Y:S01]  /*51890*/  MUFU.EX2 R24, R7 ;  /* 0x0000000700187308 */ /* 0x000e220000000800 */
[----:B------:R0:W-:Y:S04]  /*518a0*/  STL [R1+0xca4], R15 ;  /* 0x000ca40f01007387 */ /* 0x0001e80000100800 */
[----:B-1----:R-:W-:Y:S01]  /*518b0*/  STL [R1+0xd84], R27 ;  /* 0x000d841b01007387 */ /* 0x002fe20000100800 */
[----:B------:R-:W5:Y:S02]  /*518c0*/  LDL.LU R28, [R1+0xf0] ;  /* 0x0000f000011c7983 */ /* 0x000f640000300800 */
[----:B0-----:R-:W-:Y:S02]  /*518d0*/  FADD R0, R0, R4 ;  /* 0x0000000400007221 */ /* 0x001fe40000000000 */
[----:B------:R-:W-:-:S02]  /*518e0*/  FADD R4, R12, R17 ;  /* 0x000000110c047221 */ /* 0x000fc40000000000 */
[----:B------:R-:W5:Y:S01]  /*518f0*/  LDL.LU R17, [R1+0xf4] ;  /* 0x0000f40001117983 */ /* 0x000f620000300800 */
[----:B------:R-:W-:Y:S01]  /*51900*/  STL [R1+0x4], R24 ;  /* 0x0000041801007387 */ /* 0x000fe20000100800 */
[----:B--2---:R-:W-:Y:S02]  /*51910*/  FMNMX R10, R10, R14, !PT ;  /* 0x0000000e0a0a7209 */ /* 0x004fe40007800000 */
[----:B------:R-:W2:Y:S04]  /*51920*/  LDL R14, [R1+0x220] ;  /* 0x00022000010e7983 */ /* 0x000ea80000100800 */
[----:B------:R-:W0:Y:S01]  /*51930*/  SHFL.BFLY PT, R6, R5, 0x2, 0x1f ;  /* 0x0c401f0005067f89 */ /* 0x000e2200000e0000 */
[--C-:B---3--:R-:W-:Y:S02]  /*51940*/  FFMA R9, R9, c[0x0][0x188], -R15.reuse ;  /* 0x0000620009097a23 */ /* 0x108fe4000000080f */
[----:B----4-:R-:W-:-:S02]  /*51950*/  FFMA R13, R13, c[0x0][0x188], -R15 ;  /* 0x000062000d0d7a23 */ /* 0x010fc4000000080f */
[----:B------:R-:W-:Y:S01]  /*51960*/  FMUL R9, R9, 1.4426950216293334961 ;  /* 0x3fb8aa3b09097820 */ /* 0x000fe20000400000 */
[----:B------:R-:W-:Y:S03]  /*51970*/  @P0 STS [R16+0x40200], R0 ;  /* 0x0402000010000388 */ /* 0x000fe60000000800 */
[----:B------:R5:W1:Y:S01]  /*51980*/  MUFU.EX2 R15, R9 ;  /* 0x00000009000f7308 */ /* 0x000a620000000800 */
[----:B------:R-:W3:Y:S01]  /*51990*/  SHFL.BFLY PT, R12, R4, 0x2, 0x1f ;  /* 0x0c401f00040c7f89 */ /* 0x000ee200000e0000 */
[----:B-----5:R-:W-:Y:S02]  /*519a0*/  FFMA R9, R19, c[0x0][0x188], -R10 ;  /* 0x0000620013097a23 */ /* 0x020fe4000000080a */
[----:B0-----:R-:W-:Y:S02]  /*519b0*/  FADD R6, R5, R6 ;  /* 0x0000000605067221 */ /* 0x001fe40000000000 */
[----:B------:R-:W-:-:S02]  /*519c0*/  FMUL R5, R13, 1.4426950216293334961 ;  /* 0x3fb8aa3b0d057820 */ /* 0x000fc40000400000 */
[----:B------:R-:W-:Y:S01]  /*519d0*/  FMUL R9, R9, 1.4426950216293334961 ;  /* 0x3fb8aa3b09097820 */ /* 0x000fe20000400000 */
[----:B------:R-:W0:Y:S01]  /*519e0*/  SHFL.BFLY PT, R0, R6, 0x1, 0x1f ;  /* 0x0c201f0006007f89 */ /* 0x000e2200000e0000 */
[----:B------:R-:W4:Y:S08]  /*519f0*/  MUFU.EX2 R19, R5 ;  /* 0x0000000500137308 */ /* 0x000f300000000800 */
[----:B------:R-:W5:Y:S01]  /*51a00*/  MUFU.EX2 R13, R9 ;  /* 0x00000009000d7308 */ /* 0x000f620000000800 */
[----:B------:R-:W-:Y:S01]  /*51a10*/  STL [R1+0xc98], R10 ;  /* 0x000c980a01007387 */ /* 0x000fe20000100800 */
[----:B-1----:R-:W-:Y:S02]  /*51a20*/  STL [R1+0xd80], R15 ;  /* 0x000d800f01007387 */ /* 0x002fe40000100800 */
[----:B---3--:R-:W-:Y:S01]  /*51a30*/  FADD R4, R4, R12 ;  /* 0x0000000c04047221 */ /* 0x008fe20000000000 */
[----:B----4-:R1:W-:Y:S01]  /*51a40*/  STL [R1], R19 ;  /* 0x0000001301007387 */ /* 0x0103e20000100800 */
[----:B-----5:R-:W-:Y:S02]  /*51a50*/  STL [R1+0xd7c], R13 ;  /* 0x000d7c0d01007387 */ /* 0x020fe40000100800 */
[----:B------:R-:W-:-:S02]  /*51a60*/  FADD R9, R15, R19 ;  /* 0x000000130f097221 */ /* 0x000fc40000000000 */
[----:B0-----:R-:W-:Y:S01]  /*51a70*/  FADD R0, R6, R0 ;  /* 0x0000000006007221 */ /* 0x001fe20000000000 */
[----:B------:R-:W0:Y:S04]  /*51a80*/  SHFL.BFLY PT, R8, R2, 0x2, 0x1f ;  /* 0x0c401f0002087f89 */ /* 0x000e2800000e0000 */
[----:B------:R-:W3:Y:S01]  /*51a90*/  SHFL.BFLY PT, R7, R3, 0x1, 0x1f ;  /* 0x0c201f0003077f89 */ /* 0x000ee200000e0000 */
[----:B------:R-:W-:-:S04]  /*51aa0*/  FFMA R5, R29, c[0x0][0x188], -R10 ;  /* 0x000062001d057a23 */ /* 0x000fc8000000080a */
[----:B------:R-:W-:Y:S01]  /*51ab0*/  FMUL R5, R5, 1.4426950216293334961 ;  /* 0x3fb8aa3b05057820 */ /* 0x000fe20000400000 */
[----:B--2---:R-:W-:Y:S01]  /*51ac0*/  FMNMX R14, R11, R14, !PT ;  /* 0x0000000e0b0e7209 */ /* 0x004fe20007800000 */
[----:B------:R-:W-:Y:S02]  /*51ad0*/  FADD R11, R27, R24 ;  /* 0x000000181b0b7221 */ /* 0x000fe40000000000 */
[----:B------:R-:W2:Y:S01]  /*51ae0*/  LDL.LU R24, [R1+0x2350] ;  /* 0x0023500001187983 */ /* 0x000ea20000300800 */
[----:B------:R-:W4:Y:S02]  /*51af0*/  LDL.LU R27, [R1+0x234c] ;  /* 0x00234c00011b7983 */ /* 0x000f240000300800 */
[----:B------:R5:W-:Y:S02]  /*51b00*/  STL [R1+0xc90], R14 ;  /* 0x000c900e01007387 */ /* 0x000be40000100800 */
[----:B-1----:R-:W2:Y:S02]  /*51b10*/  LDL.LU R19, [R1+0xf8] ;  /* 0x0000f80001137983 */ /* 0x002ea40000300800 */
[----:B------:R-:W-:-:S02]  /*51b20*/  FFMA R6, R17, c[0x0][0x188], -R14 ;  /* 0x0000620011067a23 */ /* 0x000fc4000000080e */
[----:B------:R-:W-:Y:S01]  /*51b30*/  FFMA R12, R28, c[0x0][0x188], -R14 ;  /* 0x000062001c0c7a23 */ /* 0x000fe2000000080e */
[----:B------:R-:W2:Y:S04]  /*51b40*/  LDL.LU R17, [R1+0xfc] ;  /* 0x0000fc0001117983 */ /* 0x000ea80000300800 */
[----:B-----5:R-:W2:Y:S01]  /*51b50*/  LDL R14, [R1+0x228] ;  /* 0x00022800010e7983 */ /* 0x020ea20000100800 */
[----:B0-----:R-:W-:Y:S02]  /*51b60*/  FADD R2, R2, R8 ;  /* 0x0000000802027221 */ /* 0x001fe40000000000 */
[----:B------:R-:W0:Y:S02]  /*51b70*/  SHFL.BFLY PT, R8, R11, 0x2, 0x1f ;  /* 0x0c401f000b087f89 */ /* 0x000e2400000e0000 */
[----:B------:R-:W-:Y:S01]  /*51b80*/  FMUL R12, R12, 1.4426950216293334961 ;  /* 0x3fb8aa3b0c0c7820 */ /* 0x000fe20000400000 */
[----:B------:R-:W1:Y:S08]  /*51b90*/  MUFU.EX2 R29, R5 ;  /* 0x00000005001d7308 */ /* 0x000e700000000800 */
[----:B------:R-:W5:Y:S01]  /*51ba0*/  MUFU.EX2 R15, R12 ;  /* 0x0000000c000f7308 */ /* 0x000f620000000800 */
[----:B---3--:R-:W-:-:S05]  /*51bb0*/  FADD R3, R3, R7 ;  /* 0x0000000703037221 */ /* 0x008fca0000000000 */
[----:B------:R0:W-:Y:S04]  /*51bc0*/  @P0 STS [R16+0x40280], R3 ;  /* 0x0402800310000388 */ /* 0x0001e80000000800 */
[----:B-1----:R-:W-:Y:S01]  /*51bd0*/  STL [R1+0x22fc], R29 ;  /* 0x0022fc1d01007387 */ /* 0x002fe20000100800 */
[----:B-----5:R-:W-:Y:S02]  /*51be0*/  STL [R1+0xd78], R15 ;  /* 0x000d780f01007387 */ /* 0x020fe40000100800 */
[----:B0-----:R-:W-:Y:S02]  /*51bf0*/  FADD R3, R11, R8 ;  /* 0x000000080b037221 */ /* 0x001fe40000000000 */
[----:B------:R-:W3:Y:S04]  /*51c00*/  LDL R11, [R1+0x300] ;  /* 0x00030000010b7983 */ /* 0x000ee80000100800 */
[----:B------:R-:W0:Y:S01]  /*51c10*/  SHFL.BFLY PT, R10, R2, 0x1, 0x1f ;  /* 0x0c201f00020a7f89 */ /* 0x000e2200000e0000 */
[----:B------:R-:W-:-:S04]  /*51c20*/  FMUL R6, R6, 1.4426950216293334961 ;  /* 0x3fb8aa3b06067820 */ /* 0x000fc80000400000 */
[----:B------:R-:W1:Y:S02]  /*51c30*/  MUFU.EX2 R28, R6 ;  /* 0x00000006001c7308 */ /* 0x000e640000000800 */
[----:B-1----:R-:W-:Y:S01]  /*51c40*/  STL [R1+0x2300], R28 ;  /* 0x0023001c01007387 */ /* 0x002fe20000100800 */
[----:B0-----:R-:W-:-:S03]  /*51c50*/  FADD R2, R2, R10 ;  /* 0x0000000a02027221 */ /* 0x001fc60000000000 */
[----:B------:R-:W0:Y:S04]  /*51c60*/  SHFL.BFLY PT, R7, R9, 0x2, 0x1f ;  /* 0x0c401f0009077f89 */ /* 0x000e2800000e0000 */
[----:B------:R-:W1:Y:S04]  /*51c70*/  SHFL.BFLY PT, R5, R4, 0x1, 0x1f ;  /* 0x0c201f0004057f89 */ /* 0x000e6800000e0000 */
[----:B------:R1:W-:Y:S01]  /*51c80*/  @P0 STS [R16+0x40300], R0 ;  /* 0x0403000010000388 */ /* 0x0003e20000000800 */
[----:B0-----:R-:W-:Y:S02]  /*51c90*/  FADD R7, R9, R7 ;  /* 0x0000000709077221 */ /* 0x001fe40000000000 */
[----:B-1----:R-:W-:Y:S01]  /*51ca0*/  FADD R0, R4, R5 ;  /* 0x0000000504007221 */ /* 0x002fe20000000000 */
[----:B--2---:R-:W-:-:S02]  /*51cb0*/  FMNMX R14, R24, R14, !PT ;  /* 0x0000000e180e7209 */ /* 0x004fc40007800000 */
[----:B------:R-:W2:Y:S01]  /*51cc0*/  LDL.LU R24, [R1+0x2348] ;  /* 0x0023480001187983 */ /* 0x000ea20000300800 */
[----:B------:R-:W5:Y:S03]  /*51cd0*/  LDL R10, [R1+0x304] ;  /* 0x00030400010a7983 */ /* 0x000f660000100800 */
[----:B------:R-:W0:Y:S04]  /*51ce0*/  SHFL.BFLY PT, R4, R7, 0x1, 0x1f ;  /* 0x0c201f0007047f89 */ /* 0x000e2800000e0000 */
[----:B------:R-:W1:Y:S04]  /*51cf0*/  SHFL.BFLY PT, R5, R3, 0x1, 0x1f ;  /* 0x0c201f0003057f89 */ /* 0x000e6800000e0000 */
[----:B------:R0:W-:Y:S01]  /*51d00*/  @P0 STS [R16+0x40380], R2 ;  /* 0x0403800210000388 */ /* 0x0001e20000000800 */
[----:B------:R-:W-:Y:S02]  /*51d10*/  STL [R1+0xb74], R14 ;  /* 0x000b740e01007387 */ /* 0x000fe40000100800 */
[----:B------:R-:W-:-:S05]  /*51d20*/  FADD R12, R13, R29 ;  /* 0x0000001d0d0c7221 */ /* 0x000fca0000000000 */
[----:B------:R-:W4:Y:S01]  /*51d30*/  SHFL.BFLY PT, R13, R12, 0x2, 0x1f ;  /* 0x0c401f000c0d7f89 */ /* 0x000f2200000e0000 */
[----:B0-----:R-:W-:Y:S02]  /*51d40*/  FADD R2, R7, R4 ;  /* 0x0000000407027221 */ /* 0x001fe40000000000 */
[----:B-1----:R-:W-:Y:S02]  /*51d50*/  FADD R3, R3, R5 ;  /* 0x0000000503037221 */ /* 0x002fe40000000000 */
[----:B------:R-:W-:Y:S01]  /*51d60*/  FFMA R4, R17, c[0x0][0x188], -R14 ;  /* 0x0000620011047a23 */ /* 0x000fe2000000080e */
[----:B---3--:R-:W-:Y:S01]  /*51d70*/  FMNMX R5, R25, R11, !PT ;  /* 0x0000000b19057209 */ /* 0x008fe20007800000 */
[----:B------:R-:W3:Y:S01]  /*51d80*/  LDL.LU R17, [R1+0x14] ;  /* 0x0000140001117983 */ /* 0x000ee20000300800 */
[----:B------:R-:W3:Y:S03]  /*51d90*/  LDL.LU R25, [R1+0x2344] ;  /* 0x0023440001197983 */ /* 0x000ee60000300800 */
[----:B------:R-:W-:Y:S01]  /*51da0*/  @P0 STS [R16+0x40400], R0 ;  /* 0x0404000010000388 */ /* 0x000fe20000000800 */
[----:B------:R0:W-:Y:S02]  /*51db0*/  @P0 STS [R16+0x40480], R3 ;  /* 0x0404800310000388 */ /* 0x0001e40000000800 */
[----:B------:R-:W-:-:S02]  /*51dc0*/  FADD R6, R15, R28 ;  /* 0x0000001c0f067221 */ /* 0x000fc40000000000 */
[----:B----4-:R-:W-:Y:S01]  /*51dd0*/  FADD R9, R12, R13 ;  /* 0x0000000d0c097221 */ /* 0x010fe20000000000 */
[----:B------:R-:W4:Y:S04]  /*51de0*/  LDL.LU R28, [R1+0x120] ;  /* 0x00012000011c7983 */ /* 0x000f280000300800 */
[----:B------:R-:W1:Y:S01]  /*51df0*/  SHFL.BFLY PT, R8, R6, 0x2, 0x1f ;  /* 0x0c401f0006087f89 */ /* 0x000e6200000e0000 */
[----:B0-----:R-:W-:-:S04]  /*51e00*/  FFMA R3, R19, c[0x0][0x188], -R14 ;  /* 0x0000620013037a23 */ /* 0x001fc8000000080e */
[----:B------:R-:W-:-:S04]  /*51e10*/  FMUL R3, R3, 1.4426950216293334961 ;  /* 0x3fb8aa3b03037820 */ /* 0x000fc80000400000 */
[----:B------:R0:W1:Y:S02]  /*51e20*/  MUFU.EX2 R12, R3 ;  /* 0x00000003000c7308 */ /* 0x0000640000000800 */
[----:B0-----:R-:W-:-:S06]  /*51e30*/  FMUL R3, R4, 1.4426950216293334961 ;  /* 0x3fb8aa3b04037820 */ /* 0x001fcc0000400000 */
[----:B------:R-:W0:Y:S01]  /*51e40*/  MUFU.EX2 R13, R3 ;  /* 0x00000003000d7308 */ /* 0x000e220000000800 */
[----:B-1----:R-:W-:Y:S01]  /*51e50*/  STL [R1+0xd74], R12 ;  /* 0x000d740c01007387 */ /* 0x002fe20000100800 */
[----:B------:R-:W-:Y:S03]  /*51e60*/  STL [R1+0xb70], R5 ;  /* 0x000b700501007387 */ /* 0x000fe60000100800 */
[----:B------:R1:W-:Y:S02]  /*51e70*/  @P0 STS [R16+0x40500], R2 ;  /* 0x0405000210000388 */ /* 0x0003e40000000800 */
[----:B-1----:R-:W-:Y:S02]  /*51e80*/  FADD R2, R6, R8 ;  /* 0x0000000806027221 */ /* 0x002fe40000000000 */
[----:B------:R-:W1:Y:S01]  /*51e90*/  SHFL.BFLY PT, R0, R9, 0x1, 0x1f ;  /* 0x0c201f0009007f89 */ /* 0x000e6200000e0000 */
[----:B-----5:R-:W-:-:S03]  /*51ea0*/  FMNMX R7, R26, R10, !PT ;  /* 0x0000000a1a077209 */ /* 0x020fc60007800000 */
[----:B------:R-:W5:Y:S01]  /*51eb0*/  LDL.LU R26, [R1+0x2340] ;  /* 0x00234000011a7983 */ /* 0x000f620000300800 */
[----:B0-----:R-:W-:Y:S02]  /*51ec0*/  STL [R1+0xd70], R13 ;  /* 0x000d700d01007387 */ /* 0x001fe40000100800 */
[----:B------:R-:W4:Y:S02]  /*51ed0*/  LDL.LU R10, [R1+0x124] ;  /* 0x00012400010a7983 */ /* 0x000f240000300800 */
[----:B------:R-:W4:Y:S02]  /*51ee0*/  LDL R6, [R1+0x308] ;  /* 0x0003080001067983 */ /* 0x000f240000100800 */
[----:B--2---:R-:W-:Y:S02]  /*51ef0*/  FFMA R4, R24, c[0x0][0x188], -R5 ;  /* 0x0000620018047a23 */ /* 0x004fe40000000805 */
[----:B-1----:R-:W-:Y:S02]  /*51f00*/  FADD R0, R9, R0 ;  /* 0x0000000009007221 */ /* 0x002fe40000000000 */
[----:B------:R-:W-:-:S03]  /*51f10*/  FMUL R4, R4, 1.4426950216293334961 ;  /* 0x3fb8aa3b04047820 */ /* 0x000fc60000400000 */
[----:B------:R0:W-:Y:S01]  /*51f20*/  @P0 STS [R16+0x40580], R0 ;  /* 0x0405800010000388 */ /* 0x0001e20000000800 */
[----:B------:R-:W1:Y:S01]  /*51f30*/  MUFU.EX2 R8, R4 ;  /* 0x0000000400087308 */ /* 0x000e620000000800 */
[----:B---3--:R-:W-:-:S04]  /*51f40*/  FFMA R5, R25, c[0x0][0x188], -R5 ;  /* 0x0000620019057a23 */ /* 0x008fc80000000805 */
[----:B0-----:R-:W-:-:S04]  /*51f50*/  FMUL R0, R5, 1.4426950216293334961 ;  /* 0x3fb8aa3b05007820 */ /* 0x001fc80000400000 */
[----:B------:R0:W2:Y:S01]  /*51f60*/  MUFU.EX2 R11, R0 ;  /* 0x00000000000b7308 */ /* 0x0000a20000000800 */
[----:B------:R-:W-:Y:S01]  /*51f70*/  STL [R1+0xb6c], R7 ;  /* 0x000b6c0701007387 */ /* 0x000fe20000100800 */
[----:B------:R-:W3:Y:S02]  /*51f80*/  LDL.LU R29, [R1+0x18] ;  /* 0x00001800011d7983 */ /* 0x000ee40000300800 */
[----:B------:R-:W3:Y:S02]  /*51f90*/  LDL.LU R15, [R1+0x128] ;  /* 0x00012800010f7983 */ /* 0x000ee40000300800 */
[----:B-1----:R-:W-:Y:S02]  /*51fa0*/  STL [R1+0xd6c], R8 ;  /* 0x000d6c0801007387 */ /* 0x002fe40000100800 */
[----:B------:R-:W-:Y:S02]  /*51fb0*/  FFMA R5, R27, c[0x0][0x188], -R7 ;  /* 0x000062001b057a23 */ /* 0x000fe40000000807 */
[----:B0-----:R-:W-:-:S02]  /*51fc0*/  FADD R0, R12, R13 ;  /* 0x0000000d0c007221 */ /* 0x001fc40000000000 */
[----:B------:R-:W3:Y:S01]  /*51fd0*/  LDL R12, [R1+0x30c] ;  /* 0x00030c00010c7983 */ /* 0x000ee20000100800 */
[----:B------:R-:W3:Y:S03]  /*51fe0*/  LDL.LU R14, [R1+0x12c] ;  /* 0x00012c00010e7983 */ /* 0x000ee60000300800 */
[----:B--2---:R-:W-:Y:S01]  /*51ff0*/  STL [R1+0xd68], R11 ;  /* 0x000d680b01007387 */ /* 0x004fe20000100800 */
[----:B------:R-:W2:Y:S02]  /*52000*/  LDL.LU R16, [R1+0x1c] ;  /* 0x00001c0001107983 */ /* 0x000ea40000300800 */
[----:B------:R-:W2:Y:S01]  /*52010*/  LDL R27, [R1+0xb34] ;  /* 0x000b3400011b7983 */ /* 0x000ea20000100800 */
[----:B------:R-:W0:Y:S01]  /*52020*/  SHFL.BFLY PT, R3, R2, 0x1, 0x1f ;  /* 0x0c201f0002037f89 */ /* 0x000e2200000e0000 */
[----:B----4-:R-:W-:-:S03]  /*52030*/  FMNMX R13, R17, R6, !PT ;  /* 0x00000006110d7209 */ /* 0x010fc60007800000 */
[----:B------:R-:W4:Y:S01]  /*52040*/  LDL R6, [R1+0xde8] ;  /* 0x000de80001067983 */ /* 0x000f220000100800 */
[----:B-----5:R-:W-:Y:S02]  /*52050*/  FFMA R4, R26, c[0x0][0x188], -R7 ;  /* 0x000062001a047a23 */ /* 0x020fe40000000807 */
[----:B0-----:R-:W-:Y:S02]  /*52060*/  FADD R3, R2, R3 ;  /* 0x0000000302037221 */ /* 0x001fe40000000000 */
[----:B------:R-:W-:Y:S02]  /*52070*/  FMUL R2, R5, 1.4426950216293334961 ;  /* 0x3fb8aa3b05027820 */ /* 0x000fe40000400000 */
[----:B------:R-:W-:Y:S02]  /*52080*/  FFMA R5, R28, c[0x0][0x188], -R13 ;  /* 0x000062001c057a23 */ /* 0x000fe4000000080d */
[----:B------:R-:W-:Y:S01]  /*52090*/  FMUL R4, R4, 1.4426950216293334961 ;  /* 0x3fb8aa3b04047820 */ /* 0x000fe20000400000 */
[----:B------:R-:W5:Y:S01]  /*520a0*/  LDL.LU R17, [R1+0x140] ;  /* 0x0001400001117983 */ /* 0x000f620000300800 */
[----:B------:R0:W-:Y:S08]  /*520b0*/  MUFU.EX2 R9, R2 ;  /* 0x0000000200097308 */ /* 0x0001f00000000800 */
[----:B------:R-:W1:Y:S01]  /*520c0*/  MUFU.EX2 R7, R4 ;  /* 0x0000000400077308 */ /* 0x000e620000000800 */
[----:B------:R-:W5:Y:S01]  /*520d0*/  LDL.LU R19, [R1+0x144] ;  /* 0x0001440001137983 */ /* 0x000f620000300800 */
[----:B------:R-:W-:Y:S01]  /*520e0*/  STL [R1+0xb68], R13 ;  /* 0x000b680d01007387 */ /* 0x000fe20000100800 */
[----:B0-----:R-:W-:-:S03]  /*520f0*/  FMUL R2, R5, 1.4426950216293334961 ;  /* 0x3fb8aa3b05027820 */ /* 0x001fc60000400000 */
[----:B-1----:R-:W-:Y:S01]  /*52100*/  STL [R1+0xd64], R7 ;  /* 0x000d640701007387 */ /* 0x002fe20000100800 */
[----:B------:R-:W-:Y:S02]  /*52110*/  STL [R1+0xd60], R9 ;  /* 0x000d600901007387 */ /* 0x000fe40000100800 */
[----:B------:R-:W5:Y:S01]  /*52120*/  LDL.LU R28, [R1+0x148] ;  /* 0x00014800011c7983 */ /* 0x000f620000300800 */
[----:B--2---:R0:W-:Y:S02]  /*52130*/  @P0 STS [R27+0x40600], R3 ;  /* 0x040600031b000388 */ /* 0x0041e40000000800 */
[----:B0-----:R-:W-:-:S04]  /*52140*/  FFMA R3, R10, c[0x0][0x188], -R13 ;  /* 0x000062000a037a23 */ /* 0x001fc8000000080d */
[----:B------:R-:W-:Y:S01]  /*52150*/  FMUL R3, R3, 1.4426950216293334961 ;  /* 0x3fb8aa3b03037820 */ /* 0x000fe20000400000 */
[----:B------:R0:W1:Y:S08]  /*52160*/  MUFU.EX2 R10, R2 ;  /* 0x00000002000a7308 */ /* 0x0000700000000800 */
[----:B------:R2:W1:Y:S01]  /*52170*/  MUFU.EX2 R13, R3 ;  /* 0x00000003000d7308 */ /* 0x0004620000000800 */
[----:B---3--:R-:W-:-:S02]  /*52180*/  FMNMX R5, R29, R12, !PT ;  /* 0x0000000c1d057209 */ /* 0x008fc40007800000 */
[----:B------:R-:W3:Y:S03]  /*52190*/  LDL.LU R29, [R1+0x14c] ;  /* 0x00014c00011d7983 */ /* 0x000ee60000300800 */
[----:B------:R1:W-:Y:S02]  /*521a0*/  STL [R1+0xb64], R5 ;  /* 0x000b640501007387 */ /* 0x0003e40000100800 */
[----:B0-----:R-:W-:-:S04]  /*521b0*/  FFMA R2, R15, c[0x0][0x188], -R5 ;  /* 0x000062000f027a23 */ /* 0x001fc80000000805 */
[----:B--2---:R-:W-:Y:S02]  /*521c0*/  FMUL R3, R2, 1.4426950216293334961 ;  /* 0x3fb8aa3b02037820 */ /* 0x004fe40000400000 */
[----:B------:R-:W-:Y:S01]  /*521d0*/  FADD R2, R8, R11 ;  /* 0x0000000b08027221 */ /* 0x000fe20000000000 */
[----:B-1----:R-:W-:Y:S01]  /*521e0*/  STL [R1+0xd5c], R10 ;  /* 0x000d5c0a01007387 */ /* 0x002fe20000100800 */
[----:B------:R-:W-:Y:S02]  /*521f0*/  STL [R1+0xd58], R13 ;  /* 0x000d580d01007387 */ /* 0x000fe40000100800 */
[----:B------:R-:W2:Y:S02]  /*52200*/  LDL R11, [R1+0xdec] ;  /* 0x000dec00010b7983 */ /* 0x000ea40000100800 */
[----:B------:R-:W-:Y:S01]  /*52210*/  FFMA R5, R14, c[0x0][0x188], -R5 ;  /* 0x000062000e057a23 */ /* 0x000fe20000000805 */
[----:B------:R-:W3:Y:S01]  /*52220*/  LDL.LU R15, [R1+0xd0] ;  /* 0x0000d000010f7983 */ /* 0x000ee20000300800 */
[----:B------:R-:W3:Y:S01]  /*52230*/  LDL.LU R14, [R1+0xd4] ;  /* 0x0000d400010e7983 */ /* 0x000ee20000300800 */
[----:B----4-:R-:W-:-:S02]  /*52240*/  FMNMX R6, R16, R6, !PT ;  /* 0x0000000610067209 */ /* 0x010fc40007800000 */
[----:B------:R-:W0:Y:S03]  /*52250*/  MUFU.EX2 R16, R3 ;  /* 0x0000000300107308 */ /* 0x000e260000000800 */
[----:B------:R1:W-:Y:S04]  /*52260*/  STL [R1+0xb60], R6 ;  /* 0x000b600601007387 */ /* 0x0003e80000100800 */
[----:B0-----:R-:W-:Y:S01]  /*52270*/  STL [R1+0xd54], R16 ;  /* 0x000d541001007387 */ /* 0x001fe20000100800 */
[----:B------:R-:W4:Y:S03]  /*52280*/  LDL R8, [R1+0xdf0] ;  /* 0x000df00001087983 */ /* 0x000f260000100800 */
[----:B------:R-:W0:Y:S01]  /*52290*/  SHFL.BFLY PT, R4, R0, 0x2, 0x1f ;  /* 0x0c401f0000047f89 */ /* 0x000e2200000e0000 */
[----:B------:R-:W-:-:S02]  /*522a0*/  FMUL R3, R5, 1.4426950216293334961 ;  /* 0x3fb8aa3b05037820 */ /* 0x000fc40000400000 */
[--C-:B-----5:R-:W-:Y:S02]  /*522b0*/  FFMA R5, R17, c[0x0][0x188], -R6.reuse ;  /* 0x0000620011057a23 */ /* 0x120fe40000000806 */
[----:B------:R5:W0:Y:S02]  /*522c0*/  MUFU.EX2 R17, R3 ;  /* 0x0000000300117308 */ /* 0x000a240000000800 */
[----:B------:R-:W-:Y:S02]  /*522d0*/  FMUL R5, R5, 1.4426950216293334961 ;  /* 0x3fb8aa3b05057820 */ /* 0x000fe40000400000 */
[----:B-1----:R-:W-:-:S04]  /*522e0*/  FFMA R6, R19, c[0x0][0x188], -R6 ;  /* 0x0000620013067a23 */ /* 0x002fc80000000806 */
[----:B------:R1:W0:Y:S01]  /*522f0*/  MUFU.EX2 R12, R5 ;  /* 0x00000005000c7308 */ /* 0x0002220000000800 */
[----:B------:R-:W4:Y:S01]  /*52300*/  LDL.LU R19, [R1+0xd8] ;  /* 0x0000d80001137983 */ /* 0x000f220000300800 */
[----:B------:R-:W-:Y:S02]  /*52310*/  FMUL R6, R6, 1.4426950216293334961 ;  /* 0x3fb8aa3b06067820 */ /* 0x000fe40000400000 */
[----:B0-----:R-:W-:Y:S02]  /*52320*/  FADD R0, R0, R4 ;  /* 0x0000000400007221 */ /* 0x001fe40000000000 */
[----:B------:R-:W0:Y:S04]  /*52330*/  SHFL.BFLY PT, R4, R2, 0x2, 0x1f ;  /* 0x0c401f0002047f89 */ /* 0x000e2800000e0000 */
[----:B-----5:R-:W5:Y:S01]  /*52340*/  SHFL.BFLY PT, R3, R0, 0x1, 0x1f ;  /* 0x0c201f0000037f89 */ /* 0x020f6200000e0000 */
[----:B------:R0:W0:Y:S03]  /*52350*/  MUFU.EX2 R26, R6 ;  /* 0x00000006001a7308 */ /* 0x0000260000000800 */
[----:B------:R-:W-:Y:S01]  /*52360*/  STL [R1+0xd50], R17 ;  /* 0x000d501101007387 */ /* 0x000fe20000100800 */
[----:B--2---:R-:W-:Y:S01]  /*52370*/  FMNMX R11, R18, R11, !PT ;  /* 0x0000000b120b7209 */ /* 0x004fe20007800000 */
[----:B0-----:R-:W-:-:S02]  /*52380*/  FADD R2, R2, R4 ;  /* 0x0000000402027221 */ /* 0x001fc40000000000 */
[----:B------:R-:W2:Y:S02]  /*52390*/  LDL.LU R18, [R1+0xdc] ;  /* 0x0000dc0001127983 */ /* 0x000ea40000300800 */
[----:B-1----:R-:W-:-:S04]  /*523a0*/  FFMA R5, R28, c[0x0][0x188], -R11 ;  /* 0x000062001c057a23 */ /* 0x002fc8000000080b */
[----:B------:R-:W-:-:S04]  /*523b0*/  FMUL R5, R5, 1.4426950216293334961 ;  /* 0x3fb8aa3b05057820 */ /* 0x000fc80000400000 */
[----:B------:R-:W0:Y:S01]  /*523c0*/  MUFU.EX2 R24, R5 ;  /* 0x0000000500187308 */ /* 0x000e220000000800 */
[----:B------:R-:W-:Y:S01]  /*523d0*/  STL [R1+0xb5c], R11 ;  /* 0x000b5c0b01007387 */ /* 0x000fe20000100800 */
[----:B---3--:R-:W-:Y:S02]  /*523e0*/  FFMA R4, R29, c[0x0][0x188], -R11 ;  /* 0x000062001d047a23 */ /* 0x008fe4000000080b */
[----:B------:R-:W-:Y:S02]  /*523f0*/  STL [R1+0xd4c], R12 ;  /* 0x000d4c0c01007387 */ /* 0x000fe40000100800 */
[----:B------:R-:W3:Y:S02]  /*52400*/  LDL R6, [R1+0xdf4] ;  /* 0x000df40001067983 */ /* 0x000ee40000100800 */
[----:B-----5:R-:W-:Y:S02]  /*52410*/  FADD R3, R0, R3 ;  /* 0x0000000300037221 */ /* 0x020fe40000000000 */
[----:B------:R-:W-:Y:S01]  /*52420*/  FMUL R0, R4, 1.4426950216293334961 ;  /* 0x3fb8aa3b04007820 */ /* 0x000fe20000400000 */
[----:B------:R-:W-:Y:S03]  /*52430*/  STL [R1+0xd48], R26 ;  /* 0x000d481a01007387 */ /* 0x000fe60000100800 */
[----:B------:R1:W5:Y:S02]  /*52440*/  MUFU.EX2 R25, R0 ;  /* 0x0000000000197308 */ /* 0x0003640000000800 */
[----:B-1----:R-:W-:Y:S01]  /*52450*/  FADD R0, R7, R9 ;  /* 0x0000000907007221 */ /* 0x002fe20000000000 */
[----:B----4-:R-:W-:-:S02]  /*52460*/  FMNMX R8, R22, R8, !PT ;  /* 0x0000000816087209 */ /* 0x010fc40007800000 */
[----:B------:R-:W4:Y:S01]  /*52470*/  LDL.LU R22, [R1+0x233c] ;  /* 0x00233c0001167983 */ /* 0x000f220000300800 */
[----:B0-----:R-:W-:Y:S02]  /*52480*/  STL [R1+0xd40], R24 ;  /* 0x000d401801007387 */ /* 0x001fe40000100800 */
[----:B------:R-:W-:Y:S02]  /*52490*/  STL [R1+0xb58], R8 ;  /* 0x000b580801007387 */ /* 0x000fe40000100800 */
[----:B------:R-:W4:Y:S02]  /*524a0*/  LDL R7, [R1+0xdf8] ;  /* 0x000df80001077983 */ /* 0x000f240000100800 */
[----:B------:R-:W-:Y:S01]  /*524b0*/  FFMA R4, R15, c[0x0][0x188], -R8 ;  /* 0x000062000f047a23 */ /* 0x000fe20000000808 */
[----:B------:R0:W-:Y:S04]  /*524c0*/  @P0 STS [R27+0x40680], R3 ;  /* 0x040680031b000388 */ /* 0x0001e80000000800 */
[----:B------:R-:W1:Y:S01]  /*524d0*/  SHFL.BFLY PT, R5, R2, 0x1, 0x1f ;  /* 0x0c201f0002057f89 */ /* 0x000e6200000e0000 */
[----:B0-----:R-:W-:-:S02]  /*524e0*/  FMUL R3, R4, 1.4426950216293334961 ;  /* 0x3fb8aa3b04037820 */ /* 0x001fc40000400000 */
[----:B------:R-:W-:-:S04]  /*524f0*/  FFMA R4, R14, c[0x0][0x188], -R8 ;  /* 0x000062000e047a23 */ /* 0x000fc80000000808 */
[----:B------:R-:W-:Y:S01]  /*52500*/  FMUL R4, R4, 1.4426950216293334961 ;  /* 0x3fb8aa3b04047820 */ /* 0x000fe20000400000 */
[----:B------:R-:W0:Y:S08]  /*52510*/  MUFU.EX2 R9, R3 ;  /* 0x0000000300097308 */ /* 0x000e300000000800 */
[----:B------:R1:W0:Y:S01]  /*52520*/  MUFU.EX2 R11, R4 ;  /* 0x00000004000b7308 */ /* 0x0002220000000800 */
[----:B-----5:R-:W-:Y:S01]  /*52530*/  STL [R1+0xd34], R25 ;  /* 0x000d341901007387 */ /* 0x020fe20000100800 */
[----:B-1----:R-:W-:-:S02]  /*52540*/  FADD R2, R2, R5 ;  /* 0x0000000502027221 */ /* 0x002fc40000000000 */
[----:B------:R-:W-:Y:S01]  /*52550*/  FADD R4, R10, R13 ;  /* 0x0000000d0a047221 */ /* 0x000fe20000000000 */
[----:B---3--:R-:W-:Y:S02]  /*52560*/  FMNMX R8, R20, R6, !PT ;  /* 0x0000000614087209 */ /* 0x008fe40007800000 */
[----:B------:R-:W3:Y:S01]  /*52570*/  LDL.LU R20, [R1+0x2338] ;  /* 0x0023380001147983 */ /* 0x000ee20000300800 */
[----:B0-----:R-:W-:Y:S02]  /*52580*/  STL [R1+0xd30], R9 ;  /* 0x000d300901007387 */ /* 0x001fe40000100800 */
[----:B------:R0:W-:Y:S02]  /*52590*/  STL [R1+0xb54], R8 ;  /* 0x000b540801007387 */ /* 0x0001e40000100800 */
[--C-:B------:R-:W-:Y:S01]  /*525a0*/  FFMA R6, R19, c[0x0][0x188], -R8.reuse ;  /* 0x0000620013067a23 */ /* 0x100fe20000000808 */
[----:B------:R-:W-:Y:S01]  /*525b0*/  STL [R1+0xd28], R11 ;  /* 0x000d280b01007387 */ /* 0x000fe20000100800 */
[----:B--2---:R-:W-:-:S03]  /*525c0*/  FFMA R5, R18, c[0x0][0x188], -R8 ;  /* 0x0000620012057a23 */ /* 0x004fc60000000808 */
[----:B0-----:R-:W2:Y:S01]  /*525d0*/  LDL R8, [R1+0xdfc] ;  /* 0x000dfc0001087983 */ /* 0x001ea20000100800 */
[----:B------:R-:W5:Y:S01]  /*525e0*/  LDL.LU R10, [R1+0x40] ;  /* 0x00004000010a7983 */ /* 0x000f620000300800 */
[----:B----4-:R-:W-:Y:S02]  /*525f0*/  FMNMX R13, R21, R7, !PT ;  /* 0x00000007150d7209 */ /* 0x010fe40007800000 */
[----:B------:R-:W4:Y:S04]  /*52600*/  LDL.LU R21, [R1+0x2334] ;  /* 0x0023340001157983 */ /* 0x000f280000300800 */
[----:B------:R-:W0:Y:S01]  /*52610*/  SHFL.BFLY PT, R3, R0, 0x2, 0x1f ;  /* 0x0c401f0000037f89 */ /* 0x000e2200000e0000 */
[----:B------:R-:W-:Y:S02]  /*52620*/  FMUL R6, R6, 1.4426950216293334961 ;  /* 0x3fb8aa3b06067820 */ /* 0x000fe40000400000 */
[----:B------:R-:W-:-:S02]  /*52630*/  FMUL R5, R5, 1.4426950216293334961 ;  /* 0x3fb8aa3b05057820 */ /* 0x000fc40000400000 */
[----:B------:R-:W5:Y:S01]  /*52640*/  LDL R28, [R1+0xe00] ;  /* 0x000e0000011c7983 */ /* 0x000f620000100800 */
[----:B------:R-:W5:Y:S01]  /*52650*/  LDL.LU R15, [R1+0x160] ;  /* 0x00016000010f7983 */ /* 0x000f620000300800 */
[----:B------:R-:W1:Y:S08]  /*52660*/  MUFU.EX2 R18, R6 ;  /* 0x0000000600127308 */ /* 0x000e700000000800 */
[----:B------:R1:W0:Y:S01]  /*52670*/  MUFU.EX2 R19, R5 ;  /* 0x0000000500137308 */ /* 0x0002220000000800 */
[----:B------:R-:W5:Y:S01]  /*52680*/  LDL.LU R14, [R1+0x4c] ;  /* 0x00004c00010e7983 */ /* 0x000f620000300800 */
[----:B------:R-:W-:Y:S04]  /*52690*/  STL [R1+0xb50], R13 ;  /* 0x000b500d01007387 */ /* 0x000fe80000100800 */
[----:B-1----:R-:W-:Y:S01]  /*526a0*/  STL [R1+0xd44], R18 ;  /* 0x000d441201007387 */ /* 0x002fe20000100800 */
[----:B------:R-:W5:Y:S02]  /*526b0*/  LDL.LU R5, [R1+0x164] ;  /* 0x0001640001057983 */ /* 0x000f640000300800 */
[----:B0-----:R-:W-:Y:S01]  /*526c0*/  FADD R3, R0, R3 ;  /* 0x0000000300037221 */ /* 0x001fe20000000000 */
[----:B------:R-:W-:Y:S04]  /*526d0*/  STL [R1+0xd3c], R19 ;  /* 0x000d3c1301007387 */ /* 0x000fe80000100800 */
[----:B------:R0:W-:Y:S01]  /*526e0*/  @P0 STS [R27+0x40700], R2 ;  /* 0x040700021b000388 */ /* 0x0001e20000000800 */
[----:B----4-:R-:W-:Y:S01]  /*526f0*/  FFMA R0, R21, c[0x0][0x188], -R13 ;  /* 0x0000620015007a23 */ /* 0x010fe2000000080d */
[----:B--2---:R-:W-:-:S02]  /*52700*/  FMNMX R21, R23, R8, !PT ;  /* 0x0000000817157209 */ /* 0x004fc40007800000 */
[----:B------:R-:W2:Y:S01]  /*52710*/  LDL.LU R23, [R1+0x2330] ;  /* 0x0023300001177983 */ /* 0x000ea20000300800 */
[----:B---3--:R-:W-:-:S03]  /*52720*/  FFMA R7, R20, c[0x0][0x188], -R13 ;  /* 0x0000620014077a23 */ /* 0x008fc6000000080d */
[----:B------:R-:W1:Y:S01]  /*52730*/  SHFL.BFLY PT, R6, R4, 0x2, 0x1f ;  /* 0x0c401f0004067f89 */ /* 0x000e6200000e0000 */
[----:B0-----:R-:W-:Y:S02]  /*52740*/  FMUL R2, R7, 1.4426950216293334961 ;  /* 0x3fb8aa3b07027820 */ /* 0x001fe40000400000 */
[----:B------:R-:W-:Y:S01]  /*52750*/  FMUL R0, R0, 1.4426950216293334961 ;  /* 0x3fb8aa3b00007820 */ /* 0x000fe20000400000 */
[----:B------:R-:W3:Y:S01]  /*52760*/  LDL R7, [R1+0xe04] ;  /* 0x000e040001077983 */ /* 0x000ee20000100800 */
[----:B------:R-:W4:Y:S01]  /*52770*/  LDL.LU R8, [R1+0x16c] ;  /* 0x00016c0001087983 */ /* 0x000f220000300800 */
[----:B------:R0:W1:Y:S08]  /*52780*/  MUFU.EX2 R13, R2 ;  /* 0x00000002000d7308 */ /* 0x0000700000000800 */
[----:B------:R-:W1:Y:S01]  /*52790*/  MUFU.EX2 R20, R0 ;  /* 0x0000000000147308 */ /* 0x000e620000000800 */
[----:B------:R-:W3:Y:S01]  /*527a0*/  LDL.LU R29, [R1+0x50] ;  /* 0x00005000011d7983 */ /* 0x000ee20000300800 */
[----:B0-----:R-:W-:-:S04]  /*527b0*/  FFMA R2, R22, c[0x0][0x188], -R21 ;  /* 0x0000620016027a23 */ /* 0x001fc80000000815 */
[----:B------:R-:W-:-:S06]  /*527c0*/  FMUL R2, R2, 1.4426950216293334961 ;  /* 0x3fb8aa3b02027820 */ /* 0x000fcc0000400000 */
[----:B------:R-:W0:Y:S01]  /*527d0*/  MUFU.EX2 R2, R2 ;  /* 0x0000000200027308 */ /* 0x000e220000000800 */
[----:B------:R5:W-:Y:S01]  /*527e0*/  STL [R1+0xb4c], R21 ;  /* 0x000b4c1501007387 */ /* 0x000be20000100800 */
[----:B-1----:R-:W-:Y:S02]  /*527f0*/  FADD R6, R4, R6 ;  /* 0x0000000604067221 */ /* 0x002fe40000000000 */
[----:B------:R-:W-:Y:S02]  /*52800*/  STL [R1+0xd38], R13 ;  /* 0x000d380d01007387 */ /* 0x000fe40000100800 */
[----:B------:R-:W-:Y:S02]  /*52810*/  STL [R1+0xd2c], R20 ;  /* 0x000d2c1401007387 */ /* 0x000fe40000100800 */
[----:B--2---:R-:W-:Y:S01]  /*52820*/  FFMA R4, R23, c[0x0][0x188], -R21 ;  /* 0x0000620017047a23 */ /* 0x004fe20000000815 */
[----:B-----5:R-:W-:Y:S02]  /*52830*/  FMNMX R21, R10, R28, !PT ;  /* 0x0000001c0a157209 */ /* 0x020fe40007800000 */
[----:B------:R-:W2:Y:S01]  /*52840*/  LDL.LU R10, [R1+0x100] ;  /* 0x00010000010a7983 */ /* 0x000ea20000300800 */
[----:B0-----:R0:W-:Y:S02]  /*52850*/  STL [R1+0xd24], R2 ;  /* 0x000d240201007387 */ /* 0x0011e40000100800 */
[----:B------:R-:W5:Y:S02]  /*52860*/  LDL.LU R28, [R1+0xe08] ;  /* 0x000e0800011c7983 */ /* 0x000f640000300800 */
[----:B0-----:R-:W-:-:S04]  /*52870*/  FMUL R2, R4, 1.4426950216293334961 ;  /* 0x3fb8aa3b04027820 */ /* 0x001fc80000400000 */
[----:B------:R-:W0:Y:S01]  /*52880*/  MUFU.EX2 R22, R2 ;  /* 0x0000000200167308 */ /* 0x000e220000000800 */
[--C-:B------:R-:W-:Y:S01]  /*52890*/  FFMA R4, R15, c[0x0][0x188], -R21.reuse ;  /* 0x000062000f047a23 */ /* 0x100fe20000000815 */
[----:B------:R1:W-:Y:S01]  /*528a0*/  STL [R1+0xb48], R21 ;  /* 0x000b481501007387 */ /* 0x0003e20000100800 */
[----:B------:R-:W2:Y:S02]  /*528b0*/  LDL.LU R15, [R1+0x104] ;  /* 0x00010400010f7983 */ /* 0x000ea40000300800 */
[----:B------:R-:W-:Y:S02]  /*528c0*/  FMUL R4, R4, 1.4426950216293334961 ;  /* 0x3fb8aa3b04047820 */ /* 0x000fe40000400000 */
[----:B------:R-:W-:Y:S02]  /*528d0*/  FFMA R5, R5, c[0x0][0x188], -R21 ;  /* 0x0000620005057a23 */ /* 0x000fe40000000815 */
[----:B-1----:R1:W3:Y:S01]  /*528e0*/  MUFU.EX2 R21, R4 ;  /* 0x0000000400157308 */ /* 0x0022e20000000800 */
[----:B0-----:R0:W-:Y:S04]  /*528f0*/  STL [R1+0xd20], R22 ;  /* 0x000d201601007387 */ /* 0x0011e80000100800 */
[----:B0-----:R-:W2:Y:S01]  /*52900*/  LDL.LU R22, [R1+0x48] ;  /* 0x0000480001167983 */ /* 0x001ea20000300800 */
[----:B-1----:R-:W2:Y:S03]  /*52910*/  LDL.LU R4, [R1+0x168] ;  /* 0x0001680001047983 */ /* 0x002ea60000300800 */
[----:B------:R-:W0:Y:S01]  /*52920*/  SHFL.BFLY PT, R0, R3, 0x1, 0x1f ;  /* 0x0c201f0003007f89 */ /* 0x000e2200000e0000 */
[----:B---3--:R-:W-:Y:S01]  /*52930*/  FMNMX R23, R14, R7, !PT ;  /* 0x000000070e177209 */ /* 0x008fe20007800000 */
[----:B------:R1:W-:Y:S02]  /*52940*/  STL [R1+0xd1c], R21 ;  /* 0x000d1c1501007387 */ /* 0x0003e40000100800 */
[----:B-1----:R-:W3:Y:S01]  /*52950*/  LDL.LU R21, [R1+0x108] ;  /* 0x0001080001157983 */ /* 0x002ee20000300800 */
[----:B------:R-:W3:Y:S02]  /*52960*/  LDL.LU R14, [R1+0x10c] ;  /* 0x00010c00010e7983 */ /* 0x000ee40000300800 */
[----:B------:R-:W3:Y:S02]  /*52970*/  LDL.LU R7, [R1+0x44] ;  /* 0x0000440001077983 */ /* 0x000ee40000300800 */
[----:B0-----:R-:W-:-:S02]  /*52980*/  FADD R0, R3, R0 ;  /* 0x0000000003007221 */ /* 0x001fc40000000000 */
[----:B------:R-:W-:-:S03]  /*52990*/  FMUL R3, R5, 1.4426950216293334961 ;  /* 0x3fb8aa3b05037820 */ /* 0x000fc60000400000 */
[----:B------:R0:W-:Y:S03]  /*529a0*/  @P0 STS [R27+0x40780], R0 ;  /* 0x040780001b000388 */ /* 0x0001e60000000800 */
[----:B------:R-:W1:Y:S01]  /*529b0*/  MUFU.EX2 R3, R3 ;  /* 0x0000000300037308 */ /* 0x000e620000000800 */
[----:B------:R-:W-:Y:S04]  /*529c0*/  STL [R1+0xcc0], R23 ;  /* 0x000cc01701007387 */ /* 0x000fe80000100800 */
[----:B-1----:R4:W-:Y:S01]  /*529d0*/  STL [R1+0xd18], R3 ;  /* 0x000d180301007387 */ /* 0x0029e20000100800 */
[----:B------:R-:W3:Y:S02]  /*529e0*/  LDL R5, [R1+0xe0c] ;  /* 0x000e0c0001057983 */ /* 0x000ee40000100800 */
[----:B--2---:R-:W-:-:S04]  /*529f0*/  FFMA R4, R4, c[0x0][0x188], -R23 ;  /* 0x0000620004047a23 */ /* 0x004fc80000000817 */
[----:B0-----:R-:W-:-:S06]  /*52a00*/  FMUL R0, R4, 1.4426950216293334961 ;  /* 0x3fb8aa3b04007820 */ /* 0x001fcc0000400000 */
[----:B------:R-:W0:Y:S02]  /*52a10*/  MUFU.EX2 R0, R0 ;  /* 0x0000000000007308 */ /* 0x000e240000000800 */
[----:B0-----:R0:W-:Y:S01]  /*52a20*/  STL [R1+0xd10], R0 ;  /* 0x000d100001007387 */ /* 0x0011e20000100800 */
[----:B------:R-:W2:Y:S03]  /*52a30*/  LDL R4, [R1+0xe10] ;  /* 0x000e100001047983 */ /* 0x000ea60000100800 */
[----:B------:R-:W1:Y:S01]  /*52a40*/  SHFL.BFLY PT, R2, R6, 0x1, 0x1f ;  /* 0x0c201f0006027f89 */ /* 0x000e6200000e0000 */
[----:B----4-:R-:W-:Y:S01]  /*52a50*/  FFMA R3, R8, c[0x0][0x188], -R23 ;  /* 0x0000620008037a23 */ /* 0x010fe20000000817 */
[----:B-----5:R-:W-:Y:S01]  /*52a60*/  FMNMX R29, R29, R28, !PT ;  /* 0x0000001c1d1d7209 */ /* 0x020fe20007800000 */
[----:B------:R-:W4:Y:S02]  /*52a70*/  LDL.LU R8, [R1+0x60] ;  /* 0x0000600001087983 */ /* 0x000f240000300800 */
[----:B------:R-:W-:-:S06]  /*52a80*/  FMUL R3, R3, 1.4426950216293334961 ;  /* 0x3fb8aa3b03037820 */ /* 0x000fcc0000400000 */
[----:B------:R-:W5:Y:S01]  /*52a90*/  MUFU.EX2 R3, R3 ;  /* 0x0000000300037308 */ /* 0x000f620000000800 */
[----:B0-----:R-:W-:-:S04]  /*52aa0*/  FFMA R0, R10, c[0x0][0x188], -R29 ;  /* 0x000062000a007a23 */ /* 0x001fc8000000081d */
[----:B------:R-:W-:Y:S02]  /*52ab0*/  FMUL R0, R0, 1.4426950216293334961 ;  /* 0x3fb8aa3b00007820 */ /* 0x000fe40000400000 */
[----:B-1----:R-:W-:Y:S01]  /*52ac0*/  FADD R2, R6, R2 ;  /* 0x0000000206027221 */ /* 0x002fe20000000000 */
[----:B------:R-:W-:Y:S04]  /*52ad0*/  STL [R1+0x2304], R28 ;  /* 0x0023041c01007387 */ /* 0x000fe80000100800 */
[----:B------:R0:W-:Y:S01]  /*52ae0*/  @P0 STS [R27+0x40800], R2 ;  /* 0x040800021b000388 */ /* 0x0001e20000000800 */
[----:B------:R-:W-:Y:S02]  /*52af0*/  STL [R1+0xcb8], R29 ;  /* 0x000cb81d01007387 */ /* 0x000fe40000100800 */
[----:B------:R-:W4:Y:S01]  /*52b00*/  LDL.LU R10, [R1+0x64] ;  /* 0x00006400010a7983 */ /* 0x000f220000300800 */
[----:B------:R-:W1:Y:S01]  /*52b10*/  MUFU.EX2 R0, R0 ;  /* 0x0000000000007308 */ /* 0x000e620000000800 */
[----:B-----5:R-:W-:Y:S01]  /*52b20*/  STL [R1+0xd04], R3 ;  /* 0x000d040301007387 */ /* 0x020fe20000100800 */
[----:B0-----:R-:W-:-:S03]  /*52b30*/  FFMA R2, R15, c[0x0][0x188], -R29 ;  /* 0x000062000f027a23 */ /* 0x001fc6000000081d */
[----:B------:R0:W-:Y:S01]  /*52b40*/  STL [R1+0x2310], R27 ;  /* 0x0023101b01007387 */ /* 0x0001e20000100800 */
[----:B------:R-:W-:-:S04]  /*52b50*/  FMUL R2, R2, 1.4426950216293334961 ;  /* 0x3fb8aa3b02027820 */ /* 0x000fc80000400000 */
[----:B0-----:R-:W0:Y:S01]  /*52b60*/  MUFU.EX2 R27, R2 ;  /* 0x00000002001b7308 */ /* 0x001e220000000800 */
[----:B---3--:R-:W-:Y:S01]  /*52b70*/  FMNMX R5, R22, R5, !PT ;  /* 0x0000000516057209 */ /* 0x008fe20007800000 */
[----:B------:R-:W-:Y:S01]  /*52b80*/  STL [R1+0x2308], R29 ;  /* 0x0023081d01007387 */ /* 0x000fe20000100800 */
[----:B------:R-:W3:Y:S02]  /*52b90*/  LDL.LU R15, [R1+0x68] ;  /* 0x00006800010f7983 */ /* 0x000ee40000300800 */
[----:B-1----:R1:W-:Y:S02]  /*52ba0*/  STL [R1+0xcfc], R0 ;  /* 0x000cfc0001007387 */ /* 0x0023e40000100800 */
[----:B------:R-:W-:Y:S01]  /*52bb0*/  FFMA R3, R21, c[0x0][0x188], -R5 ;  /* 0x0000620015037a23 */ /* 0x000fe20000000805 */
[----:B------:R5:W-:Y:S01]  /*52bc0*/  STL [R1+0xcac], R5 ;  /* 0x000cac0501007387 */ /* 0x000be20000100800 */
[----:B------:R-:W-:Y:S02]  /*52bd0*/  FADD R6, R16, R17 ;  /* 0x0000001110067221 */ /* 0x000fe40000000000 */
[----:B-1----:R-:W-:-:S02]  /*52be0*/  FFMA R0, R14, c[0x0][0x188], -R5 ;  /* 0x000062000e007a23 */ /* 0x002fc40000000805 */
[----:B------:R-:W3:Y:S01]  /*52bf0*/  LDL.LU R14, [R1+0x6c] ;  /* 0x00006c00010e7983 */ /* 0x000ee20000300800 */
[----:B0-----:R-:W-:Y:S02]  /*52c00*/  STL [R1+0xb3c], R27 ;  /* 0x000b3c1b01007387 */ /* 0x001fe40000100800 */
[----:B------:R-:W3:Y:S02]  /*52c10*/  LDL.LU R17, [R1+0x232c] ;  /* 0x00232c0001117983 */ /* 0x000ee40000300800 */
[----:B------:R-:W3:Y:S02]  /*52c20*/  LDL.LU R16, [R1+0x2328] ;  /* 0x0023280001107983 */ /* 0x000ee40000300800 */
[----:B-----5:R-:W-:Y:S02]  /*52c30*/  FADD R5, R12, R26 ;  /* 0x0000001a0c057221 */ /* 0x020fe40000000000 */
[----:B------:R-:W-:-:S04]  /*52c40*/  FMUL R3, R3, 1.4426950216293334961 ;  /* 0x3fb8aa3b03037820 */ /* 0x000fc80000400000 */
[----:B------:R0:W1:Y:S02]  /*52c50*/  MUFU.EX2 R28, R3 ;  /* 0x00000003001c7308 */ /* 0x0000640000000800 */
[----:B0-----:R-:W-:Y:S01]  /*52c60*/  FADD R3, R9, R11 ;  /* 0x0000000b09037221 */ /* 0x001fe20000000000 */
[----:B--2---:R-:W-:-:S05]  /*52c70*/  FMNMX R21, R7, R4, !PT ;  /* 0x0000000407157209 */ /* 0x004fca0007800000 */
[----:B------:R-:W-:Y:S01]  /*52c80*/  STL [R1+0xc9c], R21 ;  /* 0x000c9c1501007387 */ /* 0x000fe20000100800 */
[----:B------:R-:W3:Y:S02]  /*52c90*/  LDL R12, [R1+0xe14] ;  /* 0x000e1400010c7983 */ /* 0x000ee40000100800 */
[----:B-1----:R-:W-:Y:S02]  /*52ca0*/  STL [R1+0xd14], R28 ;  /* 0x000d141c01007387 */ /* 0x002fe40000100800 */
[----:B------:R-:W2:Y:S02]  /*52cb0*/  LDL R11, [R1+0xe18] ;  /* 0x000e1800010b7983 */ /* 0x000ea40000100800 */
[----:B------:R-:W-:Y:S02]  /*52cc0*/  FMUL R7, R0, 1.4426950216293334961 ;  /* 0x3fb8aa3b00077820 */ /* 0x000fe40000400000 */
[----:B------:R-:W0:Y:S01]  /*52cd0*/  SHFL.BFLY PT, R0, R6, 0x2, 0x1f ;  /* 0x0c401f0006007f89 */ /* 0x000e2200000e0000 */
[----:B----4-:R-:W-:-:S03]  /*52ce0*/  FFMA R9, R8, c[0x0][0x188], -R21 ;  /* 0x0000620008097a23 */ /* 0x010fc60000000815 */
[----:B------:R-:W1:Y:S01]  /*52cf0*/  SHFL.BFLY PT, R2, R5, 0x2, 0x1f ;  /* 0x0c401f0005027f89 */ /* 0x000e6200000e0000 */
[----:B------:R-:W-:Y:S02]  /*52d00*/  FADD R4, R24, R25 ;  /* 0x0000001918047221 */ /* 0x000fe40000000000 */
[----:B------:R-:W-:Y:S01]  /*52d10*/  FMUL R9, R9, 1.4426950216293334961 ;  /* 0x3fb8aa3b09097820 */ /* 0x000fe20000400000 */
[----:B------:R4:W5:Y:S02]  /*52d20*/  MUFU.EX2 R29, R7 ;  /* 0x00000007001d7308 */ /* 0x0009640000000800 */
[----:B------:R-:W1:Y:S06]  /*52d30*/  SHFL.BFLY PT, R8, R4, 0x2, 0x1f ;  /* 0x0c401f0004087f89 */ /* 0x000e6c00000e0000 */
[----:B------:R0:W0:Y:S01]  /*52d40*/  MUFU.EX2 R24, R9 ;  /* 0x0000000900187308 */ /* 0x0000220000000800 */
[----:B----4-:R-:W4:Y:S01]  /*52d50*/  SHFL.BFLY PT, R7, R3, 0x2, 0x1f ;  /* 0x0c401f0003077f89 */ /* 0x010f2200000e0000 */
[----:B------:R-:W-:-:S04]  /*52d60*/  FFMA R10, R10, c[0x0][0x188], -R21 ;  /* 0x000062000a0a7a23 */ /* 0x000fc80000000815 */
[----:B------:R-:W-:Y:S02]  /*52d70*/  FMUL R10, R10, 1.4426950216293334961 ;  /* 0x3fb8aa3b0a0a7820 */ /* 0x000fe40000400000 */
[----:B0-----:R-:W-:Y:S02]  /*52d80*/  FADD R0, R6, R0 ;  /* 0x0000000006007221 */ /* 0x001fe40000000000 */
[----:B------:R-:W0:Y:S01]  /*52d90*/  MUFU.EX2 R26, R10 ;  /* 0x0000000a001a7308 */ /* 0x000e220000000800 */
[----:B-----5:R-:W-:Y:S01]  /*52da0*/  STL [R1+0xd0c], R29 ;  /* 0x000d0c1d01007387 */ /* 0x020fe20000100800 */
[----:B-1----:R-:W-:Y:S02]  /*52db0*/  FADD R2, R5, R2 ;  /* 0x0000000205027221 */ /* 0x002fe40000000000 */
[----:B------:R-:W-:Y:S02]  /*52dc0*/  FADD R4, R4, R8 ;  /* 0x0000000804047221 */ /* 0x000fe40000000000 */
[----:B----4-:R-:W-:Y:S01]  /*52dd0*/  FADD R8, R3, R7 ;  /* 0x0000000703087221 */ /* 0x010fe20000000000 */
[----:B---3--:R-:W-:-:S02]  /*52de0*/  FMNMX R12, R16, R12, !PT ;  /* 0x0000000c100c7209 */ /* 0x008fc40007800000 */
[----:B------:R-:W3:Y:S03]  /*52df0*/  LDL.LU R16, [R1+0x2324] ;  /* 0x0023240001107983 */ /* 0x000ee60000300800 */
[----:B------:R-:W-:-:S04]  /*52e00*/  FFMA R9, R15, c[0x0][0x188], -R12 ;  /* 0x000062000f097a23 */ /* 0x000fc8000000080c */
[----:B------:R-:W-:-:S04]  /*52e10*/  FMUL R6, R9, 1.4426950216293334961 ;  /* 0x3fb8aa3b09067820 */ /* 0x000fc80000400000 */
[----:B------:R-:W1:Y:S01]  /*52e20*/  MUFU.EX2 R15, R6 ;  /* 0x00000006000f7308 */ /* 0x000e620000000800 */
[----:B------:R-:W-:Y:S01]  /*52e30*/  FFMA R5, R14, c[0x0][0x188], -R12 ;  /* 0x000062000e057a23 */ /* 0x000fe2000000080c */
[----:B------:R-:W-:Y:S01]  /*52e40*/  STL [R1+0xc94], R12 ;  /* 0x000c940c01007387 */ /* 0x000fe20000100800 */
[----:B--2---:R-:W-:Y:S01]  /*52e50*/  FMNMX R14, R17, R11, !PT ;  /* 0x0000000b110e7209 */ /* 0x004fe20007800000 */
[----:B------:R-:W-:Y:S02]  /*52e60*/  STL [R1+0xd08], R24 ;  /* 0x000d081801007387 */ /* 0x000fe40000100800 */
[----:B0-----:R-:W-:Y:S01]  /*52e70*/  STL [R1+0xd00], R26 ;  /* 0x000d001a01007387 */ /* 0x001fe20000100800 */
[----:B------:R-:W2:Y:S01]  /*52e80*/  LDL.LU R17, [R1+0x2320] ;  /* 0x0023200001117983 */ /* 0x000ea20000300800 */
[----:B------:R-:W4:Y:S02]  /*52e90*/  LDL R21, [R1+0xe1c] ;  /* 0x000e1c0001157983 */ /* 0x000f240000100800 */
[----:B------:R2:W-:Y:S02]  /*52ea0*/  STL [R1+0xb7c], R14 ;  /* 0x000b7c0e01007387 */ /* 0x0005e40000100800 */
[----:B------:R-:W-:-:S02]  /*52eb0*/  FMUL R3, R5, 1.4426950216293334961 ;  /* 0x3fb8aa3b05037820 */ /* 0x000fc40000400000 */
[----:B------:R-:W-:Y:S01]  /*52ec0*/  FADD R5, R18, R19 ;  /* 0x0000001312057221 */ /* 0x000fe20000000000 */
[----:B-1----:R-:W-:Y:S01]  /*52ed0*/  STL [R1+0xcf8], R15 ;  /* 0x000cf80f01007387 */ /* 0x002fe20000100800 */
[----:B------:R-:W4:Y:S01]  /*52ee0*/  LDL.LU R19, [R1+0x231c] ;  /* 0x00231c0001137983 */ /* 0x000f220000300800 */
[----:B------:R-:W0:Y:S01]  /*52ef0*/  MUFU.EX2 R25, R3 ;  /* 0x0000000300197308 */ /* 0x000e220000000800 */
[----:B------:R-:W5:Y:S02]  /*52f00*/  LDL.LU R18, [R1+0x2318] ;  /* 0x0023180001127983 */ /* 0x000f640000300800 */
[--C-:B---3--:R-:W-:Y:S02]  /*52f10*/  FFMA R7, R16, c[0x0][0x188], -R14.reuse ;  /* 0x0000620010077a23 */ /* 0x108fe4000000080e */
[----:B------:R-:W3:Y:S01]  /*52f20*/  LDL R16, [R1+0xcfc] ;  /* 0x000cfc0001107983 */ /* 0x000ee20000100800 */
[----:B0-----:R-:W-:Y:S02]  /*52f30*/  STL [R1+0xcf4], R25 ;  /* 0x000cf41901007387 */ /* 0x001fe40000100800 */
[----:B--2---:R-:W-:-:S02]  /*52f40*/  FFMA R14, R17, c[0x0][0x188], -R14 ;  /* 0x00006200110e7a23 */ /* 0x004fc4000000080e */
[----:B------:R-:W2:Y:S01]  /*52f50*/  LDL R17, [R1+0xd10] ;  /* 0x000d100001117983 */ /* 0x000ea20000100800 */
[----:B----4-:R-:W-:-:S03]  /*52f60*/  FMNMX R21, R19, R21, !PT ;  /* 0x0000001513157209 */ /* 0x010fc60007800000 */
[----:B------:R-:W4:Y:S04]  /*52f70*/  LDL.LU R19, [R1+0x2314] ;  /* 0x0023140001137983 */ /* 0x000f280000300800 */
[----:B------:R-:W0:Y:S04]  /*52f80*/  SHFL.BFLY PT, R12, R0, 0x1, 0x1f ;  /* 0x0c201f00000c7f89 */ /* 0x000e2800000e0000 */
[----:B------:R-:W1:Y:S01]  /*52f90*/  SHFL.BFLY PT, R11, R2, 0x1, 0x1f ;  /* 0x0c201f00020b7f89 */ /* 0x000e6200000e0000 */
[----:B------:R-:W-:Y:S02]  /*52fa0*/  FADD R6, R13, R20 ;  /* 0x000000140d067221 */ /* 0x000fe40000000000 */
[----:B------:R-:W-:-:S02]  /*52fb0*/  FMUL R13, R7, 1.4426950216293334961 ;  /* 0x3fb8aa3b070d7820 */ /* 0x000fc40000400000 */
[----:B------:R-:W-:Y:S02]  /*52fc0*/  FMUL R14, R14, 1.4426950216293334961 ;  /* 0x3fb8aa3b0e0e7820 */ /* 0x000fe40000400000 */
[----:B------:R5:W0:Y:S08]  /*52fd0*/  MUFU.EX2 R20, R13 ;  /* 0x0000000d00147308 */ /* 0x000a300000000800 */
[----:B------:R0:W0:Y:S01]  /*52fe0*/  MUFU.EX2 R23, R14 ;  /* 0x0000000e00177308 */ /* 0x0000220000000800 */
[----:B------:R-:W-:Y:S01]  /*52ff0*/  STL [R1+0xb78], R21 ;  /* 0x000b781501007387 */ /* 0x000fe20000100800 */
[----:B-----5:R-:W-:-:S03]  /*53000*/  FFMA R13, R18, c[0x0][0x188], -R21 ;  /* 0x00006200120d7a23 */ /* 0x020fc60000000815 */
[----:B------:R-:W2:Y:S01]  /*53010*/  LDL R18, [R1+0xd04] ;  /* 0x000d040001127983 */ /* 0x000ea20000100800 */
[----:B------:R-:W-:-:S03]  /*53020*/  FMUL R13, R13, 1.4426950216293334961 ;  /* 0x3fb8aa3b0d0d7820 */ /* 0x000fc60000400000 */
[----:B0-----:R-:W-:Y:S01]  /*53030*/  STL [R1+0xcf0], R20 ;  /* 0x000cf01401007387 */ /* 0x001fe20000100800 */
[----:B------:R-:W-:Y:S02]  /*53040*/  FADD R0, R0, R12 ;  /* 0x0000000c00007221 */ /* 0x000fe40000000000 */
[----:B------:R-:W5:Y:S02]  /*53050*/  LDL R14, [R1+0xd1c] ;  /* 0x000d1c00010e7983 */ /* 0x000f640000100800 */
[----:B------:R-:W5:Y:S02]  /*53060*/  LDL R12, [R1+0xd18] ;  /* 0x000d1800010c7983 */ /* 0x000f640000100800 */
[----:B-1----:R-:W-:Y:S01]  /*53070*/  FADD R2, R2, R11 ;  /* 0x0000000b02027221 */ /* 0x002fe20000000000 */
[----:B------:R-:W-:Y:S04]  /*53080*/  STL [R1+0xcec], R23 ;  /* 0x000cec1701007387 */ /* 0x000fe80000100800 */
[----:B------:R-:W0:Y:S04]  /*53090*/  SHFL.BFLY PT, R3, R4, 0x1, 0x1f ;  /* 0x0c201f0004037f89 */ /* 0x000e2800000e0000 */
[----:B------:R-:W1:Y:S01]  /*530a0*/  SHFL.BFLY PT, R10, R8, 0x1, 0x1f ;  /* 0x0c201f00080a7f89 */ /* 0x000e6200000e0000 */
[----:B0-----:R-:W-:-:S02]  /*530b0*/  FADD R3, R4, R3 ;  /* 0x0000000304037221 */ /* 0x001fc40000000000 */
[----:B-1----:R-:W-:Y:S02]  /*530c0*/  FADD R4, R8, R10 ;  /* 0x0000000a08047221 */ /* 0x002fe40000000000 */
[----:B----4-:R-:W-:Y:S02]  /*530d0*/  FFMA R11, R19, c[0x0][0x188], -R21 ;  /* 0x00006200130b7a23 */ /* 0x010fe40000000815 */
[----:B------:R0:W1:Y:S01]  /*530e0*/  MUFU.EX2 R21, R13 ;  /* 0x0000000d00157308 */ /* 0x0000620000000800 */
[----:B------:R-:W4:Y:S04]  /*530f0*/  LDL R19, [R1+0xd24] ;  /* 0x000d240001137983 */ /* 0x000f280000100800 */
[----:B0-----:R-:W4:Y:S01]  /*53100*/  LDL R13, [R1+0xd20] ;  /* 0x000d2000010d7983 */ /* 0x001f220000100800 */
[----:B------:R-:W-:-:S04]  /*53110*/  FMUL R11, R11, 1.4426950216293334961 ;  /* 0x3fb8aa3b0b0b7820 */ /* 0x000fc80000400000 */
[----:B------:R-:W0:Y:S01]  /*53120*/  MUFU.EX2 R22, R11 ;  /* 0x0000000b00167308 */ /* 0x000e220000000800 */
[----:B---3--:R-:W-:Y:S01]  /*53130*/  FADD R10, R16, R27 ;  /* 0x0000001b100a7221 */ /* 0x008fe20000000000 */
[----:B-1----:R-:W-:Y:S04]  /*53140*/  STL [R1+0xce8], R21 ;  /* 0x000ce81501007387 */ /* 0x002fe80000100800 */
[----:B0-----:R-:W-:Y:S01]  /*53150*/  STL [R1+0xce4], R22 ;  /* 0x000ce41601007387 */ /* 0x001fe20000100800 */
[----:B------:R-:W3:Y:S03]  /*53160*/  LDL.LU R27, [R1+0x2310] ;  /* 0x00231000011b7983 */ /* 0x000ee60000300800 */
[----:B------:R-:W0:Y:S04]  /*53170*/  SHFL.BFLY PT, R7, R6, 0x2, 0x1f ;  /* 0x0c401f0006077f89 */ /* 0x000e2800000e0000 */
[----:B------:R-:W1:Y:S01]  /*53180*/  SHFL.BFLY PT, R9, R5, 0x2, 0x1f ;  /* 0x0c401f0005097f89 */ /* 0x000e6200000e0000 */
[----:B-----5:R-:W-:-:S02]  /*53190*/  FADD R8, R14, R12 ;  /* 0x0000000c0e087221 */ /* 0x020fc40000000000 */
[----:B------:R-:W-:Y:S02]  /*531a0*/  FADD R11, R28, R29 ;  /* 0x0000001d1c0b7221 */ /* 0x000fe40000000000 */
[----:B------:R-:W-:Y:S02]  /*531b0*/  FADD R14, R15, R25 ;  /* 0x000000190f0e7221 */ /* 0x000fe40000000000 */
[----:B0-----:R-:W-:Y:S02]  /*531c0*/  FADD R6, R6, R7 ;  /* 0x0000000706067221 */ /* 0x001fe40000000000 */
[----:B-1----:R-:W-:Y:S02]  /*531d0*/  FADD R5, R5, R9 ;  /* 0x0000000905057221 */ /* 0x002fe40000000000 */
[----:B--2---:R-:W-:Y:S02]  /*531e0*/  FADD R9, R17, R18 ;  /* 0x0000001211097221 */ /* 0x004fe40000000000 */
[----:B------:R-:W0:Y:S04]  /*531f0*/  SHFL.BFLY PT, R17, R10, 0x2, 0x1f ;  /* 0x0c401f000a117f89 */ /* 0x000e2800000e0000 */
[----:B------:R-:W1:Y:S04]  /*53200*/  SHFL.BFLY PT, R12, R11, 0x2, 0x1f ;  /* 0x0c401f000b0c7f89 */ /* 0x000e6800000e0000 */
[----:B------:R-:W2:Y:S04]  /*53210*/  SHFL.BFLY PT, R18, R9, 0x2, 0x1f ;  /* 0x0c401f0009127f89 */ /* 0x000ea800000e0000 */
[----:B------:R-:W5:Y:S01]  /*53220*/  SHFL.BFLY PT, R15, R14, 0x2, 0x1f ;  /* 0x0c401f000e0f7f89 */ /* 0x000f6200000e0000 */
[----:B------:R-:W-:-:S02]  /*53230*/  FADD R20, R20, R23 ;  /* 0x0000001714147221 */ /* 0x000fc40000000000 */
[----:B------:R-:W-:-:S03]  /*53240*/  FADD R21, R21, R22 ;  /* 0x0000001615157221 */ /* 0x000fc60000000000 */
[----:B------:R-:W5:Y:S04]  /*53250*/  SHFL.BFLY PT, R23, R20, 0x2, 0x1f ;  /* 0x0c401f0014177f89 */ /* 0x000f6800000e0000 */
[----:B------:R-:W5:Y:S01]  /*53260*/  SHFL.BFLY PT, R22, R21, 0x2, 0x1f ;  /* 0x0c401f0015167f89 */ /* 0x000f6200000e0000 */
[----:B0-----:R-:W-:Y:S02]  /*53270*/  FADD R10, R10, R17 ;  /* 0x000000110a0a7221 */ /* 0x001fe40000000000 */
[----:B-1----:R-:W-:Y:S02]  /*53280*/  FADD R11, R11, R12 ;  /* 0x0000000c0b0b7221 */ /* 0x002fe40000000000 */
[----:B--2---:R-:W-:Y:S01]  /*53290*/  FADD R9, R9, R18 ;  /* 0x0000001209097221 */ /* 0x004fe20000000000 */
[----:B------:R-:W0:Y:S01]  /*532a0*/  SHFL.BFLY PT, R12, R5, 0x1, 0x1f ;  /* 0x0c201f00050c7f89 */ /* 0x000e2200000e0000 */
[----:B-----5:R-:W-:-:S03]  /*532b0*/  FADD R14, R14, R15 ;  /* 0x0000000f0e0e7221 */ /* 0x020fc60000000000 */
[----:B------:R-:W-:Y:S04]  /*532c0*/  SHFL.BFLY PT, R15, R6, 0x1, 0x1f ;  /* 0x0c201f00060f7f89 */ /* 0x000fe800000e0000 */
[----:B------:R-:W-:Y:S01]  /*532d0*/  SHFL.BFLY PT, R18, R9, 0x1, 0x1f ;  /* 0x0c201f0009127f89 */ /* 0x000fe200000e0000 */
[----:B------:R-:W-:Y:S02]  /*532e0*/  FADD R20, R20, R23 ;  /* 0x0000001714147221 */ /* 0x000fe40000000000 */
[----:B------:R-:W-:Y:S02]  /*532f0*/  FADD R21, R21, R22 ;  /* 0x0000001615157221 */ /* 0x000fe40000000000 */
[----:B------:R-:W-:Y:S04]  /*53300*/  SHFL.BFLY PT, R22, R11, 0x1, 0x1f ;  /* 0x0c201f000b167f89 */ /* 0x000fe800000e0000 */
[----:B------:R-:W-:Y:S01]  /*53310*/  SHFL.BFLY PT, R25, R20, 0x1, 0x1f ;  /* 0x0c201f0014197f89 */ /* 0x000fe200000e0000 */
[----:B0-----:R-:W-:-:S03]  /*53320*/  FADD R5, R5, R12 ;  /* 0x0000000c05057221 */ /* 0x001fc60000000000 */
[----:B------:R-:W0:Y:S01]  /*53330*/  S2R R12, SR_TID.X ;  /* 0x00000000000c7919 */ /* 0x000e220000002100 */
[----:B----4-:R-:W-:-:S03]  /*53340*/  FADD R7, R19, R13 ;  /* 0x0000000d13077221 */ /* 0x010fc60000000000 */
[----:B------:R-:W1:Y:S01]  /*53350*/  SHFL.BFLY PT, R19, R8, 0x2, 0x1f ;  /* 0x0c401f0008137f89 */ /* 0x000e6200000e0000 */
[----:B------:R-:W-:Y:S02]  /*53360*/  FADD R13, R24, R26 ;  /* 0x0000001a180d7221 */ /* 0x000fe40000000000 */
[----:B------:R-:W2:Y:S03]  /*53370*/  SHFL.BFLY PT, R24, R7, 0x2, 0x1f ;  /* 0x0c401f0007187f89 */ /* 0x000ea600000e0000 */
[----:B------:R-:W4:Y:S01]  /*53380*/  SHFL.BFLY PT, R16, R13, 0x2, 0x1f ;  /* 0x0c401f000d107f89 */ /* 0x000f2200000e0000 */
[----:B-1----:R-:W-:-:S05]  /*53390*/  FADD R8, R8, R19 ;  /* 0x0000001308087221 */ /* 0x002fca0000000000 */
[----:B------:R-:W1:Y:S01]  /*533a0*/  SHFL.BFLY PT, R17, R8, 0x1, 0x1f ;  /* 0x0c201f0008117f89 */ /* 0x000e6200000e0000 */
[----:B--2---:R-:W-:Y:S02]  /*533b0*/  FADD R7, R7, R24 ;  /* 0x0000001807077221 */ /* 0x004fe40000000000 */
[----:B----4-:R-:W-:Y:S01]  /*533c0*/  FADD R13, R13, R16 ;  /* 0x000000100d0d7221 */ /* 0x010fe20000000000 */
[----:B------:R-:W-:Y:S04]  /*533d0*/  SHFL.BFLY PT, R19, R10, 0x1, 0x1f ;  /* 0x0c201f000a137f89 */ /* 0x000fe800000e0000 */
[----:B------:R-:W2:Y:S04]  /*533e0*/  SHFL.BFLY PT, R16, R7, 0x1, 0x1f ;  /* 0x0c201f0007107f89 */ /* 0x000ea800000e0000 */
[----:B---3--:R-:W-:Y:S01]  /*533f0*/  @P0 STS [R27+0x40880], R0 ;  /* 0x040880001b000388 */ /* 0x008fe20000000800 */
[----:B------:R-:W-:Y:S02]  /*53400*/  @P0 STS [R27+0x40900], R2 ;  /* 0x040900021b000388 */ /* 0x000fe40000000800 */
[----:B------:R1:W-:Y:S01]  /*53410*/  @P0 STS [R27+0x40980], R3 ;  /* 0x040980031b000388 */ /* 0x0003e20000000800 */
[----:B------:R-:W3:Y:S01]  /*53420*/  SHFL.BFLY PT, R23, R13, 0x1, 0x1f ;  /* 0x0c201f000d177f89 */ /* 0x000ee200000e0000 */
[----:B------:R-:W4:Y:S03]  /*53430*/  SHFL.BFLY PT, R24, R14, 0x1, 0x1f ;  /* 0x0c201f000e187f89 */ /* 0x000f2600000e0000 */
[----:B------:R-:W3:Y:S01]  /*53440*/  SHFL.BFLY PT, R26, R21, 0x1, 0x1f ;  /* 0x0c201f00151a7f89 */ /* 0x000ee200000e0000 */
[----:B-1----:R-:W-:-:S03]  /*53450*/  FADD R3, R8, R17 ;  /* 0x0000001108037221 */ /* 0x002fc60000000000 */
[----:B------:R-:W5:Y:S01]  /*53460*/  LDL.LU R8, [R1+0x1f0] ;  /* 0x0001f00001087983 */ /* 0x000f620000300800 */
[----:B------:R-:W5:Y:S02]  /*53470*/  LDL R17, [R1+0xcdc] ;  /* 0x000cdc0001117983 */ /* 0x000f640000100800 */
[----:B------:R-:W-:Y:S02]  /*53480*/  FADD R0, R6, R15 ;  /* 0x0000000f06007221 */ /* 0x000fe40000000000 */
[----:B--2---:R-:W-:Y:S01]  /*53490*/  FADD R2, R7, R16 ;  /* 0x0000001007027221 */ /* 0x004fe20000000000 */
[----:B------:R1:W-:Y:S01]  /*534a0*/  @P0 STS [R27+0x40a00], R4 ;  /* 0x040a00041b000388 */ /* 0x0003e20000000800 */
[----:B------:R2:W-:Y:S02]  /*534b0*/  @P0 STS [R27+0x40a80], R5 ;  /* 0x040a80051b000388 */ /* 0x0005e40000000800 */
[----:B------:R0:W-:Y:S01]  /*534c0*/  @P0 STS [R27+0x40b00], R0 ;  /* 0x040b00001b000388 */ /* 0x0001e20000000800 */
[----:B------:R-:W5:Y:S04]  /*534d0*/  LDL.LU R29, [R1+0x1f4] ;  /* 0x0001f400011d7983 */ /* 0x000f680000300800 */
[----:B------:R3:W-:Y:S01]  /*534e0*/  @P0 STS [R27+0x40b80], R2 ;  /* 0x040b80021b000388 */ /* 0x0007e20000000800 */
[----:B------:R4:W-:Y:S02]  /*534f0*/  @P0 STS [R27+0x40c00], R3 ;  /* 0x040c00031b000388 */ /* 0x0009e40000000800 */
[----:B------:R-:W5:Y:S02]  /*53500*/  LDL R28, [R1+0xcd8] ;  /* 0x000cd800011c7983 */ /* 0x000f640000100800 */
[----:B------:R-:W5:Y:S01]  /*53510*/  LDL.LU R7, [R1+0xe24] ;  /* 0x000e240001077983 */ /* 0x000f620000300800 */
[----:B------:R-:W5:Y:S01]  /*53520*/  LDL.LU R16, [R1+0x1f8] ;  /* 0x0001f80001107983 */ /* 0x000f620000300800 */
[----:B------:R-:W5:Y:S02]  /*53530*/  LDL R15, [R1+0xcd4] ;  /* 0x000cd400010f7983 */ /* 0x000f640000100800 */
[----:B-1----:R-:W-:-:S02]  /*53540*/  FADD R4, R9, R18 ;  /* 0x0000001209047221 */ /* 0x002fc40000000000 */
[----:B--2---:R-:W-:Y:S02]  /*53550*/  FADD R5, R10, R19 ;  /* 0x000000130a057221 */ /* 0x004fe40000000000 */
[----:B0-----:R-:W-:Y:S01]  /*53560*/  FADD R0, R11, R22 ;  /* 0x000000160b007221 */ /* 0x001fe20000000000 */
[----:B------:R-:W2:Y:S01]  /*53570*/  LDL.LU R9, [R1+0x4c0] ;  /* 0x0004c00001097983 */ /* 0x000ea20000300800 */
[----:B---3--:R-:W-:-:S03]  /*53580*/  FADD R2, R13, R23 ;  /* 0x000000170d027221 */ /* 0x008fc60000000000 */
[----:B------:R0:W-:Y:S01]  /*53590*/  @P0 STS [R27+0x40c80], R4 ;  /* 0x040c80041b000388 */ /* 0x0001e20000000800 */
[----:B----4-:R-:W-:Y:S02]  /*535a0*/  FADD R3, R14, R24 ;  /* 0x000000180e037221 */ /* 0x010fe40000000000 */
[----:B------:R1:W-:Y:S02]  /*535b0*/  @P0 STS [R27+0x40d00], R5 ;  /* 0x040d00051b000388 */ /* 0x0003e40000000800 */
[----:B------:R-:W-:Y:S01]  /*535c0*/  @P0 STS [R27+0x40d80], R0 ;  /* 0x040d80001b000388 */ /* 0x000fe20000000800 */
[----:B------:R-:W-:Y:S01]  /*535d0*/  @P0 STS [R27+0x40e00], R2 ;  /* 0x040e00021b000388 */ /* 0x000fe20000000800 */
[----:B------:R-:W-:Y:S02]  /*535e0*/  @P0 STS [R27+0x40e80], R3 ;  /* 0x040e80031b000388 */ /* 0x000fe40000000800 */
[----:B0-----:R-:W-:Y:S02]  /*535f0*/  FADD R4, R20, R25 ;  /* 0x0000001914047221 */ /* 0x001fe40000000000 */
[----:B-1----:R-:W-:-:S03]  /*53600*/  FADD R5, R21, R26 ;  /* 0x0000001a15057221 */ /* 0x002fc60000000000 */
[----:B------:R-:W-:Y:S02]  /*53610*/  @P0 STS [R27+0x40f00], R4 ;  /* 0x040f00041b000388 */ /* 0x000fe40000000800 */
[----:B------:R0:W-:Y:S02]  /*53620*/  @P0 STS [R27+0x40f80], R5 ;  /* 0x040f80051b000388 */ /* 0x0001e40000000800 */
[----:B------:R-:W-:Y:S06]  /*53630*/  BAR.SYNC.DEFER_BLOCKING 0x0 ;  /* 0x0000000000007b1d */ /* 0x000fec0000010000 */
[----:B0-----:R-:W0:Y:S02]  /*53640*/  S2R R27, SR_TID.X ;  /* 0x00000000001b7919 */ /* 0x001e240000002100 */
[----:B0-----:R-:W-:-:S05]  /*53650*/  LOP3.LUT R27, R27, 0xff, RZ, 0xc0, !PT ;  /* 0x000000ff1b1b7812 */ /* 0x001fca00078ec0ff */
[----:B------:R-:W0:Y:S04]  /*53660*/  LDS R5, [R27.X4+0x40000] ;  /* 0x040000001b057984 */ /* 0x000e280000004800 */
[----:B------:R-:W1:Y:S04]  /*53670*/  LDS R3, [R27.X4+0x40400] ;  /* 0x040400001b037984 */ /* 0x000e680000004800 */
[----:B------:R-:W3:Y:S04]  /*53680*/  LDS R0, [R27.X4+0x40800] ;  /* 0x040800001b007984 */ /* 0x000ee80000004800 */
[----:B0-----:R-:W0:Y:S04]  /*53690*/  SHFL.BFLY PT, R6, R5, 0x2, 0x1f ;  /* 0x0c401f0005067f89 */ /* 0x001e2800000e0000 */
[----:B-1----:R-:W1:Y:S04]  /*536a0*/  SHFL.BFLY PT, R4, R3, 0x2, 0x1f ;  /* 0x0c401f0003047f89 */ /* 0x002e6800000e0000 */
[----:B---3--:R-:W3:Y:S01]  /*536b0*/  SHFL.BFLY PT, R2, R0, 0x2, 0x1f ;  /* 0x0c401f0000027f89 */ /* 0x008ee200000e0000 */
[----:B0-----:R-:W-:-:S02]  /*536c0*/  FADD R6, R5, R6 ;  /* 0x0000000605067221 */ /* 0x001fc40000000000 */
[----:B-1----:R-:W-:Y:S02]  /*536d0*/  FADD R3, R3, R4 ;  /* 0x0000000403037221 */ /* 0x002fe40000000000 */
[----:B---3--:R-:W-:Y:S01]  /*536e0*/  FADD R2, R0, R2 ;  /* 0x0000000200027221 */ /* 0x008fe20000000000 */
[----:B------:R-:W0:Y:S04]  /*536f0*/  SHFL.BFLY PT, R5, R6, 0x1, 0x1f ;  /* 0x0c201f0006057f89 */ /* 0x000e2800000e0000 */
[----:B------:R-:W1:Y:S04]  /*53700*/  SHFL.BFLY PT, R0, R3, 0x1, 0x1f ;  /* 0x0c201f0003007f89 */ /* 0x000e6800000e0000 */
[----:B------:R-:W3:Y:S01]  /*53710*/  SHFL.BFLY PT, R4, R2, 0x1, 0x1f ;  /* 0x0c201f0002047f89 */ /* 0x000ee200000e0000 */
[----:B0-----:R-:W-:-:S02]  /*53720*/  FADD R5, R6, R5 ;  /* 0x0000000506057221 */ /* 0x001fc40000000000 */
[----:B-1----:R-:W-:Y:S02]  /*53730*/  FADD R0, R3, R0 ;  /* 0x0000000003007221 */ /* 0x002fe40000000000 */
[----:B---3--:R-:W-:Y:S01]  /*53740*/  FADD R2, R2, R4 ;  /* 0x0000000402027221 */ /* 0x008fe20000000000 */
[----:B------:R-:W-:Y:S02]  /*53750*/  @!P1 STS [R27.X4+0x40000], R5 ;  /* 0x040000051b009388 */ /* 0x000fe40000004800 */
[----:B------:R-:W-:Y:S02]  /*53760*/  @!P1 STS [R27.X4+0x40400], R0 ;  /* 0x040400001b009388 */ /* 0x000fe40000004800 */
[----:B------:R-:W-:Y:S02]  /*53770*/  @!P1 STS [R27.X4+0x40800], R2 ;  /* 0x040800021b009388 */ /* 0x000fe40000004800 */
[----:B------:R-:W0:Y:S02]  /*53780*/  LDS R0, [R12.X4+0x40c00] ;  /* 0x040c00000c007984 */ /* 0x000e240000004800 */
[----:B0-----:R-:W0:Y:S02]  /*53790*/  SHFL.BFLY PT, R2, R0, 0x2, 0x1f ;  /* 0x0c401f0000027f89 */ /* 0x001e2400000e0000 */
[----:B0-----:R-:W-:-:S05]  /*537a0*/  FADD R2, R0, R2 ;  /* 0x0000000200027221 */ /* 0x001fca0000000000 */
[----:B------:R-:W0:Y:S04]  /*537b0*/  SHFL.BFLY PT, R0, R2, 0x1, 0x1f ;  /* 0x0c201f0002007f89 */ /* 0x000e2800000e0000 */
[----:B------:R-:W1:Y:S01]  /*537c0*/  S2R R27, SR_TID.X ;  /* 0x00000000001b7919 */ /* 0x000e620000002100 */
[----:B0-----:R-:W-:-:S05]  /*537d0*/  FADD R0, R2, R0 ;  /* 0x0000000002007221 */ /* 0x001fca0000000000 */
[----:B------:R-:W-:Y:S01]  /*537e0*/  @!P1 STS [R12.X4+0x40c00], R0 ;  /* 0x040c00000c009388 */ /* 0x000fe20000004800 */
[----:B------:R-:W-:Y:S01]  /*537f0*/  BAR.SYNC.DEFER_BLOCKING 0x0 ;  /* 0x0000000000007b1d */ /* 0x000fe20000010000 */
[----:B-1----:R-:W-:-:S05]  /*53800*/  LOP3.LUT R27, R27, 0x1c, RZ, 0xc0, !PT ;  /* 0x0000001c1b1b7812 */ /* 0x002fca00078ec0ff */
[----:B------:R-:W0:Y:S01]  /*53810*/  LDS R0, [R27.X4+0x40000] ;  /* 0x040000001b007984 */ /* 0x000e220000004800 */
[----:B-----5:R-:W-:-:S03]  /*53820*/  FADD R2, -R17, R8 ;  /* 0x0000000811027221 */ /* 0x020fc60000000100 */
[----:B------:R-:W3:Y:S01]  /*53830*/  LDL.LU R8, [R1+0x4c4] ;  /* 0x0004c40001087983 */ /* 0x000ee20000300800 */
[----:B------:R-:W-:-:S04]  /*53840*/  FMUL R2, R2, 1.4426950216293334961 ;  /* 0x3fb8aa3b02027820 */ /* 0x000fc80000400000 */
[----:B------:R1:W0:Y:S01]  /*53850*/  MUFU.EX2 R5, R2 ;  /* 0x0000000200057308 */ /* 0x0002220000000800 */
[----:B------:R-:W-:Y:S02]  /*53860*/  FADD R3, -R28, R29 ;  /* 0x0000001d1c037221 */ /* 0x000fe40000000100 */
[----:B------:R-:W4:Y:S01]  /*53870*/  LDL.LU R29, [R1+0x1fc] ;  /* 0x0001fc00011d7983 */ /* 0x000f220000300800 */
[----:B------:R-:W4:Y:S03]  /*53880*/  LDL R28, [R1+0xcd0] ;  /* 0x000cd000011c7983 */ /* 0x000f260000100800 */
[----:B-1----:R-:W1:Y:S01]  /*53890*/  LDS R2, [R27.X4+0x40080] ;  /* 0x040080001b027984 */ /* 0x002e620000004800 */
[----:B0-----:R-:W-:-:S05]  /*538a0*/  FFMA R7, R5, R7, R0 ;  /* 0x0000000705077223 */ /* 0x001fca0000000000 */
[----:B------:R0:W-:Y:S04]  /*538b0*/  STL [R1+0xe24], R7 ;  /* 0x000e240701007387 */ /* 0x0001e80000100800 */
[----:B0-----:R-:W5:Y:S01]  /*538c0*/  LDL.LU R7, [R1+0x520] ;  /* 0x0005200001077983 */ /* 0x001f620000300800 */
[----:B------:R-:W4:Y:S02]  /*538d0*/  LDL.LU R6, [R1+0x524] ;  /* 0x0005240001067983 */ /* 0x000f240000300800 */
[----:B------:R-:W4:Y:S02]  /*538e0*/  LDL.LU R21, [R1+0x510] ;  /* 0x0005100001157983 */ /* 0x000f240000300800 */
[----:B------:R-:W4:Y:S02]  /*538f0*/  LDL.LU R20, [R1+0x514] ;  /* 0x0005140001147983 */ /* 0x000f240000300800 */
[----:B------:R-:W-:Y:S01]  /*53900*/  FMUL R3, R3, 1.4426950216293334961 ;  /* 0x3fb8aa3b03037820 */ /* 0x000fe20000400000 */
[----:B------:R-:W4:Y:S01]  /*53910*/  LDL.LU R19, [R1+0x500] ;  /* 0x0005000001137983 */ /* 0x000f220000300800 */
[----:B------:R-:W4:Y:S02]  /*53920*/  LDL.LU R18, [R1+0x504] ;  /* 0x0005040001127983 */ /* 0x000f240000300800 */
[----:B------:R-:W4:Y:S02]  /*53930*/  LDL.LU R11, [R1+0x4f0] ;  /* 0x0004f000010b7983 */ /* 0x000f240000300800 */
[----:B------:R-:W-:Y:S01]  /*53940*/  FADD R0, -R15, R16 ;  /* 0x000000100f007221 */ /* 0x000fe20000000100 */
[----:B------:R-:W4:Y:S01]  /*53950*/  LDL.LU R10, [R1+0x4f4] ;  /* 0x0004f400010a7983 */ /* 0x000f220000300800 */
[----:B--2---:R-:W-:-:S02]  /*53960*/  FMUL R9, R5, R9 ;  /* 0x0000000905097220 */ /* 0x004fc40000400000 */
[----:B------:R-:W2:Y:S01]  /*53970*/  LDL.LU R16, [R1+0x200] ;  /* 0x0002000001107983 */ /* 0x000ea20000300800 */
[----:B------:R3:W1:Y:S01]  /*53980*/  MUFU.EX2 R4, R3 ;  /* 0x0000000300047308 */ /* 0x0006620000000800 */
[----:B------:R-:W2:Y:S01]  /*53990*/  LDL R15, [R1+0xccc] ;  /* 0x000ccc00010f7983 */ /* 0x000ea20000100800 */
[----:B------:R-:W2:Y:S02]  /*539a0*/  LDL.LU R17, [R1+0x4e0] ;  /* 0x0004e00001117983 */ /* 0x000ea40000300800 */
[----:B------:R0:W-:Y:S02]  /*539b0*/  STL [R1+0x90], R9 ;  /* 0x0000900901007387 */ /* 0x0001e40000100800 */
[----:B0-----:R-:W2:Y:S01]  /*539c0*/  LDL.LU R9, [R1+0x4e4] ;  /* 0x0004e40001097983 */ /* 0x001ea20000300800 */
[----:B---3--:R-:W-:-:S05]  /*539d0*/  FMUL R3, R5, R8 ;  /* 0x0000000805037220 */ /* 0x008fca0000400000 */
[----:B------:R-:W-:Y:S01]  /*539e0*/  STL [R1+0x94], R3 ;  /* 0x0000940301007387 */ /* 0x000fe20000100800 */
[----:B------:R-:W3:Y:S02]  /*539f0*/  LDL.LU R14, [R1+0x4d0] ;  /* 0x0004d000010e7983 */ /* 0x000ee40000300800 */
[----:B------:R-:W3:Y:S02]  /*53a00*/  LDL.LU R8, [R1+0x4d4] ;  /* 0x0004d40001087983 */ /* 0x000ee40000300800 */
[----:B------:R-:W0:Y:S04]  /*53a10*/  LDS R3, [R27.X4+0x40100] ;  /* 0x040100001b037984 */ /* 0x000e280000004800 */
[C---:B-----5:R-:W-:Y:S02]  /*53a20*/  FMUL R7, R5.reuse, R7 ;  /* 0x0000000705077220 */ /* 0x060fe40000400000 */
[----:B----4-:R-:W-:-:S03]  /*53a30*/  FMUL R6, R5, R6 ;  /* 0x0000000605067220 */ /* 0x010fc60000400000 */
[----:B------:R4:W-:Y:S01]  /*53a40*/  STL [R1+0x80], R7 ;  /* 0x0000800701007387 */ /* 0x0009e20000100800 */
[----:B------:R-:W5:Y:S03]  /*53a50*/  LDL.LU R13, [R1+0x4b0] ;  /* 0x0004b000010d7983 */ /* 0x000f660000300800 */
[----:B----4-:R-:W4:Y:S01]  /*53a60*/  LDL.LU R7, [R1+0x4b4] ;  /* 0x0004b40001077983 */ /* 0x010f220000300800 */
[----:B------:R0:W-:Y:S03]  /*53a70*/  STL [R1+0x84], R6 ;  /* 0x0000840601007387 */ /* 0x0001e60000100800 */
[----:B0-----:R-:W1:Y:S01]  /*53a80*/  LDL.LU R6, [R1+0xe28] ;  /* 0x000e280001067983 */ /* 0x001e620000300800 */
[C---:B------:R-:W-:Y:S02]  /*53a90*/  FMUL R21, R5.reuse, R21 ;  /* 0x0000001505157220 */ /* 0x040fe40000400000 */
[----:B------:R-:W-:-:S02]  /*53aa0*/  FMUL R20, R5, R20 ;  /* 0x0000001405147220 */ /* 0x000fc40000400000 */
[C---:B--2---:R-:W-:Y:S01]  /*53ab0*/  FMUL R17, R5.reuse, R17 ;  /* 0x0000001105117220 */ /* 0x044fe20000400000 */
[----:B------:R0:W-:Y:S02]  /*53ac0*/  STL [R1+0x70], R21 ;  /* 0x0000701501007387 */ /* 0x0001e40000100800 */
[----:B------:R2:W-:Y:S02]  /*53ad0*/  STL [R1+0x74], R20 ;  /* 0x0000741401007387 */ /* 0x0005e40000100800 */
[C---:B------:R-:W-:Y:S02]  /*53ae0*/  FMUL R25, R5.reuse, R18 ;  /* 0x0000001205197220 */ /* 0x040fe40000400000 */
[C---:B------:R-:W-:Y:S02]  /*53af0*/  FMUL R18, R5.reuse, R9 ;  /* 0x0000000905127220 */ /* 0x040fe40000400000 */
[C---:B------:R-:W-:Y:S02]  /*53b00*/  FMUL R24, R5.reuse, R19 ;  /* 0x0000001305187220 */ /* 0x040fe40000400000 */
[----:B0-----:R-:W-:-:S02]  /*53b10*/  FMUL R21, R5, R10 ;  /* 0x0000000a05157220 */ /* 0x001fc40000400000 */
[C---:B--2---:R-:W-:Y:S02]  /*53b20*/  FMUL R20, R5.reuse, R11 ;  /* 0x0000000b05147220 */ /* 0x044fe40000400000 */
[----:B------:R-:W2:Y:S01]  /*53b30*/  LDL.LU R11, [R1+0x4c8] ;  /* 0x0004c800010b7983 */ /* 0x000ea20000300800 */
[----:B------:R-:W2:Y:S02]  /*53b40*/  LDL.LU R10, [R1+0x4cc] ;  /* 0x0004cc00010a7983 */ /* 0x000ea40000300800 */
[----:B------:R-:W2:Y:S02]  /*53b50*/  LDL.LU R9, [R1+0x528] ;  /* 0x0005280001097983 */ /* 0x000ea40000300800 */
[----:B------:R3:W-:Y:S01]  /*53b60*/  STL [R1+0x420], R17 ;  /* 0x0004201101007387 */ /* 0x0007e20000100800 */
[----:B------:R-:W-:Y:S01]  /*53b70*/  STL [R1+0x424], R18 ;  /* 0x0004241201007387 */ /* 0x000fe20000100800 */
[C---:B---3--:R-:W-:Y:S02]  /*53b80*/  FMUL R17, R5.reuse, R14 ;  /* 0x0000000e05117220 */ /* 0x048fe40000400000 */
[----:B------:R-:W-:-:S02]  /*53b90*/  FMUL R14, R5, R8 ;  /* 0x00000008050e7220 */ /* 0x000fc40000400000 */
[----:B------:R-:W3:Y:S01]  /*53ba0*/  LDL.LU R8, [R1+0x52c] ;  /* 0x00052c0001087983 */ /* 0x000ee20000300800 */
[----:B------:R-:W-:Y:S02]  /*53bb0*/  STL [R1+0x410], R17 ;  /* 0x0004101101007387 */ /* 0x000fe40000100800 */
[----:B------:R-:W-:Y:S02]  /*53bc0*/  STL [R1+0x414], R14 ;  /* 0x0004140e01007387 */ /* 0x000fe40000100800 */
[----:B-----5:R-:W-:-:S05]  /*53bd0*/  FMUL R13, R5, R13 ;  /* 0x0000000d050d7220 */ /* 0x020fca0000400000 */
[----:B------:R-:W-:Y:S01]  /*53be0*/  STL [R1+0x160], R13 ;  /* 0x0001600d01007387 */ /* 0x000fe20000100800 */
[----:B----4-:R-:W-:-:S05]  /*53bf0*/  FMUL R5, R5, R7 ;  /* 0x0000000705057220 */ /* 0x010fca0000400000 */
[----:B------:R-:W-:Y:S01]  /*53c00*/  STL [R1+0x164], R5 ;  /* 0x0001640501007387 */ /* 0x000fe20000100800 */
[----:B------:R-:W4:Y:S02]  /*53c10*/  LDL.LU R7, [R1+0x518] ;  /* 0x0005180001077983 */ /* 0x000f240000300800 */
[----:B-1----:R-:W-:-:S05]  /*53c20*/  FFMA R6, R4, R6, R2 ;  /* 0x0000000604067223 */ /* 0x002fca0000000002 */
[----:B------:R0:W-:Y:S04]  /*53c30*/  STL [R1+0xe28], R6 ;  /* 0x000e280601007387 */ /* 0x0001e80000100800 */
[----:B0-----:R-:W5:Y:S01]  /*53c40*/  LDL.LU R6, [R1+0x51c] ;  /* 0x00051c0001067983 */ /* 0x001f620000300800 */
[----:B------:R-:W5:Y:S02]  /*53c50*/  LDL.LU R19, [R1+0x508] ;  /* 0x0005080001137983 */ /* 0x000f640000300800 */
[----:B------:R-:W5:Y:S02]  /*53c60*/  LDL.LU R18, [R1+0x50c] ;  /* 0x00050c0001127983 */ /* 0x000f640000300800 */
[----:B------:R-:W5:Y:S02]  /*53c70*/  LDL.LU R17, [R1+0x4f8] ;  /* 0x0004f80001117983 */ /* 0x000f640000300800 */
[----:B--2---:R-:W-:-:S02]  /*53c80*/  FMUL R11, R4, R11 ;  /* 0x0000000b040b7220 */ /* 0x004fc40000400000 */
[C---:B------:R-:W-:Y:S02]  /*53c90*/  FMUL R5, R4.reuse, R10 ;  /* 0x0000000a04057220 */ /* 0x040fe40000400000 */
[----:B------:R-:W-:Y:S01]  /*53ca0*/  FMUL R9, R4, R9 ;  /* 0x0000000904097220 */ /* 0x000fe20000400000 */
[----:B------:R0:W-:Y:S01]  /*53cb0*/  STL [R1+0x98], R11 ;  /* 0x0000980b01007387 */ /* 0x0001e20000100800 */
[----:B------:R-:W2:Y:S02]  /*53cc0*/  LDL.LU R14, [R1+0x4fc] ;  /* 0x0004fc00010e7983 */ /* 0x000ea40000300800 */
[----:B------:R-:W-:Y:S02]  /*53cd0*/  STL [R1+0x9c], R5 ;  /* 0x00009c0501007387 */ /* 0x000fe40000100800 */
[----:B------:R1:W-:Y:S01]  /*53ce0*/  STL [R1+0x88], R9 ;  /* 0x0000880901007387 */ /* 0x0003e20000100800 */
[----:B------:R-:W2:Y:S01]  /*53cf0*/  LDL.LU R13, [R1+0x4e8] ;  /* 0x0004e800010d7983 */ /* 0x000ea20000300800 */
[----:B------:R-:W-:-:S03]  /*53d00*/  FMUL R0, R0, 1.4426950216293334961 ;  /* 0x3fb8aa3b00007820 */ /* 0x000fc60000400000 */
[----:B------:R-:W1:Y:S04]  /*53d10*/  LDS R5, [R27.X4+0x40180] ;  /* 0x040180001b057984 */ /* 0x000e680000004800 */
[----:B0-----:R-:W2:Y:S01]  /*53d20*/  LDL.LU R11, [R1+0x4ec] ;  /* 0x0004ec00010b7983 */ /* 0x001ea20000300800 */
[----:B---3--:R-:W-:-:S05]  /*53d30*/  FMUL R8, R4, R8 ;  /* 0x0000000804087220 */ /* 0x008fca0000400000 */
[----:B------:R0:W-:Y:S01]  /*53d40*/  STL [R1+0x8c], R8 ;  /* 0x00008c0801007387 */ /* 0x0001e20000100800 */
[----:B------:R-:W3:Y:S02]  /*53d50*/  LDL.LU R10, [R1+0x4d8] ;  /* 0x0004d800010a7983 */ /* 0x000ee40000300800 */
[----:B-1----:R-:W3:Y:S01]  /*53d60*/  LDL.LU R9, [R1+0x4dc] ;  /* 0x0004dc0001097983 */ /* 0x002ee20000300800 */
[----:B0-----:R-:W3:Y:S01]  /*53d70*/  LDL.LU R8, [R1+0x4b8] ;  /* 0x0004b80001087983 */ /* 0x001ee20000300800 */
[----:B----4-:R-:W-:-:S05]  /*53d80*/  FMUL R7, R4, R7 ;  /* 0x0000000704077220 */ /* 0x010fca0000400000 */
[----:B------:R0:W-:Y:S04]  /*53d90*/  STL [R1+0x78], R7 ;  /* 0x0000780701007387 */ /* 0x0001e80000100800 */
[----:B0-----:R-:W4:Y:S01]  /*53da0*/  LDL.LU R7, [R1+0x4bc] ;  /* 0x0004bc0001077983 */ /* 0x001f220000300800 */
[----:B-----5:R-:W-:-:S05]  /*53db0*/  FMUL R6, R4, R6 ;  /* 0x0000000604067220 */ /* 0x020fca0000400000 */
[----:B------:R0:W-:Y:S04]  /*53dc0*/  STL [R1+0x7c], R6 ;  /* 0x00007c0601007387 */ /* 0x0001e80000100800 */
[----:B0-----:R-:W5:Y:S01]  /*53dd0*/  LDL.LU R6, [R1+0xe2c] ;  /* 0x000e2c0001067983 */ /* 0x001f620000300800 */
[----:B------:R-:W5:Y:S01]  /*53de0*/  MUFU.EX2 R0, R0 ;  /* 0x0000000000007308 */ /* 0x000f620000000800 */
[C---:B------:R-:W-:Y:S02]  /*53df0*/  FMUL R26, R4.reuse, R19 ;  /* 0x00000013041a7220 */ /* 0x040fe40000400000 */
[C---:B------:R-:W-:Y:S02]  /*53e00*/  FMUL R27, R4.reuse, R18 ;  /* 0x00000012041b7220 */ /* 0x040fe40000400000 */
[----:B------:R-:W-:-:S02]  /*53e10*/  FMUL R22, R4, R17 ;  /* 0x0000001104167220 */ /* 0x000fc40000400000 */
[C---:B--2---:R-:W-:Y:S02]  /*53e20*/  FMUL R23, R4.reuse, R14 ;  /* 0x0000000e04177220 */ /* 0x044fe40000400000 */
[C---:B------:R-:W-:Y:S02]  /*53e30*/  FMUL R13, R4.reuse, R13 ;  /* 0x0000000d040d7220 */ /* 0x040fe40000400000 */
[----:B------:R-:W-:Y:S01]  /*53e40*/  FMUL R11, R4, R11 ;  /* 0x0000000b040b7220 */ /* 0x000fe20000400000 */
[----:B------:R-:W-:Y:S01]  /*53e50*/  STL.64 [R1+0x2230], R26 ;  /* 0x0022301a01007387 */ /* 0x000fe20000100a00 */
[----:B------:R-:W-:Y:S02]  /*53e60*/  STL.64 [R1+0x2228], R24 ;  /* 0x0022281801007387 */ /* 0x000fe40000100a00 */
[----:B------:R0:W-:Y:S02]  /*53e70*/  STL.64 [R1+0x2220], R22 ;  /* 0x0022201601007387 */ /* 0x0001e40000100a00 */
[----:B------:R1:W-:Y:S01]  /*53e80*/  STL.64 [R1+0x2218], R20 ;  /* 0x0022181401007387 */ /* 0x0003e20000100a00 */
[----:B------:R-:W-:Y:S01]  /*53e90*/  STL [R1+0x428], R13 ;  /* 0x0004280d01007387 */ /* 0x000fe20000100800 */
[----:B------:R-:W-:-:S02]  /*53ea0*/  FADD R2, -R28, R29 ;  /* 0x0000001d1c027221 */ /* 0x000fc40000000100 */
[----:B------:R-:W-:Y:S02]  /*53eb0*/  STL [R1+0x42c], R11 ;  /* 0x00042c0b01007387 */ /* 0x000fe40000100800 */
[----:B------:R-:W2:Y:S02]  /*53ec0*/  LDL.LU R29, [R1+0x204] ;  /* 0x00020400011d7983 */ /* 0x000ea40000300800 */
[C---:B---3--:R-:W-:Y:S02]  /*53ed0*/  FMUL R10, R4.reuse, R10 ;  /* 0x0000000a040a7220 */ /* 0x048fe40000400000 */
[----:B------:R-:W-:-:S03]  /*53ee0*/  FMUL R9, R4, R9 ;  /* 0x0000000904097220 */ /* 0x000fc60000400000 */
[----:B------:R-:W-:Y:S01]  /*53ef0*/  STL [R1+0x418], R10 ;  /* 0x0004180a01007387 */ /* 0x000fe20000100800 */
[----:B------:R-:W2:Y:S02]  /*53f00*/  LDL R28, [R1+0xcc8] ;  /* 0x000cc800011c7983 */ /* 0x000ea40000100800 */
[C---:B------:R-:W-:Y:S01]  /*53f10*/  FMUL R8, R4.reuse, R8 ;  /* 0x0000000804087220 */ /* 0x040fe20000400000 */
[----:B------:R-:W-:Y:S04]  /*53f20*/  STL [R1+0x41c], R9 ;  /* 0x00041c0901007387 */ /* 0x000fe80000100800 */
[----:B------:R-:W-:Y:S01]  /*53f30*/  STL [R1+0x168], R8 ;  /* 0x0001680801007387 */ /* 0x000fe20000100800 */
[----:B----4-:R-:W-:-:S05]  /*53f40*/  FMUL R4, R4, R7 ;  /* 0x0000000704047220 */ /* 0x010fca0000400000 */
[----:B------:R3:W-:Y:S01]  /*53f50*/  STL [R1+0x16c], R4 ;  /* 0x00016c0401007387 */ /* 0x0007e20000100800 */
[----:B0-----:R-:W4:Y:S02]  /*53f60*/  LDL.LU R22, [R1+0x540] ;  /* 0x0005400001167983 */ /* 0x001f240000300800 */
[----:B-1----:R-:W2:Y:S02]  /*53f70*/  LDL.LU R21, [R1+0x544] ;  /* 0x0005440001157983 */ /* 0x002ea40000300800 */
[----:B-----5:R-:W-:-:S05]  /*53f80*/  FFMA R6, R0, R6, R3 ;  /* 0x0000000600067223 */ /* 0x020fca0000000003 */
[----:B------:R0:W-:Y:S01]  /*53f90*/  STL [R1+0xe2c], R6 ;  /* 0x000e2c0601007387 */ /* 0x0001e20000100800 */
[----:B---3--:R-:W3:Y:S03]  /*53fa0*/  LDL.LU R4, [R1+0x5a0] ;  /* 0x0005a00001047983 */ /* 0x008ee60000300800 */
[----:B0-----:R-:W5:Y:S01]  /*53fb0*/  LDL.LU R6, [R1+0x5a4] ;  /* 0x0005a40001067983 */ /* 0x001f620000300800 */
[----:B------:R-:W5:Y:S02]  /*53fc0*/  LDL.LU R20, [R1+0x590] ;  /* 0x0005900001147983 */ /* 0x000f640000300800 */
[----:B------:R-:W5:Y:S02]  /*53fd0*/  LDL.LU R19, [R1+0x594] ;  /* 0x0005940001137983 */ /* 0x000f640000300800 */
[----:B------:R-:W5:Y:S02]  /*53fe0*/  LDL.LU R18, [R1+0x580] ;  /* 0x0005800001127983 */ /* 0x000f640000300800 */
[----:B------:R-:W-:Y:S01]  /*53ff0*/  FADD R3, -R15, R16 ;  /* 0x000000100f037221 */ /* 0x000fe20000000100 */
        /* <DEDUP_REMOVED lines=9> */
[----:B------:R-:W-:Y:S01]  /*54090*/  LOP3.LUT R24, R12, 0x1c, RZ, 0xc0, !PT ;  /* 0x0000001c0c187812 */ /* 0x000fe200078ec0ff */
[----:B------:R-:W5:Y:S02]  /*540a0*/  LDL.LU R15, [R1+0x208] ;  /* 0x00020800010f7983 */ /* 0x000f640000300800 */
[----:B------:R-:W5:Y:S02]  /*540b0*/  LDL R12, [R1+0xcc4] ;  /* 0x000cc400010c7983 */ /* 0x000f640000100800 */
[----:B----4-:R-:W-:-:S02]  /*540c0*/  FMUL R23, R0, R22 ;  /* 0x0000001600177220 */ /* 0x010fc40000400000 */
[----:B--2---:R-:W-:-:S03]  /*540d0*/  FMUL R22, R0, R21 ;  /* 0x0000001500167220 */ /* 0x004fc60000400000 */
[----:B------:R-:W-:Y:S02]  /*540e0*/  STL [R1+0x150], R23 ;  /* 0x0001501701007387 */ /* 0x000fe40000100800 */
[----:B------:R5:W-:Y:S02]  /*540f0*/  STL [R1+0x154], R22 ;  /* 0x0001541601007387 */ /* 0x000be40000100800 */
[----:B---3--:R-:W-:Y:S02]  /*54100*/  FMUL R21, R0, R4 ;  /* 0x0000000400157220 */ /* 0x008fe40000400000 */
[----:B------:R-:W-:Y:S01]  /*54110*/  FMUL R2, R2, 1.4426950216293334961 ;  /* 0x3fb8aa3b02027820 */ /* 0x000fe20000400000 */
[----:B------:R-:W0:Y:S04]  /*54120*/  LDS R4, [R24.X4+0x40200] ;  /* 0x0402000018047984 */ /* 0x000e280000004800 */
[----:B------:R1:W-:Y:S01]  /*54130*/  STL [R1+0x140], R21 ;  /* 0x0001401501007387 */ /* 0x0003e20000100800 */
[----:B-----5:R-:W-:-:S03]  /*54140*/  FMUL R22, R0, R6 ;  /* 0x0000000600167220 */ /* 0x020fc60000400000 */
[----:B------:R-:W2:Y:S01]  /*54150*/  LDL.LU R6, [R1+0xe30] ;  /* 0x000e300001067983 */ /* 0x000ea20000300800 */
[C---:B-1----:R-:W-:Y:S02]  /*54160*/  FMUL R21, R0.reuse, R20 ;  /* 0x0000001400157220 */ /* 0x042fe40000400000 */
[C---:B------:R-:W-:Y:S02]  /*54170*/  FMUL R20, R0.reuse, R19 ;  /* 0x0000001300147220 */ /* 0x040fe40000400000 */
[C---:B------:R-:W-:Y:S02]  /*54180*/  FMUL R19, R0.reuse, R18 ;  /* 0x0000001200137220 */ /* 0x040fe40000400000 */
[C---:B------:R-:W-:Y:S01]  /*54190*/  FMUL R18, R0.reuse, R17 ;  /* 0x0000001100127220 */ /* 0x040fe20000400000 */
[----:B------:R-:W2:Y:S01]  /*541a0*/  MUFU.EX2 R2, R2 ;  /* 0x0000000200027308 */ /* 0x000ea20000000800 */
[----:B------:R-:W-:Y:S01]  /*541b0*/  STL [R1+0x144], R22 ;  /* 0x0001441601007387 */ /* 0x000fe20000100800 */
[----:B------:R-:W-:-:S02]  /*541c0*/  FMUL R17, R0, R16 ;  /* 0x0000001000117220 */ /* 0x000fc40000400000 */
[----:B------:R1:W-:Y:S02]  /*541d0*/  STL [R1+0x130], R21 ;  /* 0x0001301501007387 */ /* 0x0003e40000100800 */
[C---:B------:R-:W-:Y:S01]  /*541e0*/  FMUL R16, R0.reuse, R14 ;  /* 0x0000000e00107220 */ /* 0x040fe20000400000 */
[----:B------:R-:W-:Y:S01]  /*541f0*/  STL [R1+0x134], R20 ;  /* 0x0001341401007387 */ /* 0x000fe20000100800 */
[C---:B------:R-:W-:Y:S02]  /*54200*/  FMUL R14, R0.reuse, R13 ;  /* 0x0000000d000e7220 */ /* 0x040fe40000400000 */
[----:B------:R-:W-:Y:S02]  /*54210*/  STL [R1+0x120], R19 ;  /* 0x0001201301007387 */ /* 0x000fe40000100800 */
[C---:B------:R-:W-:Y:S01]  /*54220*/  FMUL R13, R0.reuse, R11 ;  /* 0x0000000b000d7220 */ /* 0x040fe20000400000 */
[----:B------:R-:W-:Y:S01]  /*54230*/  STL [R1+0x124], R18 ;  /* 0x0001241201007387 */ /* 0x000fe20000100800 */
[----:B------:R-:W-:-:S02]  /*54240*/  FMUL R11, R0, R10 ;  /* 0x0000000a000b7220 */ /* 0x000fc40000400000 */
[----:B------:R-:W-:Y:S02]  /*54250*/  STL [R1+0x110], R17 ;  /* 0x0001101101007387 */ /* 0x000fe40000100800 */
[C---:B------:R-:W-:Y:S01]  /*54260*/  FMUL R10, R0.reuse, R9 ;  /* 0x00000009000a7220 */ /* 0x040fe20000400000 */
[----:B------:R-:W-:Y:S01]  /*54270*/  STL [R1+0x114], R16 ;  /* 0x0001141001007387 */ /* 0x000fe20000100800 */
[----:B------:R-:W-:Y:S02]  /*54280*/  STL [R1+0x100], R14 ;  /* 0x0001000e01007387 */ /* 0x000fe40000100800 */
[----:B------:R-:W-:Y:S02]  /*54290*/  STL [R1+0x104], R13 ;  /* 0x0001040d01007387 */ /* 0x000fe40000100800 */
[C---:B------:R-:W-:Y:S01]  /*542a0*/  FMUL R9, R0.reuse, R8 ;  /* 0x0000000800097220 */ /* 0x040fe20000400000 */
[----:B------:R-:W-:Y:S01]  /*542b0*/  STL [R1+0xf0], R11 ;  /* 0x0000f00b01007387 */ /* 0x000fe20000100800 */
[----:B------:R-:W-:Y:S02]  /*542c0*/  STL [R1+0xf4], R10 ;  /* 0x0000f40a01007387 */ /* 0x000fe40000100800 */
[----:B------:R-:W-:-:S02]  /*542d0*/  FMUL R0, R0, R7 ;  /* 0x0000000700007220 */ /* 0x000fc40000400000 */
[----:B------:R-:W3:Y:S01]  /*542e0*/  LDL.LU R8, [R1+0x548] ;  /* 0x0005480001087983 */ /* 0x000ee20000300800 */
[----:B------:R-:W-:Y:S01]  /*542f0*/  STL [R1+0xe0], R9 ;  /* 0x0000e00901007387 */ /* 0x000fe20000100800 */
[----:B------:R-:W4:Y:S02]  /*54300*/  LDL.LU R7, [R1+0x54c] ;  /* 0x00054c0001077983 */ /* 0x000f240000300800 */
[----:B------:R-:W-:Y:S02]  /*54310*/  STL [R1+0xe4], R0 ;  /* 0x0000e40001007387 */ /* 0x000fe40000100800 */
[----:B-1----:R-:W5:Y:S02]  /*54320*/  LDL.LU R21, [R1+0x5a8] ;  /* 0x0005a80001157983 */ /* 0x002f640000300800 */
[----:B--2---:R-:W-:-:S05]  /*54330*/  FFMA R6, R2, R6, R5 ;  /* 0x0000000602067223 */ /* 0x004fca0000000005 */
[----:B------:R1:W-:Y:S04]  /*54340*/  STL [R1+0xe30], R6 ;  /* 0x000e300601007387 */ /* 0x0003e80000100800 */
[----:B-1----:R-:W2:Y:S01]  /*54350*/  LDL.LU R6, [R1+0x5ac] ;  /* 0x0005ac0001067983 */ /* 0x002ea20000300800 */
        /* <DEDUP_REMOVED lines=10> */
[----:B---3--:R-:W-:-:S02]  /*54400*/  FMUL R22, R2, R8 ;  /* 0x0000000802167220 */ /* 0x008fc40000400000 */
[----:B------:R-:W3:Y:S01]  /*54410*/  LDL.LU R8, [R1+0x538] ;  /* 0x0005380001087983 */ /* 0x000ee20000300800 */
[C---:B----4-:R-:W-:Y:S02]  /*54420*/  FMUL R5, R2.reuse, R7 ;  /* 0x0000000702057220 */ /* 0x050fe40000400000 */
[----:B------:R5:W-:Y:S02]  /*54430*/  STL [R1+0x158], R22 ;  /* 0x0001581601007387 */ /* 0x000be40000100800 */
[----:B------:R-:W4:Y:S01]  /*54440*/  LDL.LU R7, [R1+0x53c] ;  /* 0x00053c0001077983 */ /* 0x000f220000300800 */
[----:B------:R-:W-:Y:S01]  /*54450*/  STL [R1+0x15c], R5 ;  /* 0x00015c0501007387 */ /* 0x000fe20000100800 */
[----:B------:R-:W-:Y:S02]  /*54460*/  FMUL R0, R3, 1.4426950216293334961 ;  /* 0x3fb8aa3b03007820 */ /* 0x000fe40000400000 */
[----:B------:R-:W1:Y:S04]  /*54470*/  LDS R5, [R24.X4+0x40280] ;  /* 0x0402800018057984 */ /* 0x000e680000004800 */
[----:B-----5:R-:W-:-:S05]  /*54480*/  FMUL R22, R2, R21 ;  /* 0x0000001502167220 */ /* 0x020fca0000400000 */
[----:B------:R5:W-:Y:S01]  /*54490*/  STL [R1+0x148], R22 ;  /* 0x0001481601007387 */ /* 0x000be20000100800 */
[----:B--2---:R-:W-:-:S03]  /*544a0*/  FMUL R21, R2, R6 ;  /* 0x0000000602157220 */ /* 0x004fc60000400000 */
[----:B------:R-:W0:Y:S01]  /*544b0*/  LDL.LU R6, [R1+0xe34] ;  /* 0x000e340001067983 */ /* 0x000e220000300800 */
[C---:B------:R-:W-:Y:S02]  /*544c0*/  FMUL R20, R2.reuse, R20 ;  /* 0x0000001402147220 */ /* 0x040fe40000400000 */
[C---:B------:R-:W-:Y:S02]  /*544d0*/  FMUL R19, R2.reuse, R19 ;  /* 0x0000001302137220 */ /* 0x040fe40000400000 */
[C---:B------:R-:W-:Y:S02]  /*544e0*/  FMUL R18, R2.reuse, R18 ;  /* 0x0000001202127220 */ /* 0x040fe40000400000 */
[C---:B------:R-:W-:Y:S01]  /*544f0*/  FMUL R17, R2.reuse, R17 ;  /* 0x0000001102117220 */ /* 0x040fe20000400000 */
[----:B------:R-:W0:Y:S01]  /*54500*/  MUFU.EX2 R0, R0 ;  /* 0x0000000000007308 */ /* 0x000e220000000800 */
[----:B------:R3:W-:Y:S01]  /*54510*/  STL [R1+0x14c], R21 ;  /* 0x00014c1501007387 */ /* 0x0007e20000100800 */
[----:B------:R-:W-:-:S02]  /*54520*/  FMUL R16, R2, R16 ;  /* 0x0000001002107220 */ /* 0x000fc40000400000 */
[----:B------:R-:W-:Y:S02]  /*54530*/  STL [R1+0x138], R20 ;  /* 0x0001381401007387 */ /* 0x000fe40000100800 */
[C---:B------:R-:W-:Y:S01]  /*54540*/  FMUL R14, R2.reuse, R14 ;  /* 0x0000000e020e7220 */ /* 0x040fe20000400000 */
[----:B------:R-:W-:Y:S01]  /*54550*/  STL [R1+0x13c], R19 ;  /* 0x00013c1301007387 */ /* 0x000fe20000100800 */
[C---:B------:R-:W-:Y:S02]  /*54560*/  FMUL R13, R2.reuse, R13 ;  /* 0x0000000d020d7220 */ /* 0x040fe40000400000 */
[----:B------:R-:W-:Y:S02]  /*54570*/  STL [R1+0x128], R18 ;  /* 0x0001281201007387 */ /* 0x000fe40000100800 */
[C---:B------:R-:W-:Y:S01]  /*54580*/  FMUL R11, R2.reuse, R11 ;  /* 0x0000000b020b7220 */ /* 0x040fe20000400000 */
[----:B------:R-:W-:Y:S01]  /*54590*/  STL [R1+0x12c], R17 ;  /* 0x00012c1101007387 */ /* 0x000fe20000100800 */
[----:B------:R-:W-:Y:S02]  /*545a0*/  STL [R1+0x118], R16 ;  /* 0x0001181001007387 */ /* 0x000fe40000100800 */
[----:B------:R-:W-:-:S02]  /*545b0*/  FMUL R10, R2, R10 ;  /* 0x0000000a020a7220 */ /* 0x000fc40000400000 */
[----:B------:R-:W-:Y:S01]  /*545c0*/  STL [R1+0x11c], R14 ;  /* 0x00011c0e01007387 */ /* 0x000fe20000100800 */
[----:B------:R-:W-:Y:S01]  /*545d0*/  STL [R1+0x108], R13 ;  /* 0x0001080d01007387 */ /* 0x000fe20000100800 */
[----:B------:R-:W-:Y:S02]  /*545e0*/  FMUL R9, R2, R9 ;  /* 0x0000000902097220 */ /* 0x000fe40000400000 */
[----:B------:R-:W-:Y:S02]  /*545f0*/  FADD R3, -R28, R29 ;  /* 0x0000001d1c037221 */ /* 0x000fe40000000100 */
[----:B------:R-:W-:Y:S01]  /*54600*/  STL [R1+0x10c], R11 ;  /* 0x00010c0b01007387 */ /* 0x000fe20000100800 */
[----:B------:R-:W2:Y:S01]  /*54610*/  LDL.LU R29, [R1+0x20c] ;  /* 0x00020c00011d7983 */ /* 0x000ea20000300800 */
[C---:B---3--:R-:W-:Y:S02]  /*54620*/  FMUL R8, R2.reuse, R8 ;  /* 0x0000000802087220 */ /* 0x048fe40000400000 */
[----:B------:R-:W-:Y:S02]  /*54630*/  STL [R1+0xf8], R10 ;  /* 0x0000f80a01007387 */ /* 0x000fe40000100800 */
[----:B----4-:R-:W-:Y:S01]  /*54640*/  FMUL R7, R2, R7 ;  /* 0x0000000702077220 */ /* 0x010fe20000400000 */
[----:B------:R-:W2:Y:S01]  /*54650*/  LDL R28, [R1+0xcbc] ;  /* 0x000cbc00011c7983 */ /* 0x000ea20000100800 */
[----:B------:R-:W-:Y:S02]  /*54660*/  STL [R1+0xfc], R9 ;  /* 0x0000fc0901007387 */ /* 0x000fe40000100800 */
[----:B-----5:R-:W3:Y:S02]  /*54670*/  LDL.LU R22, [R1+0x5c0] ;  /* 0x0005c00001167983 */ /* 0x020ee40000300800 */
[----:B------:R-:W-:Y:S01]  /*54680*/  STL [R1+0xe8], R8 ;  /* 0x0000e80801007387 */ /* 0x000fe20000100800 */
[----:B------:R-:W-:Y:S01]  /*54690*/  STL [R1+0xec], R7 ;  /* 0x0000ec0701007387 */ /* 0x000fe20000100800 */
[----:B------:R-:W4:Y:S02]  /*546a0*/  LDL.LU R21, [R1+0x5c4] ;  /* 0x0005c40001157983 */ /* 0x000f240000300800 */
[----:B0-----:R-:W-:-:S02]  /*546b0*/  FFMA R6, R0, R6, R4 ;  /* 0x0000000600067223 */ /* 0x001fc40000000004 */
[----:B------:R-:W5:Y:S03]  /*546c0*/  LDL.LU R4, [R1+0x660] ;  /* 0x0006600001047983 */ /* 0x000f660000300800 */
[----:B------:R0:W-:Y:S02]  /*546d0*/  STL [R1+0xe34], R6 ;  /* 0x000e340601007387 */ /* 0x0001e40000100800 */
[----:B0-----:R-:W2:Y:S01]  /*546e0*/  LDL.LU R6, [R1+0x664] ;  /* 0x0006640001067983 */ /* 0x001ea20000300800 */
        /* <DEDUP_REMOVED lines=10> */
[----:B------:R-:W-:Y:S01]  /*54790*/  FMUL R2, R3, 1.4426950216293334961 ;  /* 0x3fb8aa3b03027820 */ /* 0x000fe20000400000 */
[----:B------:R-:W2:Y:S01]  /*547a0*/  LDL.LU R8, [R1+0x5b0] ;  /* 0x0005b00001087983 */ /* 0x000ea20000300800 */
[----:B------:R-:W-:-:S02]  /*547b0*/  FADD R3, -R12, R15 ;  /* 0x0000000f0c037221 */ /* 0x000fc40000000100 */
[----:B------:R-:W2:Y:S02]  /*547c0*/  LDL.LU R7, [R1+0x5b4] ;  /* 0x0005b40001077983 */ /* 0x000ea40000300800 */
[C---:B---3--:R-:W-:Y:S01]  /*547d0*/  FMUL R23, R0.reuse, R22 ;  /* 0x0000001600177220 */ /* 0x048fe20000400000 */
[----:B------:R-:W3:Y:S01]  /*547e0*/  LDL.LU R15, [R1+0x210] ;  /* 0x00021000010f7983 */ /* 0x000ee20000300800 */
[----:B------:R-:W3:Y:S02]  /*547f0*/  LDL R12, [R1+0xcb4] ;  /* 0x000cb400010c7983 */ /* 0x000ee40000100800 */
[C---:B----4-:R-:W-:Y:S01]  /*54800*/  FMUL R22, R0.reuse, R21 ;  /* 0x0000001500167220 */ /* 0x050fe20000400000 */
[----:B------:R-:W-:Y:S04]  /*54810*/  STL [R1+0xd0], R23 ;  /* 0x0000d01701007387 */ /* 0x000fe80000100800 */
[----:B------:R2:W-:Y:S02]  /*54820*/  STL [R1+0xd4], R22 ;  /* 0x0000d41601007387 */ /* 0x0005e40000100800 */
[C---:B-----5:R-:W-:Y:S01]  /*54830*/  FMUL R21, R0.reuse, R4 ;  /* 0x0000000400157220 */ /* 0x060fe20000400000 */
[----:B------:R-:W1:Y:S01]  /*54840*/  MUFU.EX2 R2, R2 ;  /* 0x0000000200027308 */ /* 0x000e620000000800 */
[----:B------:R-:W0:Y:S04]  /*54850*/  LDS R4, [R24.X4+0x40300] ;  /* 0x0403000018047984 */ /* 0x000e280000004800 */
[----:B------:R4:W-:Y:S01]  /*54860*/  STL [R1+0xc0], R21 ;  /* 0x0000c01501007387 */ /* 0x0009e20000100800 */
[----:B--2---:R-:W-:-:S03]  /*54870*/  FMUL R22, R0, R6 ;  /* 0x0000000600167220 */ /* 0x004fc60000400000 */
[----:B------:R-:W1:Y:S01]  /*54880*/  LDL.LU R6, [R1+0xe38] ;  /* 0x000e380001067983 */ /* 0x000e620000300800 */
[C---:B----4-:R-:W-:Y:S02]  /*54890*/  FMUL R21, R0.reuse, R20 ;  /* 0x0000001400157220 */ /* 0x050fe40000400000 */
[C---:B------:R-:W-:Y:S02]  /*548a0*/  FMUL R20, R0.reuse, R19 ;  /* 0x0000001300147220 */ /* 0x040fe40000400000 */
[C---:B------:R-:W-:Y:S02]  /*548b0*/  FMUL R19, R0.reuse, R18 ;  /* 0x0000001200137220 */ /* 0x040fe40000400000 */
[C---:B------:R-:W-:Y:S01]  /*548c0*/  FMUL R18, R0.reuse, R17 ;  /* 0x0000001100127220 */ /* 0x040fe20000400000 */
[----:B------:R-:W-:Y:S01]  /*548d0*/  STL [R1+0xc4], R22 ;  /* 0x0000c41601007387 */ /* 0x000fe20000100800 */
[C---:B------:R-:W-:Y:S02]  /*548e0*/  FMUL R17, R0.reuse, R16 ;  /* 0x0000001000117220 */ /* 0x040fe40000400000 */
[----:B------:R2:W-:Y:S02]  /*548f0*/  STL [R1+0xb0], R21 ;  /* 0x0000b01501007387 */ /* 0x0005e40000100800 */
[C---:B------:R-:W-:Y:S01]  /*54900*/  FMUL R16, R0.reuse, R14 ;  /* 0x0000000e00107220 */ /* 0x040fe20000400000 */
[----:B------:R-:W-:Y:S01]  /*54910*/  STL [R1+0xb4], R20 ;  /* 0x0000b41401007387 */ /* 0x000fe20000100800 */
        /* <DEDUP_REMOVED lines=14> */
[----:B------:R-:W4:Y:S01]  /*54a00*/  LDL.LU R8, [R1+0x5c8] ;  /* 0x0005c80001087983 */ /* 0x000f220000300800 */
[----:B------:R-:W-:Y:S01]  /*54a10*/  STL [R1+0x1d0], R9 ;  /* 0x0001d00901007387 */ /* 0x000fe20000100800 */
[----:B------:R-:W5:Y:S02]  /*54a20*/  LDL.LU R7, [R1+0x5cc] ;  /* 0x0005cc0001077983 */ /* 0x000f640000300800 */
[----:B------:R-:W-:Y:S02]  /*54a30*/  STL [R1+0x1d4], R0 ;  /* 0x0001d40001007387 */ /* 0x000fe40000100800 */
[----:B--2---:R-:W2:Y:S02]  /*54a40*/  LDL.LU R21, [R1+0x668] ;  /* 0x0006680001157983 */ /* 0x004ea40000300800 */
[----:B-1----:R-:W-:-:S05]  /*54a50*/  FFMA R6, R2, R6, R5 ;  /* 0x0000000602067223 */ /* 0x002fca0000000005 */
[----:B------:R1:W-:Y:S04]  /*54a60*/  STL [R1+0xe38], R6 ;  /* 0x000e380601007387 */ /* 0x0003e80000100800 */
[----:B-1----:R-:W3:Y:S01]  /*54a70*/  LDL.LU R6, [R1+0x66c] ;  /* 0x00066c0001067983 */ /* 0x002ee20000300800 */
        /* <DEDUP_REMOVED lines=8> */
[----:B----4-:R-:W-:-:S02]  /*54b00*/  FMUL R22, R2, R8 ;  /* 0x0000000802167220 */ /* 0x010fc40000400000 */
[----:B------:R-:W4:Y:S02]  /*54b10*/  LDL.LU R10, [R1+0x5d8] ;  /* 0x0005d800010a7983 */ /* 0x000f240000300800 */
[----:B------:R-:W4:Y:S01]  /*54b20*/  LDL.LU R9, [R1+0x5dc] ;  /* 0x0005dc0001097983 */ /* 0x000f220000300800 */
[----:B------:R-:W4:Y:S01]  /*54b30*/  LDL.LU R8, [R1+0x5b8] ;  /* 0x0005b80001087983 */ /* 0x000f220000300800 */
[----:B-----5:R-:W-:Y:S02]  /*54b40*/  FMUL R5, R2, R7 ;  /* 0x0000000702057220 */ /* 0x020fe40000400000 */
[----:B------:R2:W-:Y:S02]  /*54b50*/  STL [R1+0xd8], R22 ;  /* 0x0000d81601007387 */ /* 0x0005e40000100800 */
[----:B------:R-:W5:Y:S01]  /*54b60*/  LDL.LU R7, [R1+0x5bc] ;  /* 0x0005bc0001077983 */ /* 0x000f620000300800 */
[----:B------:R-:W-:Y:S01]  /*54b70*/  STL [R1+0xdc], R5 ;  /* 0x0000dc0501007387 */ /* 0x000fe20000100800 */
[----:B------:R-:W-:-:S02]  /*54b80*/  FMUL R0, R3, 1.4426950216293334961 ;  /* 0x3fb8aa3b03007820 */ /* 0x000fc40000400000 */
[----:B------:R-:W1:Y:S04]  /*54b90*/  LDS R5, [R24.X4+0x40380] ;  /* 0x0403800018057984 */ /* 0x000e680000004800 */
[----:B--2---:R-:W-:-:S05]  /*54ba0*/  FMUL R22, R2, R21 ;  /* 0x0000001502167220 */ /* 0x004fca0000400000 */
[----:B------:R2:W-:Y:S01]  /*54bb0*/  STL [R1+0xc8], R22 ;  /* 0x0000c81601007387 */ /* 0x0005e20000100800 */
[----:B---3--:R-:W-:-:S03]  /*54bc0*/  FMUL R21, R2, R6 ;  /* 0x0000000602157220 */ /* 0x008fc60000400000 */
        /* <DEDUP_REMOVED lines=16> */
[----:B----4-:R-:W-:-:S02]  /*54cd0*/  FMUL R10, R2, R10 ;  /* 0x0000000a020a7220 */ /* 0x010fc40000400000 */
[----:B------:R-:W-:Y:S01]  /*54ce0*/  STL [R1+0x17c], R14 ;  /* 0x00017c0e01007387 */ /* 0x000fe20000100800 */
[----:B------:R-:W-:Y:S01]  /*54cf0*/  STL [R1+0x1f8], R13 ;  /* 0x0001f80d01007387 */ /* 0x000fe20000100800 */
[----:B------:R-:W-:Y:S02]  /*54d00*/  FMUL R9, R2, R9 ;  /* 0x0000000902097220 */ /* 0x000fe40000400000 */
[----:B------:R-:W-:Y:S02]  /*54d10*/  FADD R3, -R28, R29 ;  /* 0x0000001d1c037221 */ /* 0x000fe40000000100 */
[----:B------:R-:W-:Y:S01]  /*54d20*/  STL [R1+0x1fc], R11 ;  /* 0x0001fc0b01007387 */ /* 0x000fe20000100800 */
[----:B------:R-:W4:Y:S01]  /*54d30*/  LDL.LU R29, [R1+0x214] ;  /* 0x00021400011d7983 */ /* 0x000f220000300800 */
[C---:B------:R-:W-:Y:S02]  /*54d40*/  FMUL R8, R2.reuse, R8 ;  /* 0x0000000802087220 */ /* 0x040fe40000400000 */
[----:B------:R-:W-:Y:S02]  /*54d50*/  STL [R1+0x1e8], R10 ;  /* 0x0001e80a01007387 */ /* 0x000fe40000100800 */
[----:B-----5:R-:W-:Y:S01]  /*54d60*/  FMUL R7, R2, R7 ;  /* 0x0000000702077220 */ /* 0x020fe20000400000 */
[----:B------:R-:W4:Y:S01]  /*54d70*/  LDL R28, [R1+0xcb0] ;  /* 0x000cb000011c7983 */ /* 0x000f220000100800 */
[----:B------:R-:W-:Y:S02]  /*54d80*/  STL [R1+0x1ec], R9 ;  /* 0x0001ec0901007387 */ /* 0x000fe40000100800 */
[----:B--2---:R-:W2:Y:S02]  /*54d90*/  LDL.LU R22, [R1+0x6a0] ;  /* 0x0006a00001167983 */ /* 0x004ea40000300800 */
[----:B------:R-:W-:Y:S01]  /*54da0*/  STL [R1+0x1d8], R8 ;  /* 0x0001d80801007387 */ /* 0x000fe20000100800 */
[----:B------:R-:W-:Y:S01]  /*54db0*/  STL [R1+0x1dc], R7 ;  /* 0x0001dc0701007387 */ /* 0x000fe20000100800 */
[----:B---3--:R-:W3:Y:S02]  /*54dc0*/  LDL.LU R21, [R1+0x6a4] ;  /* 0x0006a40001157983 */ /* 0x008ee40000300800 */
[----:B0-----:R-:W-:-:S02]  /*54dd0*/  FFMA R6, R0, R6, R4 ;  /* 0x0000000600067223 */ /* 0x001fc40000000004 */
[----:B------:R-:W5:Y:S03]  /*54de0*/  LDL.LU R4, [R1+0x750] ;  /* 0x0007500001047983 */ /* 0x000f660000300800 */
[----:B------:R0:W-:Y:S02]  /*54df0*/  STL [R1+0xe3c], R6 ;  /* 0x000e3c0601007387 */ /* 0x0001e40000100800 */
[----:B0-----:R-:W4:Y:S01]  /*54e00*/  LDL.LU R6, [R1+0x754] ;  /* 0x0007540001067983 */ /* 0x001f220000300800 */
[----:B------:R-:W4:Y:S02]  /*54e10*/  LDL.LU R20, [R1+0x730] ;  /* 0x0007300001147983 */ /* 0x000f240000300800 */
[----:B------:R-:W4:Y:S02]  /*54e20*/  LDL.LU R19, [R1+0x734] ;  /* 0x0007340001137983 */ /* 0x000f240000300800 */
[----:B------:R-:W4:Y:S01]  /*54e30*/  LDL.LU R18, [R1+0x710] ;  /* 0x0007100001127983 */ /* 0x000f220000300800 */
[----:B------:R-:W4:Y:S01]  /*54e40*/  LDL.LU R17, [R1+0x714] ;  /* 0x0007140001117983 */ /* 0x000f220000300800 */
[----:B------:R-:W4:Y:S02]  /*54e50*/  LDL.LU R16, [R1+0x6f0] ;  /* 0x0006f00001107983 */ /* 0x000f240000300800 */
[----:B------:R-:W4:Y:S02]  /*54e60*/  LDL.LU R14, [R1+0x6f4] ;  /* 0x0006f400010e7983 */ /* 0x000f240000300800 */
[----:B------:R-:W4:Y:S01]  /*54e70*/  LDL.LU R13, [R1+0x6d0] ;  /* 0x0006d000010d7983 */ /* 0x000f220000300800 */
[----:B------:R-:W4:Y:S01]  /*54e80*/  LDL.LU R11, [R1+0x6d4] ;  /* 0x0006d400010b7983 */ /* 0x000f220000300800 */
[----:B------:R-:W4:Y:S02]  /*54e90*/  LDL.LU R10, [R1+0x6b0] ;  /* 0x0006b000010a7983 */ /* 0x000f240000300800 */
[----:B------:R-:W4:Y:S02]  /*54ea0*/  LDL.LU R9, [R1+0x6b4] ;  /* 0x0006b40001097983 */ /* 0x000f240000300800 */
[----:B------:R-:W-:Y:S01]  /*54eb0*/  FMUL R2, R3, 1.4426950216293334961 ;  /* 0x3fb8aa3b03027820 */ /* 0x000fe20000400000 */
[----:B------:R-:W4:Y:S01]  /*54ec0*/  LDL.LU R8, [R1+0x680] ;  /* 0x0006800001087983 */ /* 0x000f220000300800 */
[----:B------:R-:W-:-:S02]  /*54ed0*/  FADD R3, -R12, R15 ;  /* 0x0000000f0c037221 */ /* 0x000fc40000000100 */
[----:B------:R-:W4:Y:S02]  /*54ee0*/  LDL.LU R7, [R1+0x684] ;  /* 0x0006840001077983 */ /* 0x000f240000300800 */
[C---:B--2---:R-:W-:Y:S01]  /*54ef0*/  FMUL R23, R0.reuse, R22 ;  /* 0x0000001600177220 */ /* 0x044fe20000400000 */
[----:B------:R-:W2:Y:S01]  /*54f00*/  LDL.LU R15, [R1+0x218] ;  /* 0x00021800010f7983 */ /* 0x000ea20000300800 */
[----:B------:R-:W2:Y:S02]  /*54f10*/  LDL R12, [R1+0xca4] ;  /* 0x000ca400010c7983 */ /* 0x000ea40000100800 */
[C---:B---3--:R-:W-:Y:S01]  /*54f20*/  FMUL R22, R0.reuse, R21 ;  /* 0x0000001500167220 */ /* 0x048fe20000400000 */
[----:B------:R-:W-:Y:S04]  /*54f30*/  STL [R1+0x1c0], R23 ;  /* 0x0001c01701007387 */ /* 0x000fe80000100800 */
[----:B------:R4:W-:Y:S02]  /*54f40*/  STL [R1+0x1c4], R22 ;  /* 0x0001c41601007387 */ /* 0x0009e40000100800 */
[C---:B-----5:R-:W-:Y:S01]  /*54f50*/  FMUL R21, R0.reuse, R4 ;  /* 0x0000000400157220 */ /* 0x060fe20000400000 */
[----:B------:R-:W1:Y:S01]  /*54f60*/  MUFU.EX2 R2, R2 ;  /* 0x0000000200027308 */ /* 0x000e620000000800 */
[----:B------:R-:W0:Y:S04]  /*54f70*/  LDS R4, [R24.X4+0x40400] ;  /* 0x0404000018047984 */ /* 0x000e280000004800 */
[----:B------:R3:W-:Y:S01]  /*54f80*/  STL [R1+0x1b0], R21 ;  /* 0x0001b01501007387 */ /* 0x0007e20000100800 */
[----:B----4-:R-:W-:-:S03]  /*54f90*/  FMUL R22, R0, R6 ;  /* 0x0000000600167220 */ /* 0x010fc60000400000 */
[----:B------:R-:W1:Y:S01]  /*54fa0*/  LDL.LU R6, [R1+0xe40] ;  /* 0x000e400001067983 */ /* 0x000e620000300800 */
[C---:B---3--:R-:W-:Y:S02]  /*54fb0*/  FMUL R21, R0.reuse, R20 ;  /* 0x0000001400157220 */ /* 0x048fe40000400000 */
        /* <DEDUP_REMOVED lines=26> */
[----:B---3--:R-:W3:Y:S02]  /*55160*/  LDL.LU R21, [R1+0x758] ;  /* 0x0007580001157983 */ /* 0x008ee40000300800 */
[----:B-1----:R-:W-:-:S05]  /*55170*/  FFMA R6, R2, R6, R5 ;  /* 0x0000000602067223 */ /* 0x002fca0000000005 */
        /* <DEDUP_REMOVED lines=20> */
[----:B---3--:R-:W-:-:S05]  /*552c0*/  FMUL R22, R2, R21 ;  /* 0x0000001502167220 */ /* 0x008fca0000400000 */
        /* <DEDUP_REMOVED lines=30> */
[----:B---3--:R-:W3:Y:S02]  /*554b0*/  LDL.LU R22, [R1+0x7a0] ;  /* 0x0007a00001167983 */ /* 0x008ee40000300800 */
[----:B------:R-:W-:Y:S01]  /*554c0*/  STL [R1+0x2e8], R8 ;  /* 0x0002e80801007387 */ /* 0x000fe20000100800 */
[----:B------:R-:W-:Y:S01]  /*554d0*/  STL [R1+0x2ec], R7 ;  /* 0x0002ec0701007387 */ /* 0x000fe20000100800 */
[----:B--2---:R-:W2:Y:S02]  /*554e0*/  LDL.LU R21, [R1+0x7a4] ;  /* 0x0007a40001157983 */ /* 0x004ea40000300800 */
        /* <DEDUP_REMOVED lines=18> */
[C---:B---3--:R-:W-:Y:S01]  /*55610*/  FMUL R23, R0.reuse, R22 ;  /* 0x0000001600177220 */ /* 0x048fe20000400000 */
[----:B------:R-:W3:Y:S01]  /*55620*/  LDL.LU R15, [R1+0x220] ;  /* 0x00022000010f7983 */ /* 0x000ee20000300800 */
[----:B------:R-:W3:Y:S02]  /*55630*/  LDL R12, [R1+0xc90] ;  /* 0x000c9000010c7983 */ /* 0x000ee40000100800 */
[C---:B--2---:R-:W-:Y:S01]  /*55640*/  FMUL R22, R0.reuse, R21 ;  /* 0x0000001500167220 */ /* 0x044fe20000400000 */
        /* <DEDUP_REMOVED lines=8> */
[C---:B--2---:R-:W-:Y:S02]  /*556d0*/  FMUL R21, R0.reuse, R20 ;  /* 0x0000001400157220 */ /* 0x044fe40000400000 */
        /* <DEDUP_REMOVED lines=381> */
[----:B----4-:R-:W-:-:S02]  /*56eb0*/  FMUL R22, R2, R8 ;  /* 0x0000000802167220 */ /* 0x010fc40000400000 */
[----:B------:R-:W4:Y:S01]  /*56ec0*/  LDL.LU R9, [R1+0x49c] ;  /* 0x00049c0001097983 */ /* 0x000f220000300800 */
[----:B------:R-:W4:Y:S01]  /*56ed0*/  LDL.LU R8, [R1+0x488] ;  /* 0x0004880001087983 */ /* 0x000f220000300800 */
[C---:B-----5:R-:W-:Y:S02]  /*56ee0*/  FMUL R5, R2.reuse, R7 ;  /* 0x0000000702057220 */ /* 0x060fe40000400000 */
[----:B------:R3:W-:Y:S02]  /*56ef0*/  STL [R1+0x338], R22 ;  /* 0x0003381601007387 */ /* 0x0007e40000100800 */
[----:B------:R-:W5:Y:S01]  /*56f00*/  LDL.LU R7, [R1+0x48c] ;  /* 0x00048c0001077983 */ /* 0x000f620000300800 */
[----:B------:R-:W-:Y:S01]  /*56f10*/  STL [R1+0x33c], R5 ;  /* 0x00033c0501007387 */ /* 0x000fe20000100800 */
[----:B------:R-:W-:Y:S02]  /*56f20*/  FMUL R0, R3, 1.4426950216293334961 ;  /* 0x3fb8aa3b03007820 */ /* 0x000fe40000400000 */
[----:B------:R-:W1:Y:S04]  /*56f30*/  LDS R5, [R24.X4+0x40880] ;  /* 0x0408800018057984 */ /* 0x000e680000004800 */
[----:B---3--:R-:W-:-:S05]  /*56f40*/  FMUL R22, R2, R21 ;  /* 0x0000001502167220 */ /* 0x008fca0000400000 */
[----:B------:R-:W-:Y:S01]  /*56f50*/  STL [R1+0x328], R22 ;  /* 0x0003281601007387 */ /* 0x000fe20000100800 */
[----:B--2---:R-:W-:-:S03]  /*56f60*/  FMUL R21, R2, R6 ;  /* 0x0000000602157220 */ /* 0x004fc60000400000 */
[----:B------:R-:W0:Y:S01]  /*56f70*/  LDL.LU R6, [R1+0xe64] ;  /* 0x000e640001067983 */ /* 0x000e220000300800 */
[C---:B------:R-:W-:Y:S02]  /*56f80*/  FMUL R20, R2.reuse, R20 ;  /* 0x0000001402147220 */ /* 0x040fe40000400000 */
[C---:B------:R-:W-:Y:S02]  /*56f90*/  FMUL R19, R2.reuse, R19 ;  /* 0x0000001302137220 */ /* 0x040fe40000400000 */
[C---:B------:R-:W-:Y:S02]  /*56fa0*/  FMUL R18, R2.reuse, R18 ;  /* 0x0000001202127220 */ /* 0x040fe40000400000 */
[C---:B------:R-:W-:Y:S01]  /*56fb0*/  FMUL R17, R2.reuse, R17 ;  /* 0x0000001102117220 */ /* 0x040fe20000400000 */
[----:B------:R-:W-:Y:S01]  /*56fc0*/  STL [R1+0x32c], R21 ;  /* 0x00032c1501007387 */ /* 0x000fe20000100800 */
[C---:B------:R-:W-:Y:S02]  /*56fd0*/  FMUL R16, R2.reuse, R16 ;  /* 0x0000001002107220 */ /* 0x040fe40000400000 */
[----:B------:R-:W-:Y:S02]  /*56fe0*/  STL [R1+0x318], R20 ;  /* 0x0003181401007387 */ /* 0x000fe40000100800 */
[C---:B------:R-:W-:Y:S01]  /*56ff0*/  FMUL R14, R2.reuse, R14 ;  /* 0x0000000e020e7220 */ /* 0x040fe20000400000 */
[----:B------:R-:W0:Y:S01]  /*57000*/  MUFU.EX2 R0, R0 ;  /* 0x0000000000007308 */ /* 0x000e220000000800 */
[----:B------:R-:W-:Y:S01]  /*57010*/  STL [R1+0x31c], R19 ;  /* 0x00031c1301007387 */ /* 0x000fe20000100800 */
[----:B------:R-:W-:-:S02]  /*57020*/  FMUL R13, R2, R13 ;  /* 0x0000000d020d7220 */ /* 0x000fc40000400000 */
[----:B------:R-:W-:Y:S02]  /*57030*/  STL [R1+0x308], R18 ;  /* 0x0003081201007387 */ /* 0x000fe40000100800 */
[C---:B------:R-:W-:Y:S01]  /*57040*/  FMUL R11, R2.reuse, R11 ;  /* 0x0000000b020b7220 */ /* 0x040fe20000400000 */
[----:B------:R-:W-:Y:S01]  /*57050*/  STL [R1+0x30c], R17 ;  /* 0x00030c1101007387 */ /* 0x000fe20000100800 */
[----:B------:R-:W-:Y:S02]  /*57060*/  STL [R1+0x408], R16 ;  /* 0x0004081001007387 */ /* 0x000fe40000100800 */
[C---:B------:R-:W-:Y:S02]  /*57070*/  FMUL R10, R2.reuse, R10 ;  /* 0x0000000a020a7220 */ /* 0x040fe40000400000 */
[----:B------:R-:W-:Y:S01]  /*57080*/  STL [R1+0x40c], R14 ;  /* 0x00040c0e01007387 */ /* 0x000fe20000100800 */
[----:B------:R-:W-:Y:S01]  /*57090*/  STL [R1+0x4a8], R13 ;  /* 0x0004a80d01007387 */ /* 0x000fe20000100800 */
[----:B----4-:R-:W-:-:S02]  /*570a0*/  FMUL R9, R2, R9 ;  /* 0x0000000902097220 */ /* 0x010fc40000400000 */
[----:B------:R-:W-:Y:S02]  /*570b0*/  FADD R3, -R28, R29 ;  /* 0x0000001d1c037221 */ /* 0x000fe40000000100 */
[----:B------:R-:W-:Y:S01]  /*570c0*/  STL [R1+0x4ac], R11 ;  /* 0x0004ac0b01007387 */ /* 0x000fe20000100800 */
[----:B------:R-:W2:Y:S01]  /*570d0*/  LDL.LU R29, [R1+0xdec] ;  /* 0x000dec00011d7983 */ /* 0x000ea20000300800 */
[----:B------:R3:W-:Y:S02]  /*570e0*/  STL [R1+0x498], R10 ;  /* 0x0004980a01007387 */ /* 0x0007e40000100800 */
[----:B------:R-:W2:Y:S02]  /*570f0*/  LDL R28, [R1+0xb5c] ;  /* 0x000b5c00011c7983 */ /* 0x000ea40000100800 */
[C---:B------:R-:W-:Y:S01]  /*57100*/  FMUL R8, R2.reuse, R8 ;  /* 0x0000000802087220 */ /* 0x040fe20000400000 */
[----:B------:R4:W-:Y:S01]  /*57110*/  STL [R1+0x49c], R9 ;  /* 0x00049c0901007387 */ /* 0x0009e20000100800 */
[----:B-----5:R-:W-:-:S03]  /*57120*/  FMUL R7, R2, R7 ;  /* 0x0000000702077220 */ /* 0x020fc60000400000 */
[----:B---3--:R-:W3:Y:S01]  /*57130*/  LDL.LU R10, [R1+0x470] ;  /* 0x00047000010a7983 */ /* 0x008ee20000300800 */
[----:B------:R5:W-:Y:S02]  /*57140*/  STL [R1+0x488], R8 ;  /* 0x0004880801007387 */ /* 0x000be40000100800 */
[----:B------:R0:W-:Y:S02]  /*57150*/  STL [R1+0x48c], R7 ;  /* 0x00048c0701007387 */ /* 0x0001e40000100800 */
[----:B----4-:R-:W4:Y:S02]  /*57160*/  LDL.LU R9, [R1+0x474] ;  /* 0x0004740001097983 */ /* 0x010f240000300800 */
[----:B0-----:R-:W-:Y:S02]  /*57170*/  FFMA R6, R0, R6, R4 ;  /* 0x0000000600067223 */ /* 0x001fe40000000004 */
[----:B------:R-:W2:Y:S03]  /*57180*/  LDL.LU R4, [R1+0x460] ;  /* 0x0004600001047983 */ /* 0x000ea60000300800 */
[----:B------:R0:W-:Y:S02]  /*57190*/  STL [R1+0xe64], R6 ;  /* 0x000e640601007387 */ /* 0x0001e40000100800 */
[----:B-----5:R-:W5:Y:S02]  /*571a0*/  LDL.LU R8, [R1+0x464] ;  /* 0x0004640001087983 */ /* 0x020f640000300800 */
        /* <DEDUP_REMOVED lines=9> */
[----:B0-----:R-:W5:Y:S01]  /*57240*/  LDL.LU R6, [R1+0x884] ;  /* 0x0008840001067983 */ /* 0x001f620000300800 */
[----:B------:R-:W-:-:S02]  /*57250*/  FMUL R2, R3, 1.4426950216293334961 ;  /* 0x3fb8aa3b03027820 */ /* 0x000fc40000400000 */
[----:B------:R-:W-:Y:S02]  /*57260*/  FADD R3, -R12, R15 ;  /* 0x0000000f0c037221 */ /* 0x000fe40000000100 */
[----:B------:R-:W5:Y:S01]  /*57270*/  LDL.LU R15, [R1+0xdf0] ;  /* 0x000df000010f7983 */ /* 0x000f620000300800 */
[----:B------:R-:W5:Y:S02]  /*57280*/  LDL R12, [R1+0xb58] ;  /* 0x000b5800010c7983 */ /* 0x000f640000100800 */
[C---:B---3--:R-:W-:Y:S02]  /*57290*/  FMUL R22, R0.reuse, R10 ;  /* 0x0000000a00167220 */ /* 0x048fe40000400000 */
[----:B------:R-:W3:Y:S01]  /*572a0*/  LDL.LU R10, [R1+0x850] ;  /* 0x00085000010a7983 */ /* 0x000ee20000300800 */
[C---:B----4-:R-:W-:Y:S02]  /*572b0*/  FMUL R21, R0.reuse, R9 ;  /* 0x0000000900157220 */ /* 0x050fe40000400000 */
[----:B------:R2:W-:Y:S02]  /*572c0*/  STL [R1+0x470], R22 ;  /* 0x0004701601007387 */ /* 0x0005e40000100800 */
[----:B------:R-:W4:Y:S01]  /*572d0*/  LDL.LU R9, [R1+0x854] ;  /* 0x0008540001097983 */ /* 0x000f220000300800 */
[----:B------:R5:W-:Y:S01]  /*572e0*/  STL [R1+0x474], R21 ;  /* 0x0004741501007387 */ /* 0x000be20000100800 */
[----:B--2---:R-:W-:-:S02]  /*572f0*/  FMUL R22, R0, R4 ;  /* 0x0000000400167220 */ /* 0x004fc40000400000 */
[C---:B-----5:R-:W-:Y:S01]  /*57300*/  FMUL R21, R0.reuse, R8 ;  /* 0x0000000800157220 */ /* 0x060fe20000400000 */
[----:B------:R-:W1:Y:S01]  /*57310*/  MUFU.EX2 R2, R2 ;  /* 0x0000000200027308 */ /* 0x000e620000000800 */
[----:B------:R-:W0:Y:S04]  /*57320*/  LDS R4, [R24.X4+0x40900] ;  /* 0x0409000018047984 */ /* 0x000e280000004800 */
[----:B------:R2:W-:Y:S01]  /*57330*/  STL [R1+0x460], R22 ;  /* 0x0004601601007387 */ /* 0x0005e20000100800 */
[----:B------:R-:W1:Y:S02]  /*57340*/  LDL.LU R8, [R1+0xe68] ;  /* 0x000e680001087983 */ /* 0x000e640000300800 */
[----:B------:R5:W-:Y:S02]  /*57350*/  STL [R1+0x464], R21 ;  /* 0x0004641501007387 */ /* 0x000be40000100800 */
[----:B--2---:R-:W-:-:S02]  /*57360*/  FMUL R22, R0, R20 ;  /* 0x0000001400167220 */ /* 0x004fc40000400000 */
[C---:B------:R-:W-:Y:S02]  /*57370*/  FMUL R20, R0.reuse, R18 ;  /* 0x0000001200147220 */ /* 0x040fe40000400000 */
[C---:B-----5:R-:W-:Y:S02]  /*57380*/  FMUL R21, R0.reuse, R19 ;  /* 0x0000001300157220 */ /* 0x060fe40000400000 */
[C---:B------:R-:W-:Y:S02]  /*57390*/  FMUL R19, R0.reuse, R17 ;  /* 0x0000001100137220 */ /* 0x040fe40000400000 */
        /* <DEDUP_REMOVED lines=8> */
[----:B------:R-:W-:Y:S01]  /*57420*/  STL [R1+0x430], R18 ;  /* 0x0004301201007387 */ /* 0x000fe20000100800 */
[----:B------:R-:W-:Y:S01]  /*57430*/  STL [R1+0x434], R17 ;  /* 0x0004341101007387 */ /* 0x000fe20000100800 */
[----:B------:R-:W-:Y:S02]  /*57440*/  STL [R1+0x4b0], R16 ;  /* 0x0004b01001007387 */ /* 0x000fe40000100800 */
[C---:B------:R-:W-:Y:S02]  /*57450*/  FMUL R13, R0.reuse, R7 ;  /* 0x00000007000d7220 */ /* 0x040fe40000400000 */
[----:B------:R-:W-:Y:S01]  /*57460*/  STL [R1+0x4b4], R14 ;  /* 0x0004b40e01007387 */ /* 0x000fe20000100800 */
[----:B------:R-:W2:Y:S01]  /*57470*/  LDL.LU R7, [R1+0x478] ;  /* 0x0004780001077983 */ /* 0x000ea20000300800 */
[----:B------:R-:W-:-:S02]  /*57480*/  FMUL R11, R0, R6 ;  /* 0x00000006000b7220 */ /* 0x000fc40000400000 */
[----:B------:R-:W-:Y:S02]  /*57490*/  STL [R1+0x4f0], R13 ;  /* 0x0004f00d01007387 */ /* 0x000fe40000100800 */
[----:B------:R-:W5:Y:S01]  /*574a0*/  LDL.LU R6, [R1+0x47c] ;  /* 0x00047c0001067983 */ /* 0x000f620000300800 */
[----:B------:R3:W-:Y:S02]  /*574b0*/  STL [R1+0x4f4], R11 ;  /* 0x0004f40b01007387 */ /* 0x0007e40000100800 */
[C---:B---3--:R-:W-:Y:S02]  /*574c0*/  FMUL R11, R0.reuse, R10 ;  /* 0x0000000a000b7220 */ /* 0x048fe40000400000 */
[----:B------:R-:W3:Y:S01]  /*574d0*/  LDL.LU R10, [R1+0x468] ;  /* 0x00046800010a7983 */ /* 0x000ee20000300800 */
[----:B----4-:R-:W-:Y:S02]  /*574e0*/  FMUL R0, R0, R9 ;  /* 0x0000000900007220 */ /* 0x010fe40000400000 */
[----:B------:R-:W-:Y:S02]  /*574f0*/  STL [R1+0x4e0], R11 ;  /* 0x0004e00b01007387 */ /* 0x000fe40000100800 */
[----:B------:R-:W3:Y:S01]  /*57500*/  LDL.LU R9, [R1+0x46c] ;  /* 0x00046c0001097983 */ /* 0x000ee20000300800 */
[----:B------:R-:W-:Y:S01]  /*57510*/  STL [R1+0x4e4], R0 ;  /* 0x0004e40001007387 */ /* 0x000fe20000100800 */
[----:B------:R-:W3:Y:S02]  /*57520*/  LDL.LU R19, [R1+0x458] ;  /* 0x0004580001137983 */ /* 0x000ee40000300800 */
[----:B-1----:R-:W-:-:S05]  /*57530*/  FFMA R8, R2, R8, R5 ;  /* 0x0000000802087223 */ /* 0x002fca0000000005 */
[----:B------:R1:W-:Y:S04]  /*57540*/  STL [R1+0xe68], R8 ;  /* 0x000e680801007387 */ /* 0x0003e80000100800 */
[----:B-1----:R-:W4:Y:S01]  /*57550*/  LDL.LU R8, [R1+0x45c] ;  /* 0x00045c0001087983 */ /* 0x002f220000300800 */
[----:B------:R-:W4:Y:S02]  /*57560*/  LDL.LU R18, [R1+0x448] ;  /* 0x0004480001127983 */ /* 0x000f240000300800 */
[----:B------:R-:W4:Y:S02]  /*57570*/  LDL.LU R17, [R1+0x44c] ;  /* 0x00044c0001117983 */ /* 0x000f240000300800 */
[----:B------:R-:W4:Y:S01]  /*57580*/  LDL.LU R16, [R1+0x438] ;  /* 0x0004380001107983 */ /* 0x000f220000300800 */
[----:B------:R-:W4:Y:S01]  /*57590*/  LDL.LU R14, [R1+0x43c] ;  /* 0x00043c00010e7983 */ /* 0x000f220000300800 */
[----:B------:R-:W4:Y:S02]  /*575a0*/  LDL.LU R13, [R1+0x8a8] ;  /* 0x0008a800010d7983 */ /* 0x000f240000300800 */
[----:B------:R-:W4:Y:S02]  /*575b0*/  LDL.LU R11, [R1+0x8ac] ;  /* 0x0008ac00010b7983 */ /* 0x000f240000300800 */
[----:B--2---:R-:W-:-:S02]  /*575c0*/  FMUL R20, R2, R7 ;  /* 0x0000000702147220 */ /* 0x004fc40000400000 */
[----:B------:R-:W2:Y:S01]  /*575d0*/  LDL.LU R7, [R1+0x888] ;  /* 0x0008880001077983 */ /* 0x000ea20000300800 */
[C---:B-----5:R-:W-:Y:S02]  /*575e0*/  FMUL R5, R2.reuse, R6 ;  /* 0x0000000602057220 */ /* 0x060fe40000400000 */
[----:B------:R1:W-:Y:S02]  /*575f0*/  STL [R1+0x478], R20 ;  /* 0x0004781401007387 */ /* 0x0003e40000100800 */
[----:B------:R-:W5:Y:S01]  /*57600*/  LDL.LU R6, [R1+0x88c] ;  /* 0x00088c0001067983 */ /* 0x000f620000300800 */
[----:B------:R-:W-:Y:S01]  /*57610*/  STL [R1+0x47c], R5 ;  /* 0x00047c0501007387 */ /* 0x000fe20000100800 */
[C---:B---3--:R-:W-:Y:S02]  /*57620*/  FMUL R10, R2.reuse, R10 ;  /* 0x0000000a020a7220 */ /* 0x048fe40000400000 */
[----:B------:R-:W-:Y:S01]  /*57630*/  FMUL R0, R3, 1.4426950216293334961 ;  /* 0x3fb8aa3b03007820 */ /* 0x000fe20000400000 */
[----:B------:R-:W3:Y:S01]  /*57640*/  LDS R5, [R24.X4+0x40980] ;  /* 0x0409800018057984 */ /* 0x000ee20000004800 */
[----:B-1----:R-:W-:-:S03]  /*57650*/  FMUL R20, R2, R9 ;  /* 0x0000000902147220 */ /* 0x002fc60000400000 */
[----:B------:R1:W-:Y:S04]  /*57660*/  STL [R1+0x468], R10 ;  /* 0x0004680a01007387 */ /* 0x0003e80000100800 */
[----:B-1----:R-:W3:Y:S01]  /*57670*/  LDL.LU R10, [R1+0x858] ;  /* 0x00085800010a7983 */ /* 0x002ee20000300800 */
[----:B------:R-:W3:Y:S02]  /*57680*/  LDL.LU R9, [R1+0x85c] ;  /* 0x00085c0001097983 */ /* 0x000ee40000300800 */
[----:B------:R1:W-:Y:S02]  /*57690*/  STL [R1+0x46c], R20 ;  /* 0x00046c1401007387 */ /* 0x0003e40000100800 */
[----:B-1----:R-:W-:Y:S02]  /*576a0*/  FMUL R20, R2, R19 ;  /* 0x0000001302147220 */ /* 0x002fe40000400000 */
[----:B------:R-:W-:-:S02]  /*576b0*/  FADD R3, -R28, R29 ;  /* 0x0000001d1c037221 */ /* 0x000fc40000000100 */
[C---:B----4-:R-:W-:Y:S02]  /*576c0*/  FMUL R19, R2.reuse, R8 ;  /* 0x0000000802137220 */ /* 0x050fe40000400000 */
[----:B------:R-:W0:Y:S01]  /*576d0*/  LDL.LU R8, [R1+0xe6c] ;  /* 0x000e6c0001087983 */ /* 0x000e220000300800 */
[C---:B------:R-:W-:Y:S02]  /*576e0*/  FMUL R18, R2.reuse, R18 ;  /* 0x0000001202127220 */ /* 0x040fe40000400000 */
[C---:B------:R-:W-:Y:S02]  /*576f0*/  FMUL R17, R2.reuse, R17 ;  /* 0x0000001102117220 */ /* 0x040fe40000400000 */
[C---:B------:R-:W-:Y:S01]  /*57700*/  FMUL R16, R2.reuse, R16 ;  /* 0x0000001002107220 */ /* 0x040fe20000400000 */
[----:B------:R-:W-:Y:S01]  /*57710*/  STL [R1+0x458], R20 ;  /* 0x0004581401007387 */ /* 0x000fe20000100800 */
[C---:B------:R-:W-:Y:S02]  /*57720*/  FMUL R14, R2.reuse, R14 ;  /* 0x0000000e020e7220 */ /* 0x040fe40000400000 */
[----:B------:R-:W-:Y:S02]  /*57730*/  STL [R1+0x45c], R19 ;  /* 0x00045c1301007387 */ /* 0x000fe40000100800 */
[----:B------:R-:W-:Y:S02]  /*57740*/  STL [R1+0x448], R18 ;  /* 0x0004481201007387 */ /* 0x000fe40000100800 */
[C---:B------:R-:W-:Y:S01]  /*57750*/  FMUL R13, R2.reuse, R13 ;  /* 0x0000000d020d7220 */ /* 0x040fe20000400000 */
[----:B------:R-:W-:Y:S01]  /*57760*/  STL [R1+0x44c], R17 ;  /* 0x00044c1101007387 */ /* 0x000fe20000100800 */
[----:B------:R-:W-:Y:S02]  /*57770*/  STL [R1+0x438], R16 ;  /* 0x0004381001007387 */ /* 0x000fe40000100800 */
[----:B------:R-:W-:-:S02]  /*57780*/  FMUL R11, R2, R11 ;  /* 0x0000000b020b7220 */ /* 0x000fc40000400000 */
[----:B------:R-:W-:Y:S01]  /*57790*/  STL [R1+0x43c], R14 ;  /* 0x00043c0e01007387 */ /* 0x000fe20000100800 */
[----:B------:R-:W3:Y:S01]  /*577a0*/  LDL.LU R29, [R1+0xdf4] ;  /* 0x000df400011d7983 */ /* 0x000ee20000300800 */
[----:B------:R2:W-:Y:S02]  /*577b0*/  STL [R1+0x4b8], R13 ;  /* 0x0004b80d01007387 */ /* 0x0005e40000100800 */
[----:B------:R-:W3:Y:S02]  /*577c0*/  LDL R28, [R1+0xb54] ;  /* 0x000b5400011c7983 */ /* 0x000ee40000100800 */
[----:B------:R5:W-:Y:S02]  /*577d0*/  STL [R1+0x4bc], R11 ;  /* 0x0004bc0b01007387 */ /* 0x000be40000100800 */
[C---:B--2---:R-:W-:Y:S02]  /*577e0*/  FMUL R13, R2.reuse, R7 ;  /* 0x00000007020d7220 */ /* 0x044fe40000400000 */
[----:B------:R-:W2:Y:S01]  /*577f0*/  LDL.LU R7, [R1+0x8d0] ;  /* 0x0008d00001077983 */ /* 0x000ea20000300800 */
[----:B-----5:R-:W-:-:S02]  /*57800*/  FMUL R11, R2, R6 ;  /* 0x00000006020b7220 */ /* 0x020fc40000400000 */
[----:B------:R-:W-:Y:S02]  /*57810*/  STL [R1+0x4f8], R13 ;  /* 0x0004f80d01007387 */ /* 0x000fe40000100800 */
[----:B------:R-:W5:Y:S01]  /*57820*/  LDL.LU R6, [R1+0x8d4] ;  /* 0x0008d40001067983 */ /* 0x000f620000300800 */
[----:B------:R-:W0:Y:S01]  /*57830*/  MUFU.EX2 R0, R0 ;  /* 0x0000000000007308 */ /* 0x000e220000000800 */
[----:B------:R1:W-:Y:S01]  /*57840*/  STL [R1+0x4fc], R11 ;  /* 0x0004fc0b01007387 */ /* 0x0003e20000100800 */
[C---:B---3--:R-:W-:Y:S02]  /*57850*/  FMUL R10, R2.reuse, R10 ;  /* 0x0000000a020a7220 */ /* 0x048fe40000400000 */
[----:B------:R-:W-:Y:S01]  /*57860*/  FMUL R2, R2, R9 ;  /* 0x0000000902027220 */ /* 0x000fe20000400000 */
[----:B-1----:R-:W3:Y:S02]  /*57870*/  LDL.LU R11, [R1+0x8c0] ;  /* 0x0008c000010b7983 */ /* 0x002ee40000300800 */
[----:B------:R1:W-:Y:S02]  /*57880*/  STL [R1+0x4e8], R10 ;  /* 0x0004e80a01007387 */ /* 0x0003e40000100800 */
[----:B-1----:R-:W3:Y:S01]  /*57890*/  LDL.LU R10, [R1+0x8c4] ;  /* 0x0008c400010a7983 */ /* 0x002ee20000300800 */
[----:B------:R1:W-:Y:S02]  /*578a0*/  STL [R1+0x4ec], R2 ;  /* 0x0004ec0201007387 */ /* 0x0003e40000100800 */
[----:B------:R-:W3:Y:S02]  /*578b0*/  LDL.LU R18, [R1+0x920] ;  /* 0x0009200001127983 */ /* 0x000ee40000300800 */
[----:B------:R-:W3:Y:S02]  /*578c0*/  LDL.LU R17, [R1+0x924] ;  /* 0x0009240001117983 */ /* 0x000ee40000300800 */
[----:B-1----:R-:W-:-:S02]  /*578d0*/  FMUL R2, R3, 1.4426950216293334961 ;  /* 0x3fb8aa3b03027820 */ /* 0x002fc40000400000 */
[----:B------:R-:W-:Y:S02]  /*578e0*/  FADD R3, -R12, R15 ;  /* 0x0000000f0c037221 */ /* 0x000fe40000000100 */
[----:B0-----:R-:W-:-:S05]  /*578f0*/  FFMA R8, R0, R8, R4 ;  /* 0x0000000800087223 */ /* 0x001fca0000000004 */
[----:B------:R0:W-:Y:S01]  /*57900*/  STL [R1+0xe6c], R8 ;  /* 0x000e6c0801007387 */ /* 0x0001e20000100800 */
[----:B------:R-:W4:Y:S02]  /*57910*/  LDL.LU R16, [R1+0x910] ;  /* 0x0009100001107983 */ /* 0x000f240000300800 */
[----:B------:R-:W4:Y:S02]  /*57920*/  LDL.LU R15, [R1+0x914] ;  /* 0x00091400010f7983 */ /* 0x000f240000300800 */
[----:B------:R-:W4:Y:S01]  /*57930*/  LDL.LU R14, [R1+0x900] ;  /* 0x00090000010e7983 */ /* 0x000f220000300800 */
[----:B------:R-:W4:Y:S01]  /*57940*/  LDL.LU R13, [R1+0x904] ;  /* 0x00090400010d7983 */ /* 0x000f220000300800 */
[----:B------:R-:W4:Y:S03]  /*57950*/  LDL.LU R9, [R1+0x8f0] ;  /* 0x0008f00001097983 */ /* 0x000f260000300800 */
[----:B0-----:R-:W4:Y:S01]  /*57960*/  LDL.LU R8, [R1+0x8f4] ;  /* 0x0008f40001087983 */ /* 0x001f220000300800 */
[----:B--2---:R-:W-:-:S03]  /*57970*/  FMUL R12, R0, R7 ;  /* 0x00000007000c7220 */ /* 0x004fc60000400000 */
[----:B------:R-:W2:Y:S01]  /*57980*/  LDL.LU R7, [R1+0x8e0] ;  /* 0x0008e00001077983 */ /* 0x000ea20000300800 */
[----:B-----5:R-:W-:-:S03]  /*57990*/  FMUL R4, R0, R6 ;  /* 0x0000000600047220 */ /* 0x020fc60000400000 */
[----:B------:R0:W-:Y:S01]  /*579a0*/  STL [R1+0x4d0], R12 ;  /* 0x0004d00c01007387 */ /* 0x0001e20000100800 */
[----:B------:R-:W5:Y:S03]  /*579b0*/  LDL.LU R6, [R1+0x8e4] ;  /* 0x0008e40001067983 */ /* 0x000f660000300800 */
[----:B------:R1:W-:Y:S04]  /*579c0*/  STL [R1+0x4d4], R4 ;  /* 0x0004d40401007387 */ /* 0x0003e80000100800 */
[----:B0-----:R-:W5:Y:S01]  /*579d0*/  LDL.LU R12, [R1+0x8b0] ;  /* 0x0008b000010c7983 */ /* 0x001f620000300800 */
[----:B---3--:R-:W-:-:S05]  /*579e0*/  FMUL R11, R0, R11 ;  /* 0x0000000b000b7220 */ /* 0x008fca0000400000 */
[----:B------:R0:W-:Y:S01]  /*579f0*/  STL [R1+0x4c0], R11 ;  /* 0x0004c00b01007387 */ /* 0x0001e20000100800 */
[C---:B-1----:R-:W-:Y:S02]  /*57a00*/  FMUL R4, R0.reuse, R10 ;  /* 0x0000000a00047220 */ /* 0x042fe40000400000 */
[C---:B------:R-:W-:Y:S02]  /*57a10*/  FMUL R20, R0.reuse, R18 ;  /* 0x0000001200147220 */ /* 0x040fe40000400000 */
[C---:B------:R-:W-:Y:S01]  /*57a20*/  FMUL R19, R0.reuse, R17 ;  /* 0x0000001100137220 */ /* 0x040fe20000400000 */
[----:B0-----:R-:W3:Y:S01]  /*57a30*/  LDL.LU R11, [R1+0x8b4] ;  /* 0x0008b400010b7983 */ /* 0x001ee20000300800 */
[----:B------:R-:W-:Y:S02]  /*57a40*/  STL [R1+0x4c4], R4 ;  /* 0x0004c40401007387 */ /* 0x000fe40000100800 */
[----:B------:R-:W3:Y:S02]  /*57a50*/  LDL.LU R10, [R1+0xe70] ;  /* 0x000e7000010a7983 */ /* 0x000ee40000300800 */
[----:B------:R-:W-:Y:S01]  /*57a60*/  STL [R1+0x500], R20 ;  /* 0x0005001401007387 */ /* 0x000fe20000100800 */
[----:B------:R-:W-:Y:S01]  /*57a70*/  STL [R1+0x504], R19 ;  /* 0x0005041301007387 */ /* 0x000fe20000100800 */
[----:B------:R-:W0:Y:S03]  /*57a80*/  MUFU.EX2 R2, R2 ;  /* 0x0000000200027308 */ /* 0x000e260000000800 */
[----:B------:R-:W1:Y:S01]  /*57a90*/  LDS R4, [R24.X4+0x40a00] ;  /* 0x040a000018047984 */ /* 0x000e620000004800 */
[----:B----4-:R-:W-:-:S02]  /*57aa0*/  FMUL R18, R0, R16 ;  /* 0x0000001000127220 */ /* 0x010fc40000400000 */
[C---:B------:R-:W-:Y:S02]  /*57ab0*/  FMUL R17, R0.reuse, R15 ;  /* 0x0000000f00117220 */ /* 0x040fe40000400000 */
[C---:B------:R-:W-:Y:S02]  /*57ac0*/  FMUL R16, R0.reuse, R14 ;  /* 0x0000000e00107220 */ /* 0x040fe40000400000 */
[C---:B------:R-:W-:Y:S02]  /*57ad0*/  FMUL R15, R0.reuse, R13 ;  /* 0x0000000d000f7220 */ /* 0x040fe40000400000 */
[C---:B------:R-:W-:Y:S01]  /*57ae0*/  FMUL R14, R0.reuse, R9 ;  /* 0x00000009000e7220 */ /* 0x040fe20000400000 */
[----:B------:R-:W-:Y:S01]  /*57af0*/  STL [R1+0x510], R18 ;  /* 0x0005101201007387 */ /* 0x000fe20000100800 */
[----:B------:R-:W-:Y:S02]  /*57b00*/  STL [R1+0x514], R17 ;  /* 0x0005141101007387 */ /* 0x000fe40000100800 */
[----:B------:R-:W-:Y:S02]  /*57b10*/  STL [R1+0x520], R16 ;  /* 0x0005201001007387 */ /* 0x000fe40000100800 */
[----:B------:R-:W-:Y:S02]  /*57b20*/  STL [R1+0x524], R15 ;  /* 0x0005240f01007387 */ /* 0x000fe40000100800 */
[C---:B------:R-:W-:Y:S01]  /*57b30*/  FMUL R13, R0.reuse, R8 ;  /* 0x00000008000d7220 */ /* 0x040fe20000400000 */
[----:B------:R-:W4:Y:S01]  /*57b40*/  LDL.LU R9, [R1+0x8d8] ;  /* 0x0008d80001097983 */ /* 0x000f220000300800 */
[----:B------:R2:W-:Y:S02]  /*57b50*/  STL [R1+0x530], R14 ;  /* 0x0005300e01007387 */ /* 0x0005e40000100800 */
[----:B------:R-:W4:Y:S01]  /*57b60*/  LDL.LU R8, [R1+0x8dc] ;  /* 0x0008dc0001087983 */ /* 0x000f220000300800 */
[----:B------:R5:W-:Y:S01]  /*57b70*/  STL [R1+0x534], R13 ;  /* 0x0005340d01007387 */ /* 0x000be20000100800 */
[----:B--2---:R-:W-:-:S03]  /*57b80*/  FMUL R14, R0, R7 ;  /* 0x00000007000e7220 */ /* 0x004fc60000400000 */
[----:B------:R-:W2:Y:S01]  /*57b90*/  LDL.LU R7, [R1+0x8c8] ;  /* 0x0008c80001077983 */ /* 0x000ea20000300800 */
[C---:B-----5:R-:W-:Y:S02]  /*57ba0*/  FMUL R13, R0.reuse, R6 ;  /* 0x00000006000d7220 */ /* 0x060fe40000400000 */
[----:B------:R5:W-:Y:S02]  /*57bb0*/  STL [R1+0x540], R14 ;  /* 0x0005400e01007387 */ /* 0x000be40000100800 */
[----:B------:R-:W2:Y:S01]  /*57bc0*/  LDL.LU R6, [R1+0x8cc] ;  /* 0x0008cc0001067983 */ /* 0x000ea20000300800 */
[----:B------:R0:W-:Y:S01]  /*57bd0*/  STL [R1+0x544], R13 ;  /* 0x0005440d01007387 */ /* 0x0001e20000100800 */
[----:B------:R-:W-:-:S05]  /*57be0*/  FMUL R12, R0, R12 ;  /* 0x0000000c000c7220 */ /* 0x000fca0000400000 */
[----:B------:R0:W-:Y:S01]  /*57bf0*/  STL [R1+0x550], R12 ;  /* 0x0005500c01007387 */ /* 0x0001e20000100800 */
[----:B---3--:R-:W-:Y:S02]  /*57c00*/  FMUL R11, R0, R11 ;  /* 0x0000000b000b7220 */ /* 0x008fe40000400000 */
[----:B0-----:R-:W-:-:S03]  /*57c10*/  FFMA R10, R2, R10, R5 ;  /* 0x0000000a020a7223 */ /* 0x001fc60000000005 */
[----:B------:R0:W-:Y:S01]  /*57c20*/  STL [R1+0x554], R11 ;  /* 0x0005540b01007387 */ /* 0x0001e20000100800 */
[----:B------:R-:W3:Y:S02]  /*57c30*/  LDL.LU R17, [R1+0x928] ;  /* 0x0009280001117983 */ /* 0x000ee40000300800 */
[----:B------:R-:W3:Y:S02]  /*57c40*/  LDL.LU R16, [R1+0x92c] ;  /* 0x00092c0001107983 */ /* 0x000ee40000300800 */
[----:B------:R1:W-:Y:S01]  /*57c50*/  STL [R1+0xe70], R10 ;  /* 0x000e700a01007387 */ /* 0x0003e20000100800 */
[----:B------:R-:W3:Y:S01]  /*57c60*/  LDL.LU R15, [R1+0x918] ;  /* 0x00091800010f7983 */ /* 0x000ee20000300800 */
[----:B-----5:R-:W5:Y:S02]  /*57c70*/  LDL.LU R14, [R1+0x91c] ;  /* 0x00091c00010e7983 */ /* 0x020f640000300800 */
[----:B------:R-:W5:Y:S02]  /*57c80*/  LDL.LU R13, [R1+0x908] ;  /* 0x00090800010d7983 */ /* 0x000f640000300800 */
[----:B------:R-:W5:Y:S01]  /*57c90*/  LDL.LU R12, [R1+0x90c] ;  /* 0x00090c00010c7983 */ /* 0x000f620000300800 */
[----:B0-----:R-:W5:Y:S01]  /*57ca0*/  LDL.LU R11, [R1+0x8f8] ;  /* 0x0008f800010b7983 */ /* 0x001f620000300800 */
[----:B----4-:R-:W-:-:S02]  /*57cb0*/  FMUL R9, R2, R9 ;  /* 0x0000000902097220 */ /* 0x010fc40000400000 */
[----:B------:R-:W-:-:S03]  /*57cc0*/  FMUL R5, R2, R8 ;  /* 0x0000000802057220 */ /* 0x000fc60000400000 */
[----:B------:R0:W-:Y:S01]  /*57cd0*/  STL [R1+0x4d8], R9 ;  /* 0x0004d80901007387 */ /* 0x0001e20000100800 */
[----:B-1----:R-:W4:Y:S02]  /*57ce0*/  LDL.LU R10, [R1+0x8fc] ;  /* 0x0008fc00010a7983 */ /* 0x002f240000300800 */
[----:B------:R1:W-:Y:S02]  /*57cf0*/  STL [R1+0x4dc], R5 ;  /* 0x0004dc0501007387 */ /* 0x0003e40000100800 */
[C---:B--2---:R-:W-:Y:S01]  /*57d00*/  FMUL R7, R2.reuse, R7 ;  /* 0x0000000702077220 */ /* 0x044fe20000400000 */
[----:B0-----:R-:W2:Y:S01]  /*57d10*/  LDL.LU R9, [R1+0x8e8] ;  /* 0x0008e80001097983 */ /* 0x001ea20000300800 */
[----:B-1----:R-:W-:-:S03]  /*57d20*/  FMUL R5, R2, R6 ;  /* 0x0000000602057220 */ /* 0x002fc60000400000 */
[----:B------:R0:W-:Y:S01]  /*57d30*/  STL [R1+0x4c8], R7 ;  /* 0x0004c80701007387 */ /* 0x0001e20000100800 */
[----:B------:R-:W2:Y:S03]  /*57d40*/  LDL.LU R8, [R1+0x8ec] ;  /* 0x0008ec0001087983 */ /* 0x000ea60000300800 */
[----:B------:R-:W-:Y:S01]  /*57d50*/  STL [R1+0x4cc], R5 ;  /* 0x0004cc0501007387 */ /* 0x000fe20000100800 */
[----:B------:R-:W-:-:S03]  /*57d60*/  FMUL R0, R3, 1.4426950216293334961 ;  /* 0x3fb8aa3b03007820 */ /* 0x000fc60000400000 */
[----:B------:R-:W1:Y:S04]  /*57d70*/  LDS R5, [R24.X4+0x40a80] ;  /* 0x040a800018057984 */ /* 0x000e680000004800 */
[----:B0-----:R-:W2:Y:S01]  /*57d80*/  LDL.LU R7, [R1+0x8b8] ;  /* 0x0008b80001077983 */ /* 0x001ea20000300800 */
[----:B------:R-:W2:Y:S02]  /*57d90*/  LDL.LU R6, [R1+0x8bc] ;  /* 0x0008bc0001067983 */ /* 0x000ea40000300800 */
[----:B------:R-:W-:Y:S02]  /*57da0*/  FADD R3, -R28, R29 ;  /* 0x0000001d1c037221 */ /* 0x000fe40000000100 */
[C---:B---3--:R-:W-:Y:S02]  /*57db0*/  FMUL R18, R2.reuse, R17 ;  /* 0x0000001102127220 */ /* 0x048fe40000400000 */
[----:B------:R-:W-:-:S02]  /*57dc0*/  FMUL R17, R2, R16 ;  /* 0x0000001002117220 */ /* 0x000fc40000400000 */
[C---:B------:R-:W-:Y:S02]  /*57dd0*/  FMUL R16, R2.reuse, R15 ;  /* 0x0000000f02107220 */ /* 0x040fe40000400000 */
[C---:B-----5:R-:W-:Y:S01]  /*57de0*/  FMUL R15, R2.reuse, R14 ;  /* 0x0000000e020f7220 */ /* 0x060fe20000400000 */
[----:B------:R-:W-:Y:S01]  /*57df0*/  STL [R1+0x508], R18 ;  /* 0x0005081201007387 */ /* 0x000fe20000100800 */
[C---:B------:R-:W-:Y:S02]  /*57e00*/  FMUL R14, R2.reuse, R13 ;  /* 0x0000000d020e7220 */ /* 0x040fe40000400000 */
[----:B------:R-:W-:Y:S02]  /*57e10*/  STL [R1+0x50c], R17 ;  /* 0x00050c1101007387 */ /* 0x000fe40000100800 */
[----:B------:R-:W-:Y:S02]  /*57e20*/  STL [R1+0x518], R16 ;  /* 0x0005181001007387 */ /* 0x000fe40000100800 */
[C---:B------:R-:W-:Y:S01]  /*57e30*/  FMUL R13, R2.reuse, R12 ;  /* 0x0000000c020d7220 */ /* 0x040fe20000400000 */
[----:B------:R0:W-:Y:S01]  /*57e40*/  STL [R1+0x51c], R15 ;  /* 0x00051c0f01007387 */ /* 0x0001e20000100800 */
[----:B------:R-:W-:-:S03]  /*57e50*/  FMUL R11, R2, R11 ;  /* 0x0000000b020b7220 */ /* 0x000fc60000400000 */
[----:B0-----:R-:W3:Y:S01]  /*57e60*/  LDL.LU R15, [R1+0xdf8] ;  /* 0x000df800010f7983 */ /* 0x001ee20000300800 */
[----:B------:R0:W-:Y:S02]  /*57e70*/  STL [R1+0x528], R14 ;  /* 0x0005280e01007387 */ /* 0x0001e40000100800 */
[----:B------:R-:W3:Y:S02]  /*57e80*/  LDL R12, [R1+0xb50] ;  /* 0x000b5000010c7983 */ /* 0x000ee40000100800 */
[----:B------:R5:W-:Y:S01]  /*57e90*/  STL [R1+0x52c], R13 ;  /* 0x00052c0d01007387 */ /* 0x000be20000100800 */
[----:B------:R-:W3:Y:S01]  /*57ea0*/  LDL.LU R29, [R1+0xdfc] ;  /* 0x000dfc00011d7983 */ /* 0x000ee20000300800 */
[----:B------:R0:W-:Y:S02]  /*57eb0*/  STL [R1+0x538], R11 ;  /* 0x0005380b01007387 */ /* 0x0001e40000100800 */
[----:B------:R-:W3:Y:S02]  /*57ec0*/  LDL R28, [R1+0xb4c] ;  /* 0x000b4c00011c7983 */ /* 0x000ee40000100800 */
[----:B----4-:R-:W-:-:S05]  /*57ed0*/  FMUL R10, R2, R10 ;  /* 0x0000000a020a7220 */ /* 0x010fca0000400000 */
[----:B------:R4:W-:Y:S01]  /*57ee0*/  STL [R1+0x53c], R10 ;  /* 0x00053c0a01007387 */ /* 0x0009e20000100800 */
[C---:B--2---:R-:W-:Y:S02]  /*57ef0*/  FMUL R9, R2.reuse, R9 ;  /* 0x0000000902097220 */ /* 0x044fe40000400000 */
[----:B------:R-:W-:-:S03]  /*57f00*/  FMUL R8, R2, R8 ;  /* 0x0000000802087220 */ /* 0x000fc60000400000 */
[----:B------:R2:W-:Y:S04]  /*57f10*/  STL [R1+0x548], R9 ;  /* 0x0005480901007387 */ /* 0x0005e80000100800 */
[----:B------:R0:W-:Y:S01]  /*57f20*/  STL [R1+0x54c], R8 ;  /* 0x00054c0801007387 */ /* 0x0001e20000100800 */
[----:B------:R-:W3:Y:S02]  /*57f30*/  LDL.LU R25, [R1+0xe74] ;  /* 0x000e740001197983 */ /* 0x000ee40000300800 */
[C---:B------:R-:W-:Y:S02]  /*57f40*/  FMUL R7, R2.reuse, R7 ;  /* 0x0000000702077220 */ /* 0x040fe40000400000 */
[----:B------:R-:W-:-:S03]  /*57f50*/  FMUL R2, R2, R6 ;  /* 0x0000000602027220 */ /* 0x000fc60000400000 */
[----:B------:R0:W-:Y:S01]  /*57f60*/  STL [R1+0x558], R7 ;  /* 0x0005580701007387 */ /* 0x0001e20000100800 */
[----:B------:R-:W3:Y:S02]  /*57f70*/  LDL.LU R23, [R1+0x9a0] ;  /* 0x0009a00001177983 */ /* 0x000ee40000300800 */
[----:B------:R1:W-:Y:S02]  /*57f80*/  STL [R1+0x55c], R2 ;  /* 0x00055c0201007387 */ /* 0x0003e40000100800 */
[----:B------:R-:W3:Y:S01]  /*57f90*/  LDL.LU R22, [R1+0x9a4] ;  /* 0x0009a40001167983 */ /* 0x000ee20000300800 */
[----:B------:R-:W3:Y:S01]  /*57fa0*/  LDL.LU R21, [R1+0x990] ;  /* 0x0009900001157983 */ /* 0x000ee20000300800 */
[----:B------:R-:W3:Y:S02]  /*57fb0*/  LDL.LU R20, [R1+0x994] ;  /* 0x0009940001147983 */ /* 0x000ee40000300800 */
[----:B------:R-:W3:Y:S02]  /*57fc0*/  LDL.LU R19, [R1+0x980] ;  /* 0x0009800001137983 */ /* 0x000ee40000300800 */
[----:B------:R-:W3:Y:S01]  /*57fd0*/  LDL.LU R18, [R1+0x984] ;  /* 0x0009840001127983 */ /* 0x000ee20000300800 */
[----:B------:R-:W3:Y:S01]  /*57fe0*/  LDL.LU R17, [R1+0x970] ;  /* 0x0009700001117983 */ /* 0x000ee20000300800 */
[----:B------:R-:W3:Y:S02]  /*57ff0*/  LDL.LU R16, [R1+0x974] ;  /* 0x0009740001107983 */ /* 0x000ee40000300800 */
[----:B0-----:R-:W3:Y:S02]  /*58000*/  LDL.LU R14, [R1+0x960] ;  /* 0x00096000010e7983 */ /* 0x001ee40000300800 */
[----:B-----5:R-:W5:Y:S01]  /*58010*/  LDL.LU R13, [R1+0x964] ;  /* 0x00096400010d7983 */ /* 0x020f620000300800 */
[----:B------:R-:W5:Y:S01]  /*58020*/  LDL.LU R11, [R1+0x950] ;  /* 0x00095000010b7983 */ /* 0x000f620000300800 */
[----:B----4-:R-:W4:Y:S02]  /*58030*/  LDL.LU R10, [R1+0x954] ;  /* 0x00095400010a7983 */ /* 0x010f240000300800 */
[----:B--2---:R-:W2:Y:S02]  /*58040*/  LDL.LU R9, [R1+0x940] ;  /* 0x0009400001097983 */ /* 0x004ea40000300800 */
[----:B------:R-:W2:Y:S01]  /*58050*/  LDL.LU R8, [R1+0x944] ;  /* 0x0009440001087983 */ /* 0x000ea20000300800 */
[----:B------:R-:W2:Y:S01]  /*58060*/  LDL.LU R7, [R1+0x930] ;  /* 0x0009300001077983 */ /* 0x000ea20000300800 */
[----:B------:R-:W2:Y:S01]  /*58070*/  LDL.LU R6, [R1+0x934] ;  /* 0x0009340001067983 */ /* 0x000ea20000300800 */
[----:B------:R-:W3:Y:S01]  /*58080*/  MUFU.EX2 R0, R0 ;  /* 0x0000000000007308 */ /* 0x000ee20000000800 */
[----:B-1----:R-:W-:-:S02]  /*58090*/  FMUL R2, R3, 1.4426950216293334961 ;  /* 0x3fb8aa3b03027820 */ /* 0x002fc40000400000 */
[----:B---3--:R-:W-:-:S05]  /*580a0*/  FFMA R25, R0, R25, R4 ;  /* 0x0000001900197223 */ /* 0x008fca0000000004 */
[----:B------:R-:W-:Y:S01]  /*580b0*/  STL [R1+0xe74], R25 ;  /* 0x000e741901007387 */ /* 0x000fe20000100800 */
[C---:B------:R-:W-:Y:S02]  /*580c0*/  FMUL R3, R0.reuse, R23 ;  /* 0x0000001700037220 */ /* 0x040fe40000400000 */
[C---:B------:R-:W-:Y:S02]  /*580d0*/  FMUL R4, R0.reuse, R22 ;  /* 0x0000001600047220 */ /* 0x040fe40000400000 */
[C---:B------:R-:W-:Y:S01]  /*580e0*/  FMUL R21, R0.reuse, R21 ;  /* 0x0000001500157220 */ /* 0x040fe20000400000 */
[----:B------:R0:W-:Y:S02]  /*580f0*/  STL [R1+0x560], R3 ;  /* 0x0005600301007387 */ /* 0x0001e40000100800 */
[----:B------:R1:W-:Y:S02]  /*58100*/  STL [R1+0x564], R4 ;  /* 0x0005640401007387 */ /* 0x0003e40000100800 */
[----:B------:R-:W-:Y:S02]  /*58110*/  STL [R1+0x570], R21 ;  /* 0x0005701501007387 */ /* 0x000fe40000100800 */
[----:B0-----:R-:W-:-:S05]  /*58120*/  FMUL R3, R0, R20 ;  /* 0x0000001400037220 */ /* 0x001fca0000400000 */
[----:B------:R0:W-:Y:S01]  /*58130*/  STL [R1+0x574], R3 ;  /* 0x0005740301007387 */ /* 0x0001e20000100800 */
[C---:B-1----:R-:W-:Y:S02]  /*58140*/  FMUL R4, R0.reuse, R19 ;  /* 0x0000001300047220 */ /* 0x042fe40000400000 */
[C---:B------:R-:W-:Y:S01]  /*58150*/  FMUL R18, R0.reuse, R18 ;  /* 0x0000001200127220 */ /* 0x040fe20000400000 */
[----:B0-----:R-:W3:Y:S01]  /*58160*/  LDL.LU R3, [R1+0xe78] ;  /* 0x000e780001037983 */ /* 0x001ee20000300800 */
[C---:B------:R-:W-:Y:S02]  /*58170*/  FMUL R17, R0.reuse, R17 ;  /* 0x0000001100117220 */ /* 0x040fe40000400000 */
[C---:B------:R-:W-:Y:S02]  /*58180*/  FMUL R16, R0.reuse, R16 ;  /* 0x0000001000107220 */ /* 0x040fe40000400000 */
[C---:B------:R-:W-:Y:S01]  /*58190*/  FMUL R14, R0.reuse, R14 ;  /* 0x0000000e000e7220 */ /* 0x040fe20000400000 */
[----:B------:R-:W-:Y:S01]  /*581a0*/  STL [R1+0x580], R4 ;  /* 0x0005800401007387 */ /* 0x000fe20000100800 */
[----:B-----5:R-:W-:-:S02]  /*581b0*/  FMUL R13, R0, R13 ;  /* 0x0000000d000d7220 */ /* 0x020fc40000400000 */
[----:B------:R-:W-:Y:S02]  /*581c0*/  STL [R1+0x584], R18 ;  /* 0x0005841201007387 */ /* 0x000fe40000100800 */
[C---:B------:R-:W-:Y:S01]  /*581d0*/  FMUL R11, R0.reuse, R11 ;  /* 0x0000000b000b7220 */ /* 0x040fe20000400000 */
[----:B------:R-:W-:Y:S01]  /*581e0*/  STL [R1+0x590], R17 ;  /* 0x0005901101007387 */ /* 0x000fe20000100800 */
[C---:B----4-:R-:W-:Y:S02]  /*581f0*/  FMUL R10, R0.reuse, R10 ;  /* 0x0000000a000a7220 */ /* 0x050fe40000400000 */
[----:B------:R-:W-:Y:S02]  /*58200*/  STL [R1+0x594], R16 ;  /* 0x0005941001007387 */ /* 0x000fe40000100800 */
[C---:B--2---:R-:W-:Y:S01]  /*58210*/  FMUL R9, R0.reuse, R9 ;  /* 0x0000000900097220 */ /* 0x044fe20000400000 */
[----:B------:R-:W-:Y:S01]  /*58220*/  STL [R1+0x5a0], R14 ;  /* 0x0005a00e01007387 */ /* 0x000fe20000100800 */
[----:B------:R-:W-:-:S02]  /*58230*/  FMUL R8, R0, R8 ;  /* 0x0000000800087220 */ /* 0x000fc40000400000 */
[----:B------:R-:W-:Y:S02]  /*58240*/  STL [R1+0x5a4], R13 ;  /* 0x0005a40d01007387 */ /* 0x000fe40000100800 */
[----:B------:R-:W-:Y:S02]  /*58250*/  STL [R1+0x5b0], R11 ;  /* 0x0005b00b01007387 */ /* 0x000fe40000100800 */
[C---:B------:R-:W-:Y:S01]  /*58260*/  FMUL R7, R0.reuse, R7 ;  /* 0x0000000700077220 */ /* 0x040fe20000400000 */
[----:B------:R-:W-:Y:S01]  /*58270*/  STL [R1+0x5b4], R10 ;  /* 0x0005b40a01007387 */ /* 0x000fe20000100800 */
[----:B------:R-:W-:Y:S02]  /*58280*/  FMUL R6, R0, R6 ;  /* 0x0000000600067220 */ /* 0x000fe40000400000 */
[----:B------:R0:W-:Y:S02]  /*58290*/  STL [R1+0x5c0], R9 ;  /* 0x0005c00901007387 */ /* 0x0001e40000100800 */
[----:B------:R1:W-:Y:S01]  /*582a0*/  STL [R1+0x5c4], R8 ;  /* 0x0005c40801007387 */ /* 0x0003e20000100800 */
[----:B------:R-:W3:Y:S01]  /*582b0*/  MUFU.EX2 R2, R2 ;  /* 0x0000000200027308 */ /* 0x000ee20000000800 */
[----:B------:R-:W2:Y:S04]  /*582c0*/  LDS R4, [R24.X4+0x40b00] ;  /* 0x040b000018047984 */ /* 0x000ea80000004800 */
[----:B0-----:R-:W4:Y:S01]  /*582d0*/  LDL.LU R9, [R1+0x9a8] ;  /* 0x0009a80001097983 */ /* 0x001f220000300800 */
[----:B------:R0:W-:Y:S02]  /*582e0*/  STL [R1+0x5d0], R7 ;  /* 0x0005d00701007387 */ /* 0x0001e40000100800 */
[----:B------:R5:W-:Y:S02]  /*582f0*/  STL [R1+0x5d4], R6 ;  /* 0x0005d40601007387 */ /* 0x000be40000100800 */
[----:B-1----:R-:W2:Y:S01]  /*58300*/  LDL.LU R8, [R1+0x9ac] ;  /* 0x0009ac0001087983 */ /* 0x002ea20000300800 */
[----:B0-----:R-:W2:Y:S01]  /*58310*/  LDL.LU R7, [R1+0x998] ;  /* 0x0009980001077983 */ /* 0x001ea20000300800 */
[----:B-----5:R-:W5:Y:S02]  /*58320*/  LDL.LU R6, [R1+0x99c] ;  /* 0x00099c0001067983 */ /* 0x020f640000300800 */
[----:B------:R-:W-:-:S02]  /*58330*/  FADD R0, -R12, R15 ;  /* 0x0000000f0c007221 */ /* 0x000fc40000000100 */
[C---:B---3--:R-:W-:Y:S02]  /*58340*/  FFMA R3, R2.reuse, R3, R5 ;  /* 0x0000000302037223 */ /* 0x048fe40000000005 */
[----:B----4-:R-:W-:-:S03]  /*58350*/  FMUL R9, R2, R9 ;  /* 0x0000000902097220 */ /* 0x010fc60000400000 */
[----:B------:R-:W-:Y:S01]  /*58360*/  STL [R1+0xe78], R3 ;  /* 0x000e780301007387 */ /* 0x000fe20000100800 */
[----:B------:R-:W3:Y:S02]  /*58370*/  LDL.LU R17, [R1+0x988] ;  /* 0x0009880001117983 */ /* 0x000ee40000300800 */
[----:B------:R-:W4:Y:S02]  /*58380*/  LDL.LU R16, [R1+0x98c] ;  /* 0x00098c0001107983 */ /* 0x000f240000300800 */
[----:B------:R-:W4:Y:S01]  /*58390*/  LDL.LU R15, [R1+0x978] ;  /* 0x00097800010f7983 */ /* 0x000f220000300800 */
[----:B------:R-:W4:Y:S01]  /*583a0*/  LDL.LU R14, [R1+0x97c] ;  /* 0x00097c00010e7983 */ /* 0x000f220000300800 */
[----:B------:R-:W4:Y:S02]  /*583b0*/  LDL.LU R13, [R1+0x968] ;  /* 0x00096800010d7983 */ /* 0x000f240000300800 */
[----:B------:R-:W4:Y:S02]  /*583c0*/  LDL.LU R12, [R1+0x96c] ;  /* 0x00096c00010c7983 */ /* 0x000f240000300800 */
[----:B------:R-:W4:Y:S01]  /*583d0*/  LDL.LU R11, [R1+0x958] ;  /* 0x00095800010b7983 */ /* 0x000f220000300800 */
[----:B------:R-:W4:Y:S01]  /*583e0*/  LDL.LU R10, [R1+0x95c] ;  /* 0x00095c00010a7983 */ /* 0x000f220000300800 */
[----:B--2---:R-:W-:-:S02]  /*583f0*/  FMUL R8, R2, R8 ;  /* 0x0000000802087220 */ /* 0x004fc40000400000 */
[C---:B------:R-:W-:Y:S01]  /*58400*/  FMUL R7, R2.reuse, R7 ;  /* 0x0000000702077220 */ /* 0x040fe20000400000 */
[----:B------:R0:W-:Y:S01]  /*58410*/  STL [R1+0x568], R9 ;  /* 0x0005680901007387 */ /* 0x0001e20000100800 */
[----:B-----5:R-:W-:Y:S02]  /*58420*/  FMUL R6, R2, R6 ;  /* 0x0000000602067220 */ /* 0x020fe40000400000 */
[----:B------:R-:W-:Y:S01]  /*58430*/  FMUL R0, R0, 1.4426950216293334961 ;  /* 0x3fb8aa3b00007820 */ /* 0x000fe20000400000 */
[----:B------:R1:W-:Y:S04]  /*58440*/  STL [R1+0x56c], R8 ;  /* 0x00056c0801007387 */ /* 0x0003e80000100800 */
[----:B------:R-:W2:Y:S04]  /*58450*/  LDS R5, [R24.X4+0x40b80] ;  /* 0x040b800018057984 */ /* 0x000ea80000004800 */
[----:B0-----:R-:W5:Y:S01]  /*58460*/  LDL.LU R9, [R1+0x948] ;  /* 0x0009480001097983 */ /* 0x001f620000300800 */
[----:B------:R0:W-:Y:S02]  /*58470*/  STL [R1+0x578], R7 ;  /* 0x0005780701007387 */ /* 0x0001e40000100800 */
[----:B-1----:R-:W2:Y:S02]  /*58480*/  LDL.LU R8, [R1+0x94c] ;  /* 0x00094c0001087983 */ /* 0x002ea40000300800 */
[----:B------:R1:W-:Y:S01]  /*58490*/  STL [R1+0x57c], R6 ;  /* 0x00057c0601007387 */ /* 0x0003e20000100800 */
[----:B0-----:R-:W2:Y:S01]  /*584a0*/  LDL.LU R7, [R1+0x938] ;  /* 0x0009380001077983 */ /* 0x001ea20000300800 */
[----:B-1----:R-:W2:Y:S02]  /*584b0*/  LDL.LU R6, [R1+0x93c] ;  /* 0x00093c0001067983 */ /* 0x002ea40000300800 */
[----:B---3--:R-:W-:-:S02]  /*584c0*/  FMUL R17, R2, R17 ;  /* 0x0000001102117220 */ /* 0x008fc40000400000 */
[C---:B----4-:R-:W-:Y:S02]  /*584d0*/  FMUL R16, R2.reuse, R16 ;  /* 0x0000001002107220 */ /* 0x050fe40000400000 */
[C---:B------:R-:W-:Y:S02]  /*584e0*/  FMUL R15, R2.reuse, R15 ;  /* 0x0000000f020f7220 */ /* 0x040fe40000400000 */
[C---:B------:R-:W-:Y:S02]  /*584f0*/  FMUL R14, R2.reuse, R14 ;  /* 0x0000000e020e7220 */ /* 0x040fe40000400000 */
[C---:B------:R-:W-:Y:S01]  /*58500*/  FMUL R13, R2.reuse, R13 ;  /* 0x0000000d020d7220 */ /* 0x040fe20000400000 */
[----:B------:R-:W-:Y:S01]  /*58510*/  STL [R1+0x588], R17 ;  /* 0x0005881101007387 */ /* 0x000fe20000100800 */
[----:B------:R-:W-:Y:S02]  /*58520*/  STL [R1+0x58c], R16 ;  /* 0x00058c1001007387 */ /* 0x000fe40000100800 */
[----:B------:R-:W-:-:S02]  /*58530*/  FMUL R12, R2, R12 ;  /* 0x0000000c020c7220 */ /* 0x000fc40000400000 */
[----:B------:R-:W-:Y:S01]  /*58540*/  STL [R1+0x598], R15 ;  /* 0x0005980f01007387 */ /* 0x000fe20000100800 */
[----:B------:R0:W-:Y:S01]  /*58550*/  STL [R1+0x59c], R14 ;  /* 0x00059c0e01007387 */ /* 0x0001e20000100800 */
[C---:B------:R-:W-:Y:S02]  /*58560*/  FMUL R11, R2.reuse, R11 ;  /* 0x0000000b020b7220 */ /* 0x040fe40000400000 */
[C---:B------:R-:W-:Y:S01]  /*58570*/  FMUL R10, R2.reuse, R10 ;  /* 0x0000000a020a7220 */ /* 0x040fe20000400000 */
[----:B0-----:R-:W3:Y:S01]  /*58580*/  LDL.LU R14, [R1+0xe7c] ;  /* 0x000e7c00010e7983 */ /* 0x001ee20000300800 */
[----:B------:R0:W-:Y:S02]  /*58590*/  STL [R1+0x5a8], R13 ;  /* 0x0005a80d01007387 */ /* 0x0001e40000100800 */
[----:B------:R1:W-:Y:S01]  /*585a0*/  STL [R1+0x5ac], R12 ;  /* 0x0005ac0c01007387 */ /* 0x0003e20000100800 */
[----:B0-----:R-:W4:Y:S01]  /*585b0*/  LDL.LU R13, [R1+0xa20] ;  /* 0x000a2000010d7983 */ /* 0x001f220000300800 */
[----:B------:R0:W-:Y:S02]  /*585c0*/  STL [R1+0x5b8], R11 ;  /* 0x0005b80b01007387 */ /* 0x0001e40000100800 */
[----:B-1----:R-:W4:Y:S02]  /*585d0*/  LDL.LU R12, [R1+0xa24] ;  /* 0x000a2400010c7983 */ /* 0x002f240000300800 */
[----:B------:R1:W-:Y:S01]  /*585e0*/  STL [R1+0x5bc], R10 ;  /* 0x0005bc0a01007387 */ /* 0x0003e20000100800 */
[----:B0-----:R-:W4:Y:S01]  /*585f0*/  LDL.LU R11, [R1+0xa10] ;  /* 0x000a1000010b7983 */ /* 0x001f220000300800 */
[----:B-1----:R-:W4:Y:S02]  /*58600*/  LDL.LU R10, [R1+0xa14] ;  /* 0x000a1400010a7983 */ /* 0x002f240000300800 */
[----:B-----5:R-:W-:-:S02]  /*58610*/  FMUL R9, R2, R9 ;  /* 0x0000000902097220 */ /* 0x020fc40000400000 */
[C---:B--2---:R-:W-:Y:S02]  /*58620*/  FMUL R8, R2.reuse, R8 ;  /* 0x0000000802087220 */ /* 0x044fe40000400000 */
[C---:B------:R-:W-:Y:S02]  /*58630*/  FMUL R7, R2.reuse, R7 ;  /* 0x0000000702077220 */ /* 0x040fe40000400000 */
[----:B------:R-:W-:Y:S01]  /*58640*/  FMUL R2, R2, R6 ;  /* 0x0000000602027220 */ /* 0x000fe20000400000 */
[----:B------:R-:W-:Y:S01]  /*58650*/  STL [R1+0x5c8], R9 ;  /* 0x0005c80901007387 */ /* 0x000fe20000100800 */
[----:B------:R-:W-:Y:S02]  /*58660*/  STL [R1+0x5cc], R8 ;  /* 0x0005cc0801007387 */ /* 0x000fe40000100800 */
[----:B------:R-:W2:Y:S02]  /*58670*/  LDL.LU R17, [R1+0xa00] ;  /* 0x000a000001117983 */ /* 0x000ea40000300800 */
[----:B------:R0:W-:Y:S01]  /*58680*/  STL [R1+0x5d8], R7 ;  /* 0x0005d80701007387 */ /* 0x0001e20000100800 */
[----:B------:R-:W5:Y:S01]  /*58690*/  LDL.LU R16, [R1+0xa04] ;  /* 0x000a040001107983 */ /* 0x000f620000300800 */
[----:B------:R1:W-:Y:S03]  /*586a0*/  STL [R1+0x5dc], R2 ;  /* 0x0005dc0201007387 */ /* 0x0003e60000100800 */
[----:B0-----:R-:W5:Y:S01]  /*586b0*/  LDL.LU R7, [R1+0x9f0] ;  /* 0x0009f00001077983 */ /* 0x001f620000300800 */
[----:B------:R-:W5:Y:S02]  /*586c0*/  LDL.LU R6, [R1+0x9f4] ;  /* 0x0009f40001067983 */ /* 0x000f640000300800 */
[----:B------:R-:W5:Y:S02]  /*586d0*/  LDL.LU R9, [R1+0x9e0] ;  /* 0x0009e00001097983 */ /* 0x000f640000300800 */
[----:B------:R-:W5:Y:S01]  /*586e0*/  LDL.LU R8, [R1+0x9e4] ;  /* 0x0009e40001087983 */ /* 0x000f620000300800 */
[----:B------:R-:W3:Y:S01]  /*586f0*/  MUFU.EX2 R0, R0 ;  /* 0x0000000000007308 */ /* 0x000ee20000000800 */
[----:B------:R-:W-:Y:S01]  /*58700*/  FADD R3, -R28, R29 ;  /* 0x0000001d1c037221 */ /* 0x000fe20000000100 */
[----:B------:R-:W5:Y:S03]  /*58710*/  LDL R15, [R1+0x3a4] ;  /* 0x0003a400010f7983 */ /* 0x000f660000100800 */
[----:B-1----:R-:W-:-:S02]  /*58720*/  FMUL R2, R3, 1.4426950216293334961 ;  /* 0x3fb8aa3b03027820 */ /* 0x002fc40000400000 */
[----:B---3--:R-:W-:-:S05]  /*58730*/  FFMA R14, R0, R14, R4 ;  /* 0x0000000e000e7223 */ /* 0x008fca0000000004 */
[----:B------:R0:W-:Y:S01]  /*58740*/  STL [R1+0xe7c], R14 ;  /* 0x000e7c0e01007387 */ /* 0x0001e20000100800 */
[C---:B----4-:R-:W-:Y:S02]  /*58750*/  FMUL R3, R0.reuse, R13 ;  /* 0x0000000d00037220 */ /* 0x050fe40000400000 */
[----:B------:R-:W-:-:S03]  /*58760*/  FMUL R12, R0, R12 ;  /* 0x0000000c000c7220 */ /* 0x000fc60000400000 */
[----:B------:R1:W-:Y:S02]  /*58770*/  STL [R1+0x5e0], R3 ;  /* 0x0005e00301007387 */ /* 0x0003e40000100800 */
[----:B------:R3:W-:Y:S02]  /*58780*/  STL [R1+0x5e4], R12 ;  /* 0x0005e40c01007387 */ /* 0x0007e40000100800 */
[----:B0-----:R-:W4:Y:S02]  /*58790*/  LDL.LU R14, [R1+0x9d0] ;  /* 0x0009d000010e7983 */ /* 0x001f240000300800 */
[C---:B------:R-:W-:Y:S02]  /*587a0*/  FMUL R4, R0.reuse, R11 ;  /* 0x0000000b00047220 */ /* 0x040fe40000400000 */
[----:B-1----:R-:W-:-:S03]  /*587b0*/  FMUL R3, R0, R10 ;  /* 0x0000000a00037220 */ /* 0x002fc60000400000 */
[----:B------:R5:W-:Y:S01]  /*587c0*/  STL [R1+0x600], R4 ;  /* 0x0006000401007387 */ /* 0x000be20000100800 */
[----:B------:R-:W4:Y:S03]  /*587d0*/  LDL.LU R13, [R1+0x9d4] ;  /* 0x0009d400010d7983 */ /* 0x000f260000300800 */
[----:B------:R0:W-:Y:S01]  /*587e0*/  STL [R1+0x604], R3 ;  /* 0x0006040301007387 */ /* 0x0001e20000100800 */
[----:B---3--:R-:W3:Y:S02]  /*587f0*/  LDL.LU R12, [R1+0x9c0] ;  /* 0x0009c000010c7983 */ /* 0x008ee40000300800 */
[----:B------:R-:W3:Y:S02]  /*58800*/  LDL.LU R11, [R1+0x9c4] ;  /* 0x0009c400010b7983 */ /* 0x000ee40000300800 */
[----:B------:R-:W3:Y:S02]  /*58810*/  LDL.LU R10, [R1+0x9b0] ;  /* 0x0009b000010a7983 */ /* 0x000ee40000300800 */
[----:B--2---:R-:W-:-:S02]  /*58820*/  FMUL R17, R0, R17 ;  /* 0x0000001100117220 */ /* 0x004fc40000400000 */
[C---:B-----5:R-:W-:Y:S01]  /*58830*/  FMUL R4, R0.reuse, R16 ;  /* 0x0000001000047220 */ /* 0x060fe20000400000 */
[----:B0-----:R-:W2:Y:S01]  /*58840*/  LDL.LU R3, [R1+0x9b4] ;  /* 0x0009b40001037983 */ /* 0x001ea20000300800 */
[C---:B------:R-:W-:Y:S02]  /*58850*/  FMUL R7, R0.reuse, R7 ;  /* 0x0000000700077220 */ /* 0x040fe40000400000 */
[----:B------:R-:W-:Y:S02]  /*58860*/  STL [R1+0x620], R17 ;  /* 0x0006201101007387 */ /* 0x000fe40000100800 */
[C---:B------:R-:W-:Y:S01]  /*58870*/  FMUL R16, R0.reuse, R6 ;  /* 0x0000000600107220 */ /* 0x040fe20000400000 */
[----:B------:R0:W-:Y:S01]  /*58880*/  STL [R1+0x624], R4 ;  /* 0x0006240401007387 */ /* 0x0001e20000100800 */
[C---:B------:R-:W-:Y:S02]  /*58890*/  FMUL R9, R0.reuse, R9 ;  /* 0x0000000900097220 */ /* 0x040fe40000400000 */
[C---:B------:R-:W-:Y:S01]  /*588a0*/  FMUL R8, R0.reuse, R8 ;  /* 0x0000000800087220 */ /* 0x040fe20000400000 */
[----:B0-----:R-:W5:Y:S01]  /*588b0*/  LDL.LU R4, [R1+0xe80] ;  /* 0x000e800001047983 */ /* 0x001f620000300800 */
[----:B------:R0:W-:Y:S03]  /*588c0*/  STL [R1+0x640], R7 ;  /* 0x0006400701007387 */ /* 0x0001e60000100800 */
[----:B0-----:R-:W5:Y:S01]  /*588d0*/  LDL.64 R6, [R1+0x10a0] ;  /* 0x0010a00001067983 */ /* 0x001f620000100a00 */
[----:B------:R0:W-:Y:S03]  /*588e0*/  STL [R1+0x644], R16 ;  /* 0x0006441001007387 */ /* 0x0001e60000100800 */
[----:B0-----:R-:W5:Y:S01]  /*588f0*/  LDL.64 R16, [R1+0x1098] ;  /* 0x0010980001107983 */ /* 0x001f620000100a00 */
[----:B------:R0:W-:Y:S03]  /*58900*/  STL [R1+0x660], R9 ;  /* 0x0006600901007387 */ /* 0x0001e60000100800 */
[----:B0-----:R-:W5:Y:S01]  /*58910*/  LDL.LU R9, [R1+0xa28] ;  /* 0x000a280001097983 */ /* 0x001f620000300800 */
[----:B------:R0:W-:Y:S03]  /*58920*/  STL [R1+0x664], R8 ;  /* 0x0006640801007387 */ /* 0x0001e60000100800 */
[----:B0-----:R-:W5:Y:S01]  /*58930*/  LDL.LU R8, [R1+0xa2c] ;  /* 0x000a2c0001087983 */ /* 0x001f620000300800 */
[----:B------:R-:W5:Y:S01]  /*58940*/  MUFU.EX2 R2, R2 ;  /* 0x0000000200027308 */ /* 0x000f620000000800 */
[----:B----4-:R-:W-:-:S05]  /*58950*/  FMUL R14, R0, R14 ;  /* 0x0000000e000e7220 */ /* 0x010fca0000400000 */
[----:B------:R-:W-:Y:S01]  /*58960*/  STL [R1+0x680], R14 ;  /* 0x0006800e01007387 */ /* 0x000fe20000100800 */
[C---:B------:R-:W-:Y:S02]  /*58970*/  FMUL R13, R0.reuse, R13 ;  /* 0x0000000d000d7220 */ /* 0x040fe40000400000 */
[C---:B---3--:R-:W-:Y:S02]  /*58980*/  FMUL R12, R0.reuse, R12 ;  /* 0x0000000c000c7220 */ /* 0x048fe40000400000 */
[C---:B------:R-:W-:Y:S02]  /*58990*/  FMUL R11, R0.reuse, R11 ;  /* 0x0000000b000b7220 */ /* 0x040fe40000400000 */
[C---:B------:R-:W-:Y:S01]  /*589a0*/  FMUL R10, R0.reuse, R10 ;  /* 0x0000000a000a7220 */ /* 0x040fe20000400000 */
[----:B------:R0:W-:Y:S01]  /*589b0*/  STL [R1+0x684], R13 ;  /* 0x0006840d01007387 */ /* 0x0001e20000100800 */
[----:B------:R1:W-:Y:S02]  /*589c0*/  STL [R1+0x6a0], R12 ;  /* 0x0006a00c01007387 */ /* 0x0003e40000100800 */
[----:B------:R3:W-:Y:S02]  /*589d0*/  STL [R1+0x6a4], R11 ;  /* 0x0006a40b01007387 */ /* 0x0007e40000100800 */
[----:B------:R-:W4:Y:S01]  /*589e0*/  LDL.LU R18, [R1+0xa18] ;  /* 0x000a180001127983 */ /* 0x000f220000300800 */
[----:B------:R3:W-:Y:S01]  /*589f0*/  STL [R1+0x6b0], R10 ;  /* 0x0006b00a01007387 */ /* 0x0007e20000100800 */
[----:B--2---:R-:W-:-:S03]  /*58a00*/  FMUL R0, R0, R3 ;  /* 0x0000000300007220 */ /* 0x004fc60000400000 */
[----:B------:R-:W2:Y:S02]  /*58a10*/  LDL.LU R3, [R1+0xa1c] ;  /* 0x000a1c0001037983 */ /* 0x000ea40000300800 */
[----:B------:R-:W-:Y:S02]  /*58a20*/  STL [R1+0x6b4], R0 ;  /* 0x0006b40001007387 */ /* 0x000fe40000100800 */
[----:B0-----:R-:W2:Y:S02]  /*58a30*/  LDL.LU R13, [R1+0xa08] ;  /* 0x000a0800010d7983 */ /* 0x001ea40000300800 */
[----:B-1----:R-:W2:Y:S01]  /*58a40*/  LDL.LU R12, [R1+0xa0c] ;  /* 0x000a0c00010c7983 */ /* 0x002ea20000300800 */
[----:B---3--:R-:W3:Y:S01]  /*58a50*/  LDL.LU R11, [R1+0x9f8] ;  /* 0x0009f800010b7983 */ /* 0x008ee20000300800 */
[----:B------:R-:W3:Y:S02]  /*58a60*/  LDL.LU R10, [R1+0x9fc] ;  /* 0x0009fc00010a7983 */ /* 0x000ee40000300800 */
[----:B-----5:R-:W-:-:S05]  /*58a70*/  FFMA R4, R2, R4, R5 ;  /* 0x0000000402047223 */ /* 0x020fca0000000005 */
[----:B------:R0:W-:Y:S01]  /*58a80*/  STL [R1+0xe80], R4 ;  /* 0x000e800401007387 */ /* 0x0001e20000100800 */
[----:B------:R-:W5:Y:S02]  /*58a90*/  LDL.LU R20, [R1+0x9e8] ;  /* 0x0009e80001147983 */ /* 0x000f640000300800 */
[----:B0-----:R-:W-:-:S04]  /*58aa0*/  IMAD.WIDE R4, R15, 0x2, R16 ;  /* 0x000000020f047825 */ /* 0x001fc800078e0210 */
[----:B------:R-:W-:Y:S01]  /*58ab0*/  IMAD.WIDE R6, R15, 0x2, R6 ;  /* 0x000000020f067825 */ /* 0x000fe200078e0206 */
[----:B------:R0:W5:Y:S04]  /*58ac0*/  LDG.E.U16 R28, [R4.64] ;  /* 0x00000004041c7981 */ /* 0x000168000c1e1500 */
[----:B------:R1:W5:Y:S01]  /*58ad0*/  LDG.E.U16 R27, [R6.64] ;  /* 0x00000004061b7981 */ /* 0x000362000c1e1500 */
[----:B------:R-:W-:-:S05]  /*58ae0*/  FMUL R9, R2, R9 ;  /* 0x0000000902097220 */ /* 0x000fca0000400000 */
[----:B------:R0:W-:Y:S01]  /*58af0*/  STL [R1+0x5e8], R9 ;  /* 0x0005e80901007387 */ /* 0x0001e20000100800 */
[----:B------:R-:W5:Y:S02]  /*58b00*/  LDL.LU R17, [R1+0x9ec] ;  /* 0x0009ec0001117983 */ /* 0x000f640000300800 */
[----:B------:R-:W-:-:S05]  /*58b10*/  FMUL R0, R2, R8 ;  /* 0x0000000802007220 */ /* 0x000fca0000400000 */
[----:B------:R4:W-:Y:S01]  /*58b20*/  STL [R1+0x5ec], R0 ;  /* 0x0005ec0001007387 */ /* 0x0009e20000100800 */
[----:B0-----:R-:W5:Y:S03]  /*58b30*/  LDL.LU R9, [R1+0x9d8] ;  /* 0x0009d80001097983 */ /* 0x001f660000300800 */
[----:B------:R-:W5:Y:S01]  /*58b40*/  LDL.LU R8, [R1+0x9dc] ;  /* 0x0009dc0001087983 */ /* 0x000f620000300800 */
[----:B------:R-:W5:Y:S03]  /*58b50*/  LDL.LU R16, [R1+0x9c8] ;  /* 0x0009c80001107983 */ /* 0x000f660000300800 */
[----:B------:R-:W5:Y:S01]  /*58b60*/  LDL.LU R14, [R1+0x9cc] ;  /* 0x0009cc00010e7983 */ /* 0x000f620000300800 */
[C---:B----4-:R-:W-:Y:S02]  /*58b70*/  FMUL R0, R2.reuse, R18 ;  /* 0x0000001202007220 */ /* 0x050fe40000400000 */
[----:B--2---:R-:W-:-:S02]  /*58b80*/  FMUL R18, R2, R3 ;  /* 0x0000000302127220 */ /* 0x004fc40000400000 */
[----:B------:R-:W2:Y:S01]  /*58b90*/  LDL.LU R3, [R1+0x9b8] ;  /* 0x0009b80001037983 */ /* 0x000ea20000300800 */
[----:B------:R0:W-:Y:S02]  /*58ba0*/  STL [R1+0x608], R0 ;  /* 0x0006080001007387 */ /* 0x0001e40000100800 */
[C---:B------:R-:W-:Y:S01]  /*58bb0*/  FMUL R19, R2.reuse, R12 ;  /* 0x0000000c02137220 */ /* 0x040fe20000400000 */
[----:B0-----:R-:W4:Y:S01]  /*58bc0*/  LDL.LU R0, [R1+0x9bc] ;  /* 0x0009bc0001007983 */ /* 0x001f220000300800 */
[----:B------:R0:W-:Y:S02]  /*58bd0*/  STL [R1+0x60c], R18 ;  /* 0x00060c1201007387 */ /* 0x0001e40000100800 */
[C---:B---3--:R-:W-:Y:S02]  /*58be0*/  FMUL R21, R2.reuse, R10 ;  /* 0x0000000a02157220 */ /* 0x048fe40000400000 */
[C---:B0-----:R-:W-:Y:S02]  /*58bf0*/  FMUL R18, R2.reuse, R13 ;  /* 0x0000000d02127220 */ /* 0x041fe40000400000 */
[----:B------:R-:W1:Y:S03]  /*58c00*/  LDL.64 R12, [R1+0x1090] ;  /* 0x00109000010c7983 */ /* 0x000e660000100a00 */
[----:B------:R0:W-:Y:S02]  /*58c10*/  STL [R1+0x628], R18 ;  /* 0x0006281201007387 */ /* 0x0001e40000100800 */
[----:B------:R-:W-:Y:S02]  /*58c20*/  STL [R1+0x62c], R19 ;  /* 0x00062c1301007387 */ /* 0x000fe40000100800 */
[----:B-----5:R-:W-:-:S02]  /*58c30*/  FMUL R22, R2, R20 ;  /* 0x0000001402167220 */ /* 0x020fc40000400000 */
[C---:B0-----:R-:W-:Y:S02]  /*58c40*/  FMUL R18, R2.reuse, R11 ;  /* 0x0000000b02127220 */ /* 0x041fe40000400000 */
[----:B------:R-:W3:Y:S03]  /*58c50*/  LDL.64 R10, [R1+0x1088] ;  /* 0x00108800010a7983 */ /* 0x000ee60000100a00 */
[----:B------:R0:W-:Y:S02]  /*58c60*/  STL [R1+0x648], R18 ;  /* 0x0006481201007387 */ /* 0x0001e40000100800 */
[----:B0-----:R-:W5:Y:S01]  /*58c70*/  LDL.64 R18, [R1+0x1080] ;  /* 0x0010800001127983 */ /* 0x001f620000100a00 */
[----:B------:R0:W-:Y:S02]  /*58c80*/  STL [R1+0x64c], R21 ;  /* 0x00064c1501007387 */ /* 0x0001e40000100800 */
[----:B------:R-:W-:Y:S02]  /*58c90*/  STL [R1+0x668], R22 ;  /* 0x0006681601007387 */ /* 0x000fe40000100800 */
[----:B0-----:R-:W-:-:S02]  /*58ca0*/  FMUL R21, R2, R17 ;  /* 0x0000001102157220 */ /* 0x001fc40000400000 */
[C---:B------:R-:W-:Y:S02]  /*58cb0*/  FMUL R20, R2.reuse, R9 ;  /* 0x0000000902147220 */ /* 0x040fe40000400000 */
[C---:B------:R-:W-:Y:S01]  /*58cc0*/  FMUL R17, R2.reuse, R8 ;  /* 0x0000000802117220 */ /* 0x040fe20000400000 */
[----:B------:R-:W-:Y:S01]  /*58cd0*/  STL [R1+0x66c], R21 ;  /* 0x00066c1501007387 */ /* 0x000fe20000100800 */
[----:B------:R-:W5:Y:S02]  /*58ce0*/  LDL.64 R8, [R1+0x1078] ;  /* 0x0010780001087983 */ /* 0x000f640000100a00 */
[----:B------:R0:W-:Y:S02]  /*58cf0*/  STL [R1+0x688], R20 ;  /* 0x0006881401007387 */ /* 0x0001e40000100800 */
[----:B------:R0:W-:Y:S02]  /*58d00*/  STL [R1+0x68c], R17 ;  /* 0x00068c1101007387 */ /* 0x0001e40000100800 */
[----:B0-----:R-:W-:-:S02]  /*58d10*/  FMUL R20, R2, R16 ;  /* 0x0000001002147220 */ /* 0x001fc40000400000 */
[----:B------:R-:W5:Y:S01]  /*58d20*/  LDL.64 R16, [R1+0x1068] ;  /* 0x0010680001107983 */ /* 0x000f620000100a00 */
[C---:B------:R-:W-:Y:S02]  /*58d30*/  FMUL R14, R2.reuse, R14 ;  /* 0x0000000e020e7220 */ /* 0x040fe40000400000 */
[----:B------:R0:W-:Y:S02]  /*58d40*/  STL [R1+0x6a8], R20 ;  /* 0x0006a81401007387 */ /* 0x0001e40000100800 */
[----:B0-----:R-:W5:Y:S01]  /*58d50*/  LDL.64 R20, [R1+0x1060] ;  /* 0x0010600001147983 */ /* 0x001f620000100a00 */
[----:B------:R-:W-:Y:S02]  /*58d60*/  STL [R1+0x6ac], R14 ;  /* 0x0006ac0e01007387 */ /* 0x000fe40000100800 */
[----:B--2---:R-:W-:-:S05]  /*58d70*/  FMUL R3, R2, R3 ;  /* 0x0000000302037220 */ /* 0x004fca0000400000 */
[----:B------:R5:W-:Y:S01]  /*58d80*/  STL [R1+0x6b8], R3 ;  /* 0x0006b80301007387 */ /* 0x000be20000100800 */
[----:B----4-:R-:W-:-:S05]  /*58d90*/  FMUL R0, R2, R0 ;  /* 0x0000000002007220 */ /* 0x010fca0000400000 */
[----:B------:R0:W-:Y:S01]  /*58da0*/  STL [R1+0x6bc], R0 ;  /* 0x0006bc0001007387 */ /* 0x0001e20000100800 */
[----:B-1----:R-:W-:-:S03]  /*58db0*/  IMAD.WIDE R6, R15, 0x2, R12 ;  /* 0x000000020f067825 */ /* 0x002fc600078e020c */
[----:B------:R-:W2:Y:S04]  /*58dc0*/  LDL.64 R12, [R1+0x1058] ;  /* 0x00105800010c7983 */ /* 0x000ea80000100a00 */
[----:B------:R1:W4:Y:S01]  /*58dd0*/  LDG.E.U16 R25, [R6.64] ;  /* 0x0000000406197981 */ /* 0x000322000c1e1500 */
[----:B---3--:R-:W-:-:S03]  /*58de0*/  IMAD.WIDE R4, R15, 0x2, R10 ;  /* 0x000000020f047825 */ /* 0x008fc600078e020a */
[----:B------:R-:W3:Y:S04]  /*58df0*/  LDL.64 R10, [R1+0x1050] ;  /* 0x00105000010a7983 */ /* 0x000ee80000100a00 */
[----:B------:R0:W4:Y:S01]  /*58e00*/  LDG.E.U16 R22, [R4.64] ;  /* 0x0000000404167981 */ /* 0x000122000c1e1500 */
[----:B-----5:R-:W-:-:S03]  /*58e10*/  IMAD.WIDE R2, R15, 0x2, R18 ;  /* 0x000000020f027825 */ /* 0x020fc600078e0212 */
[----:B------:R-:W5:Y:S04]  /*58e20*/  LDL.64 R18, [R1+0x1048] ;  /* 0x0010480001127983 */ /* 0x000f680000100a00 */
[----:B------:R0:W4:Y:S01]  /*58e30*/  LDG.E.U16 R23, [R2.64] ;  /* 0x0000000402177981 */ /* 0x000122000c1e1500 */
[----:B-1----:R-:W-:-:S03]  /*58e40*/  IMAD.WIDE R6, R15, 0x2, R8 ;  /* 0x000000020f067825 */ /* 0x002fc600078e0208 */
[----:B------:R-:W4:Y:S04]  /*58e50*/  LDL.64 R8, [R1+0x1040] ;  /* 0x0010400001087983 */ /* 0x000f280000100a00 */
[----:B0-----:R2:W4:Y:S01]  /*58e60*/  LDG.E.U16 R0, [R6.64] ;  /* 0x0000000406007981 */ /* 0x001522000c1e1500 */
[----:B------:R-:W-:-:S03]  /*58e70*/  IMAD.WIDE R4, R15, 0x2, R16 ;  /* 0x000000020f047825 */ /* 0x000fc600078e0210 */
[----:B------:R-:W4:Y:S04]  /*58e80*/  LDL.64 R16, [R1+0x1038] ;  /* 0x0010380001107983 */ /* 0x000f280000100a00 */
[----:B------:R3:W4:Y:S01]  /*58e90*/  LDG.E.U16 R29, [R4.64] ;  /* 0x00000004041d7981 */ /* 0x000722000c1e1500 */
[----:B------:R-:W-:-:S03]  /*58ea0*/  IMAD.WIDE R2, R15, 0x2, R20 ;  /* 0x000000020f027825 */ /* 0x000fc600078e0214 */
[----:B------:R-:W4:Y:S04]  /*58eb0*/  LDL.64 R20, [R1+0x1030] ;  /* 0x0010300001147983 */ /* 0x000f280000100a00 */
[----:B------:R5:W4:Y:S01]  /*58ec0*/  LDG.E.U16 R14, [R2.64] ;  /* 0x00000004020e7981 */ /* 0x000b22000c1e1500 */
[----:B--2---:R-:W-:-:S03]  /*58ed0*/  IMAD.WIDE R6, R15, 0x2, R12 ;  /* 0x000000020f067825 */ /* 0x004fc600078e020c */
[----:B------:R-:W2:Y:S04]  /*58ee0*/  LDL.64 R12, [R1+0x1028] ;  /* 0x00102800010c7983 */ /* 0x000ea80000100a00 */
[----:B------:R4:W2:Y:S01]  /*58ef0*/  LDG.E.U16 R26, [R6.64] ;  /* 0x00000004061a7981 */ /* 0x0008a2000c1e1500 */
[----:B---3--:R-:W-:-:S03]  /*58f00*/  IMAD.WIDE R4, R15, 0x2, R10 ;  /* 0x000000020f047825 */ /* 0x008fc600078e020a */
[----:B------:R-:W3:Y:S01]  /*58f10*/  LDL.64 R10, [R1+0x1020] ;  /* 0x00102000010a7983 */ /* 0x000ee20000100a00 */
[----:B-----5:R-:W-:-:S03]  /*58f20*/  IMAD.WIDE R2, R15, 0x2, R18 ;  /* 0x000000020f027825 */ /* 0x020fc600078e0212 */
[----:B------:R-:W5:Y:S01]  /*58f30*/  LDL.64 R18, [R1+0x1018] ;  /* 0x0010180001127983 */ /* 0x000f620000100a00 */
[----:B------:R0:W-:Y:S02]  /*58f40*/  STL [R1+0x76c], R27 ;  /* 0x00076c1b01007387 */ /* 0x0001e40000100800 */
[----:B------:R1:W-:Y:S01]  /*58f50*/  STL [R1+0x768], R28 ;  /* 0x0007681c01007387 */ /* 0x0003e20000100800 */
[----:B0-----:R0:W5:Y:S04]  /*58f60*/  LDG.E.U16 R27, [R4.64] ;  /* 0x00000004041b7981 */ /* 0x001168000c1e1500 */
[----:B-1----:R1:W5:Y:S01]  /*58f70*/  LDG.E.U16 R28, [R2.64] ;  /* 0x00000004021c7981 */ /* 0x002362000c1e1500 */
[----:B----4-:R-:W-:-:S03]  /*58f80*/  IMAD.WIDE R6, R15, 0x2, R8 ;  /* 0x000000020f067825 */ /* 0x010fc600078e0208 */
[----:B------:R-:W4:Y:S01]  /*58f90*/  LDL.64 R8, [R1+0x1010] ;  /* 0x0010100001087983 */ /* 0x000f220000100a00 */
[----:B0-----:R-:W-:-:S03]  /*58fa0*/  IMAD.WIDE R4, R15, 0x2, R16 ;  /* 0x000000020f047825 */ /* 0x001fc600078e0210 */
[----:B------:R-:W4:Y:S01]  /*58fb0*/  LDL.64 R16, [R1+0x1008] ;  /* 0x0010080001107983 */ /* 0x000f220000100a00 */
[----:B-1----:R-:W-:-:S03]  /*58fc0*/  IMAD.WIDE R2, R15, 0x2, R20 ;  /* 0x000000020f027825 */ /* 0x002fc600078e0214 */
[----:B------:R-:W4:Y:S01]  /*58fd0*/  LDL.64 R20, [R1+0x1000] ;  /* 0x0010000001147983 */ /* 0x000f220000100a00 */
[----:B------:R0:W-:Y:S02]  /*58fe0*/  STL [R1+0x764], R25 ;  /* 0x0007641901007387 */ /* 0x0001e40000100800 */
[----:B------:R1:W-:Y:S02]  /*58ff0*/  STL [R1+0x760], R22 ;  /* 0x0007601601007387 */ /* 0x0003e40000100800 */
[----:B------:R1:W-:Y:S01]  /*59000*/  STL [R1+0x74c], R23 ;  /* 0x00074c1701007387 */ /* 0x0003e20000100800 */
[----:B0-----:R2:W4:Y:S04]  /*59010*/  LDG.E.U16 R25, [R6.64] ;  /* 0x0000000406197981 */ /* 0x001528000c1e1500 */
[----:B-1----:R3:W4:Y:S04]  /*59020*/  LDG.E.U16 R22, [R4.64] ;  /* 0x0000000404167981 */ /* 0x002728000c1e1500 */
[----:B------:R5:W4:Y:S01]  /*59030*/  LDG.E.U16 R23, [R2.64] ;  /* 0x0000000402177981 */ /* 0x000b22000c1e1500 */
[----:B--2---:R-:W-:-:S03]  /*59040*/  IMAD.WIDE R6, R15, 0x2, R12 ;  /* 0x000000020f067825 */ /* 0x004fc600078e020c */
[----:B------:R-:W2:Y:S01]  /*59050*/  LDL.64 R12, [R1+0xff8] ;  /* 0x000ff800010c7983 */ /* 0x000ea20000100a00 */
[----:B---3--:R-:W-:-:S03]  /*59060*/  IMAD.WIDE R4, R15, 0x2, R10 ;  /* 0x000000020f047825 */ /* 0x008fc600078e020a */
[----:B------:R-:W3:Y:S01]  /*59070*/  LDL.64 R10, [R1+0xff0] ;  /* 0x000ff000010a7983 */ /* 0x000ee20000100a00 */
[----:B-----5:R-:W-:-:S03]  /*59080*/  IMAD.WIDE R2, R15, 0x2, R18 ;  /* 0x000000020f027825 */ /* 0x020fc600078e0212 */
[----:B------:R-:W5:Y:S01]  /*59090*/  LDL.64 R18, [R1+0xfe8] ;  /* 0x000fe80001127983 */ /* 0x000f620000100a00 */
[----:B------:R0:W-:Y:S02]  /*590a0*/  STL [R1+0x748], R0 ;  /* 0x0007480001007387 */ /* 0x0001e40000100800 */
[----:B------:R1:W-:Y:S02]  /*590b0*/  STL [R1+0x744], R29 ;  /* 0x0007441d01007387 */ /* 0x0003e40000100800 */
[----:B------:R1:W-:Y:S01]  /*590c0*/  STL [R1+0x740], R14 ;  /* 0x0007400e01007387 */ /* 0x0003e20000100800 */
[----:B0-----:R4:W5:Y:S04]  /*590d0*/  LDG.E.U16 R0, [R6.64] ;  /* 0x0000000406007981 */ /* 0x001968000c1e1500 */
[----:B-1----:R0:W5:Y:S04]  /*590e0*/  LDG.E.U16 R29, [R4.64] ;  /* 0x00000004041d7981 */ /* 0x002168000c1e1500 */
[----:B------:R1:W5:Y:S01]  /*590f0*/  LDG.E.U16 R14, [R2.64] ;  /* 0x00000004020e7981 */ /* 0x000362000c1e1500 */
[----:B----4-:R-:W-:-:S03]  /*59100*/  IMAD.WIDE R6, R15, 0x2, R8 ;  /* 0x000000020f067825 */ /* 0x010fc600078e0208 */
[----:B------:R-:W4:Y:S01]  /*59110*/  LDL.64 R8, [R1+0xfe0] ;  /* 0x000fe00001087983 */ /* 0x000f220000100a00 */
[----:B0-----:R-:W-:-:S03]  /*59120*/  IMAD.WIDE R4, R15, 0x2, R16 ;  /* 0x000000020f047825 */ /* 0x001fc600078e0210 */
[----:B------:R-:W4:Y:S01]  /*59130*/  LDL.64 R16, [R1+0xfd8] ;  /* 0x000fd80001107983 */ /* 0x000f220000100a00 */
[----:B------:R0:W-:Y:S02]  /*59140*/  STL [R1+0x72c], R26 ;  /* 0x00072c1a01007387 */ /* 0x0001e40000100800 */
[C---:B-1----:R-:W-:Y:S01]  /*59150*/  IMAD.WIDE R2, R15.reuse, 0x2, R20 ;  /* 0x000000020f027825 */ /* 0x042fe200078e0214 */
[----:B0-----:R2:W4:Y:S04]  /*59160*/  LDG.E.U16 R26, [R6.64] ;  /* 0x00000004061a7981 */ /* 0x001528000c1e1500 */
[----:B------:R-:W4:Y:S01]  /*59170*/  LDL.64 R20, [R1+0xfd0] ;  /* 0x000fd00001147983 */ /* 0x000f220000100a00 */
[----:B------:R0:W-:Y:S02]  /*59180*/  STL [R1+0x728], R27 ;  /* 0x0007281b01007387 */ /* 0x0001e40000100800 */
[----:B------:R1:W-:Y:S01]  /*59190*/  STL [R1+0x724], R28 ;  /* 0x0007241c01007387 */ /* 0x0003e20000100800 */
[----:B0-----:R3:W4:Y:S04]  /*591a0*/  LDG.E.U16 R27, [R4.64] ;  /* 0x00000004041b7981 */ /* 0x001728000c1e1500 */
[----:B-1----:R5:W4:Y:S01]  /*591b0*/  LDG.E.U16 R28, [R2.64] ;  /* 0x00000004021c7981 */ /* 0x002b22000c1e1500 */
[----:B--2---:R-:W-:-:S03]  /*591c0*/  IMAD.WIDE R6, R15, 0x2, R12 ;  /* 0x000000020f067825 */ /* 0x004fc600078e020c */
[----:B------:R-:W2:Y:S01]  /*591d0*/  LDL.64 R12, [R1+0xfc8] ;  /* 0x000fc800010c7983 */ /* 0x000ea20000100a00 */
[----:B---3--:R-:W-:-:S03]  /*591e0*/  IMAD.WIDE R4, R15, 0x2, R10 ;  /* 0x000000020f047825 */ /* 0x008fc600078e020a */
[----:B------:R-:W3:Y:S01]  /*591f0*/  LDL.64 R10, [R1+0xfc0] ;  /* 0x000fc000010a7983 */ /* 0x000ee20000100a00 */
[----:B------:R0:W-:Y:S02]  /*59200*/  STL [R1+0x720], R25 ;  /* 0x0007201901007387 */ /* 0x0001e40000100800 */
[----:B------:R-:W-:Y:S02]  /*59210*/  STL [R1+0x708], R23 ;  /* 0x0007081701007387 */ /* 0x000fe40000100800 */
[----:B------:R1:W-:Y:S01]  /*59220*/  STL [R1+0x70c], R22 ;  /* 0x00070c1601007387 */ /* 0x0003e20000100800 */
[----:B0-----:R4:W3:Y:S04]  /*59230*/  LDG.E.U16 R25, [R6.64] ;  /* 0x0000000406197981 */ /* 0x0018e8000c1e1500 */
[----:B-1----:R-:W3:Y:S01]  /*59240*/  LDL.64 R22, [R1+0xfb8] ;  /* 0x000fb80001167983 */ /* 0x002ee20000100a00 */
[----:B-----5:R-:W-:-:S03]  /*59250*/  IMAD.WIDE R2, R15, 0x2, R18 ;  /* 0x000000020f027825 */ /* 0x020fc600078e0212 */
[----:B------:R0:W-:Y:S01]  /*59260*/  STL [R1+0x704], R0 ;  /* 0x0007040001007387 */ /* 0x0001e20000100800 */
[----:B------:R1:W-:Y:S02]  /*59270*/  STL [R1+0x700], R29 ;  /* 0x0007001d01007387 */ /* 0x0003e40000100800 */
[----:B------:R-:W5:Y:S01]  /*59280*/  LDL.64 R18, [R1+0xfa8] ;  /* 0x000fa80001127983 */ /* 0x000f620000100a00 */
[----:B0-----:R0:W5:Y:S04]  /*59290*/  LDG.E.U16 R0, [R4.64] ;  /* 0x0000000404007981 */ /* 0x001168000c1e1500 */
[----:B-1----:R1:W5:Y:S01]  /*592a0*/  LDG.E.U16 R29, [R2.64] ;  /* 0x00000004021d7981 */ /* 0x002362000c1e1500 */
[----:B----4-:R-:W-:-:S03]  /*592b0*/  IMAD.WIDE R6, R15, 0x2, R8 ;  /* 0x000000020f067825 */ /* 0x010fc600078e0208 */
[----:B------:R-:W4:Y:S01]  /*592c0*/  LDL.64 R8, [R1+0xfb0] ;  /* 0x000fb00001087983 */ /* 0x000f220000100a00 */
[----:B0-----:R-:W-:-:S03]  /*592d0*/  IMAD.WIDE R4, R15, 0x2, R16 ;  /* 0x000000020f047825 */ /* 0x001fc600078e0210 */
[----:B------:R-:W4:Y:S01]  /*592e0*/  LDL.64 R16, [R1+0xfa0] ;  /* 0x000fa00001107983 */ /* 0x000f220000100a00 */
[----:B------:R0:W-:Y:S03]  /*592f0*/  STL [R1+0x6ec], R14 ;  /* 0x0006ec0e01007387 */ /* 0x0001e60000100800 */
[----:B------:R0:W-:Y:S01]  /*59300*/  STL [R1+0x6e8], R26 ;  /* 0x0006e81a01007387 */ /* 0x0001e20000100800 */
[----:B-1----:R-:W-:-:S03]  /*59310*/  IMAD.WIDE R2, R15, 0x2, R20 ;  /* 0x000000020f027825 */ /* 0x002fc600078e0214 */
[----:B0-----:R2:W4:Y:S04]  /*59320*/  LDG.E.U16 R14, [R6.64] ;  /* 0x00000004060e7981 */ /* 0x001528000c1e1500 */
[----:B------:R3:W4:Y:S04]  /*59330*/  LDG.E.U16 R26, [R4.64] ;  /* 0x00000004041a7981 */ /* 0x000728000c1e1500 */
[----:B------:R0:W-:Y:S01]  /*59340*/  STL [R1+0x6e4], R27 ;  /* 0x0006e41b01007387 */ /* 0x0001e20000100800 */
[----:B------:R-:W4:Y:S03]  /*59350*/  LDL.64 R20, [R1+0xf90] ;  /* 0x000f900001147983 */ /* 0x000f260000100a00 */
[----:B0-----:R0:W4:Y:S01]  /*59360*/  LDG.E.U16 R27, [R2.64] ;  /* 0x00000004021b7981 */ /* 0x001122000c1e1500 */
[----:B--2---:R-:W-:-:S03]  /*59370*/  IMAD.WIDE R6, R15, 0x2, R12 ;  /* 0x000000020f067825 */ /* 0x004fc600078e020c */
[----:B------:R-:W2:Y:S01]  /*59380*/  LDL.64 R12, [R1+0xf98] ;  /* 0x000f9800010c7983 */ /* 0x000ea20000100a00 */
[----:B---3--:R-:W-:-:S03]  /*59390*/  IMAD.WIDE R4, R15, 0x2, R10 ;  /* 0x000000020f047825 */ /* 0x008fc600078e020a */
[----:B------:R-:W3:Y:S01]  /*593a0*/  LDL.64 R10, [R1+0xf88] ;  /* 0x000f8800010a7983 */ /* 0x000ee20000100a00 */
[----:B------:R1:W-:Y:S02]  /*593b0*/  STL [R1+0x6e0], R28 ;  /* 0x0006e01c01007387 */ /* 0x0003e40000100800 */
[C---:B0-----:R-:W-:Y:S02]  /*593c0*/  IMAD.WIDE R2, R15.reuse, 0x2, R22 ;  /* 0x000000020f027825 */ /* 0x041fe400078e0216 */
[----:B------:R4:W3:Y:S04]  /*593d0*/  LDG.E.U16 R22, [R6.64] ;  /* 0x0000000406167981 */ /* 0x0008e8000c1e1500 */
[----:B------:R5:W3:Y:S04]  /*593e0*/  LDG.E.U16 R23, [R4.64] ;  /* 0x0000000404177981 */ /* 0x000ae8000c1e1500 */
[----:B-1----:R0:W3:Y:S01]  /*593f0*/  LDG.E.U16 R28, [R2.64] ;  /* 0x00000004021c7981 */ /* 0x0020e2000c1e1500 */
[----:B-----5:R-:W-:-:S04]  /*59400*/  IMAD.WIDE R4, R15, 0x2, R18 ;  /* 0x000000020f047825 */ /* 0x020fc800078e0212 */
[C---:B----4-:R-:W-:Y:S02]  /*59410*/  IMAD.WIDE R6, R15.reuse, 0x2, R8 ;  /* 0x000000020f067825 */ /* 0x050fe400078e0208 */
[----:B------:R-:W4:Y:S02]  /*59420*/  LDL.64 R8, [R1+0xf80] ;  /* 0x000f800001087983 */ /* 0x000f240000100a00 */
[----:B------:R1:W-:Y:S02]  /*59430*/  STL [R1+0x6cc], R25 ;  /* 0x0006cc1901007387 */ /* 0x0003e40000100800 */
[----:B------:R-:W5:Y:S02]  /*59440*/  LDL.64 R18, [R1+0xf78] ;  /* 0x000f780001127983 */ /* 0x000f640000100a00 */
[C---:B0-----:R-:W-:Y:S02]  /*59450*/  IMAD.WIDE R2, R15.reuse, 0x2, R16 ;  /* 0x000000020f027825 */ /* 0x041fe400078e0210 */
[----:B------:R-:W5:Y:S04]  /*59460*/  LDL.64 R16, [R1+0xf70] ;  /* 0x000f700001107983 */ /* 0x000f680000100a00 */
[----:B-1----:R2:W5:Y:S01]  /*59470*/  LDG.E.U16 R25, [R6.64] ;  /* 0x0000000406197981 */ /* 0x002562000c1e1500 */
[----:B------:R0:W-:Y:S03]  /*59480*/  STL [R1+0x6c8], R0 ;  /* 0x0006c80001007387 */ /* 0x0001e60000100800 */
[----:B0-----:R0:W5:Y:S01]  /*59490*/  LDG.E.U16 R0, [R4.64] ;  /* 0x0000000404007981 */ /* 0x001162000c1e1500 */
[----:B------:R1:W-:Y:S02]  /*594a0*/  STL [R1+0x6c4], R29 ;  /* 0x0006c41d01007387 */ /* 0x0003e40000100800 */
[C---:B0-----:R-:W-:Y:S01]  /*594b0*/  IMAD.WIDE R4, R15.reuse, 0x2, R20 ;  /* 0x000000020f047825 */ /* 0x041fe200078e0214 */
[----:B-1----:R3:W5:Y:S03]  /*594c0*/  LDG.E.U16 R29, [R2.64] ;  /* 0x00000004021d7981 */ /* 0x002766000c1e1500 */
[----:B--2---:R-:W-:-:S02]  /*594d0*/  IMAD.WIDE R6, R15, 0x2, R12 ;  /* 0x000000020f067825 */ /* 0x004fc400078e020c */
[----:B------:R-:W2:Y:S02]  /*594e0*/  LDL.64 R12, [R1+0xf68] ;  /* 0x000f6800010c7983 */ /* 0x000ea40000100a00 */
[----:B------:R0:W-:Y:S02]  /*594f0*/  STL [R1+0x6c0], R14 ;  /* 0x0006c00e01007387 */ /* 0x0001e40000100800 */
[----:B------:R-:W-:Y:S02]  /*59500*/  STL [R1+0x698], R27 ;  /* 0x0006981b01007387 */ /* 0x000fe40000100800 */
[----:B------:R1:W-:Y:S02]  /*59510*/  STL [R1+0x69c], R26 ;  /* 0x00069c1a01007387 */ /* 0x0003e40000100800 */
[C---:B---3--:R-:W-:Y:S01]  /*59520*/  IMAD.WIDE R2, R15.reuse, 0x2, R10 ;  /* 0x000000020f027825 */ /* 0x048fe200078e020a */
[----:B0-----:R4:W3:Y:S04]  /*59530*/  LDG.E.U16 R14, [R6.64] ;  /* 0x00000004060e7981 */ /* 0x0018e8000c1e1500 */
[----:B-1----:R-:W3:Y:S04]  /*59540*/  LDL.64 R26, [R1+0xf60] ;  /* 0x000f6000011a7983 */ /* 0x002ee80000100a00 */
[----:B------:R-:W-:Y:S01]  /*59550*/  STL [R1+0x690], R23 ;  /* 0x0006901701007387 */ /* 0x000fe20000100800 */
[----:B------:R0:W-:Y:S03]  /*59560*/  STL [R1+0x694], R22 ;  /* 0x0006941601007387 */ /* 0x0001e60000100800 */
[----:B0-----:R-:W3:Y:S01]  /*59570*/  LDL.64 R22, [R1+0xf58] ;  /* 0x000f580001167983 */ /* 0x001ee20000100a00 */
[----:B------:R0:W-:Y:S02]  /*59580*/  STL [R1+0x67c], R28 ;  /* 0x00067c1c01007387 */ /* 0x0001e40000100800 */
[C---:B----4-:R-:W-:Y:S01]  /*59590*/  IMAD.WIDE R6, R15.reuse, 0x2, R8 ;  /* 0x000000020f067825 */ /* 0x050fe200078e0208 */
[----:B0-----:R0:W4:Y:S04]  /*595a0*/  LDG.E.U16 R28, [R4.64] ;  /* 0x00000004041c7981 */ /* 0x001128000c1e1500 */
[----:B-----5:R1:W-:Y:S01]  /*595b0*/  STL [R1+0x678], R25 ;  /* 0x0006781901007387 */ /* 0x0203e20000100800 */
[----:B------:R-:W5:Y:S02]  /*595c0*/  LDL.64 R20, [R1+0xf50] ;  /* 0x000f500001147983 */ /* 0x000f640000100a00 */
[----:B------:R-:W5:Y:S02]  /*595d0*/  LDL.64 R10, [R1+0xf48] ;  /* 0x000f4800010a7983 */ /* 0x000f640000100a00 */
[----:B------:R-:W5:Y:S01]  /*595e0*/  LDL.64 R8, [R1+0xf40] ;  /* 0x000f400001087983 */ /* 0x000f620000100a00 */
[----:B-1----:R1:W5:Y:S04]  /*595f0*/  LDG.E.U16 R25, [R2.64] ;  /* 0x0000000402197981 */ /* 0x002368000c1e1500 */
[----:B------:R0:W-:Y:S04]  /*59600*/  STL [R1+0x674], R0 ;  /* 0x0006740001007387 */ /* 0x0001e80000100800 */
[----:B0-----:R2:W5:Y:S01]  /*59610*/  LDG.E.U16 R0, [R6.64] ;  /* 0x0000000406007981 */ /* 0x001562000c1e1500 */
[----:B------:R-:W-:-:S04]  /*59620*/  IMAD.WIDE R4, R15, 0x2, R18 ;  /* 0x000000020f047825 */ /* 0x000fc800078e0212 */
[C---:B-1----:R-:W-:Y:S01]  /*59630*/  IMAD.WIDE R2, R15.reuse, 0x2, R16 ;  /* 0x000000020f027825 */ /* 0x042fe200078e0210 */
[----:B------:R0:W-:Y:S04]  /*59640*/  STL [R1+0x670], R29 ;  /* 0x0006701d01007387 */ /* 0x0001e80000100800 */
[----:B0-----:R0:W5:Y:S01]  /*59650*/  LDG.E.U16 R29, [R4.64] ;  /* 0x00000004041d7981 */ /* 0x001162000c1e1500 */
[----:B--2---:R-:W-:-:S03]  /*59660*/  IMAD.WIDE R6, R15, 0x2, R12 ;  /* 0x000000020f067825 */ /* 0x004fc600078e020c */
[----:B---3--:R1:W-:Y:S01]  /*59670*/  STL [R1+0x65c], R14 ;  /* 0x00065c0e01007387 */ /* 0x0083e20000100800 */
[----:B------:R-:W2:Y:S02]  /*59680*/  LDL.64 R18, [R1+0xf38] ;  /* 0x000f380001127983 */ /* 0x000ea40000100a00 */
[----:B------:R-:W3:Y:S02]  /*59690*/  LDL.64 R16, [R1+0xf30] ;  /* 0x000f300001107983 */ /* 0x000ee40000100a00 */
[C---:B0-----:R-:W-:Y:S01]  /*596a0*/  IMAD.WIDE R4, R15.reuse, 0x2, R26 ;  /* 0x000000020f047825 */ /* 0x041fe200078e021a */
[----:B------:R-:W3:Y:S04]  /*596b0*/  LDL.64 R12, [R1+0xf28] ;  /* 0x000f2800010c7983 */ /* 0x000ee80000100a00 */
[----:B-1----:R0:W3:Y:S04]  /*596c0*/  LDG.E.U16 R14, [R2.64] ;  /* 0x00000004020e7981 */ /* 0x0020e8000c1e1500 */
[----:B----4-:R1:W-:Y:S04]  /*596d0*/  STL [R1+0x658], R28 ;  /* 0x0006581c01007387 */ /* 0x0103e80000100800 */
[----:B-1----:R1:W4:Y:S04]  /*596e0*/  LDG.E.U16 R28, [R6.64] ;  /* 0x00000004061c7981 */ /* 0x002328000c1e1500 */
[----:B-----5:R5:W-:Y:S01]  /*596f0*/  STL [R1+0x654], R25 ;  /* 0x0006541901007387 */ /* 0x020be20000100800 */
[----:B-1----:R-:W-:-:S03]  /*59700*/  IMAD.WIDE R6, R15, 0x2, R20 ;  /* 0x000000020f067825 */ /* 0x002fc600078e0214 */
[----:B-----5:R1:W5:Y:S04]  /*59710*/  LDG.E.U16 R25, [R4.64] ;  /* 0x0000000404197981 */ /* 0x020368000c1e1500 */
[----:B------:R0:W-:Y:S01]  /*59720*/  STL [R1+0x650], R0 ;  /* 0x0006500001007387 */ /* 0x0001e20000100800 */
[----:B------:R-:W5:Y:S02]  /*59730*/  LDL.64 R20, [R1+0xf20] ;  /* 0x000f200001147983 */ /* 0x000f640000100a00 */
[C---:B-1----:R-:W-:Y:S02]  /*59740*/  IMAD.WIDE R4, R15.reuse, 0x2, R10 ;  /* 0x000000020f047825 */ /* 0x042fe400078e020a */
[----:B------:R-:W5:Y:S02]  /*59750*/  LDL.64 R10, [R1+0xf18] ;  /* 0x000f1800010a7983 */ /* 0x000f640000100a00 */
[----:B0-----:R-:W-:-:S04]  /*59760*/  IMAD.WIDE R2, R15, 0x2, R22 ;  /* 0x000000020f027825 */ /* 0x001fc800078e0216 */
[----:B------:R2:W5:Y:S02]  /*59770*/  LDG.E.U16 R22, [R6.64] ;  /* 0x0000000406167981 */ /* 0x000564000c1e1500 */
[----:B------:R3:W5:Y:S01]  /*59780*/  LDG.E.U16 R23, [R4.64] ;  /* 0x0000000404177981 */ /* 0x000762000c1e1500 */
[----:B------:R0:W5:Y:S02]  /*59790*/  LDG.E.U16 R0, [R2.64] ;  /* 0x0000000402007981 */ /* 0x000164000c1e1500 */
[C---:B0-----:R-:W-:Y:S02]  /*597a0*/  IMAD.WIDE R2, R15.reuse, 0x2, R8 ;  /* 0x000000020f027825 */ /* 0x041fe400078e0208 */
[----:B------:R-:W5:Y:S02]  /*597b0*/  LDL.64 R8, [R1+0xf10] ;  /* 0x000f100001087983 */ /* 0x000f640000100a00 */
[----:B------:R0:W-:Y:S02]  /*597c0*/  STL [R1+0x63c], R29 ;  /* 0x00063c1d01007387 */ /* 0x0001e40000100800 */
[----:B------:R1:W5:Y:S01]  /*597d0*/  LDG.E.U16 R26, [R2.64] ;  /* 0x00000004021a7981 */ /* 0x000362000c1e1500 */
[----:B--2---:R-:W-:-:S04]  /*597e0*/  IMAD.WIDE R6, R15, 0x2, R18 ;  /* 0x000000020f067825 */ /* 0x004fc800078e0212 */
[C---:B---3--:R-:W-:Y:S01]  /*597f0*/  IMAD.WIDE R4, R15.reuse, 0x2, R16 ;  /* 0x000000020f047825 */ /* 0x048fe200078e0210 */
[----:B------:R-:W2:Y:S04]  /*59800*/  LDL.64 R18, [R1+0xf08] ;  /* 0x000f080001127983 */ /* 0x000ea80000100a00 */
[----:B------:R-:W3:Y:S01]  /*59810*/  LDL.64 R16, [R1+0xf00] ;  /* 0x000f000001107983 */ /* 0x000ee20000100a00 */
[----:B------:R-:W2:Y:S03]  /*59820*/  LDL.LU R27, [R1+0xe00] ;  /* 0x000e0000011b7983 */ /* 0x000ea60000300800 */
[----:B0-----:R5:W2:Y:S04]  /*59830*/  LDG.E.U16 R29, [R6.64] ;  /* 0x00000004061d7981 */ /* 0x001aa8000c1e1500 */
[----:B------:R0:W-:Y:S04]  /*59840*/  STL [R1+0x638], R14 ;  /* 0x0006380e01007387 */ /* 0x0001e80000100800 */
[----:B0-----:R-:W2:Y:S04]  /*59850*/  LDL R14, [R1+0xb48] ;  /* 0x000b4800010e7983 */ /* 0x001ea80000100800 */
[----:B----4-:R0:W-:Y:S04]  /*59860*/  STL [R1+0x634], R28 ;  /* 0x0006341c01007387 */ /* 0x0101e80000100800 */
[----:B0-----:R0:W4:Y:S01]  /*59870*/  LDG.E.U16 R28, [R4.64] ;  /* 0x00000004041c7981 */ /* 0x001122000c1e1500 */
[----:B-----5:R-:W-:-:S04]  /*59880*/  IMAD.WIDE R6, R15, 0x2, R20 ;  /* 0x000000020f067825 */ /* 0x020fc800078e0214 */
[----:B0-----:R-:W-:-:S05]  /*59890*/  IMAD.WIDE R4, R15, 0x2, R10 ;  /* 0x000000020f047825 */ /* 0x001fca00078e020a */
[----:B------:R-:W5:Y:S01]  /*598a0*/  LDG.E.U16 R20, [R4.64] ;  /* 0x0000000404147981 */ /* 0x000f62000c1e1500 */
[----:B-1----:R-:W-:-:S04]  /*598b0*/  IMAD.WIDE R2, R15, 0x2, R12 ;  /* 0x000000020f027825 */ /* 0x002fc800078e020c */
[----:B------:R-:W2:Y:S02]  /*598c0*/  LDL.64 R12, [R1+0xef8] ;  /* 0x000ef800010c7983 */ /* 0x000ea40000100a00 */
[----:B------:R0:W-:Y:S02]  /*598d0*/  STL [R1+0x630], R25 ;  /* 0x0006301901007387 */ /* 0x0001e40000100800 */
[----:B0-----:R0:W3:Y:S04]  /*598e0*/  LDG.E.U16 R25, [R2.64] ;  /* 0x0000000402197981 */ /* 0x0010e8000c1e1500 */
[----:B------:R1:W-:Y:S01]  /*598f0*/  STL [R1+0x61c], R0 ;  /* 0x00061c0001007387 */ /* 0x0003e20000100800 */
[----:B0-----:R-:W-:-:S03]  /*59900*/  IMAD.WIDE R2, R15, 0x2, R8 ;  /* 0x000000020f027825 */ /* 0x001fc600078e0208 */
[----:B-1----:R0:W3:Y:S04]  /*59910*/  LDG.E.U16 R0, [R6.64] ;  /* 0x0000000406007981 */ /* 0x0020e8000c1e1500 */
[----:B------:R-:W3:Y:S01]  /*59920*/  LDL.64 R8, [R1+0xef0] ;  /* 0x000ef00001087983 */ /* 0x000ee20000100a00 */
[----:B------:R-:W-:Y:S02]  /*59930*/  STL [R1+0x614], R23 ;  /* 0x0006141701007387 */ /* 0x000fe40000100800 */
[----:B------:R1:W-:Y:S02]  /*59940*/  STL [R1+0x618], R22 ;  /* 0x0006181601007387 */ /* 0x0003e40000100800 */
[----:B------:R-:W3:Y:S01]  /*59950*/  LDL.64 R10, [R1+0xee0] ;  /* 0x000ee000010a7983 */ /* 0x000ee20000100a00 */
[----:B-1----:R-:W3:Y:S04]  /*59960*/  LDL.64 R22, [R1+0xee8] ;  /* 0x000ee80001167983 */ /* 0x002ee80000100a00 */
[----:B-----5:R-:W-:Y:S01]  /*59970*/  STL [R1+0x22c0], R20 ;  /* 0x0022c01401007387 */ /* 0x020fe20000100800 */
[----:B------:R1:W-:Y:S03]  /*59980*/  STL [R1+0x610], R26 ;  /* 0x0006101a01007387 */ /* 0x0003e60000100800 */
[----:B-1----:R1:W5:Y:S01]  /*59990*/  LDG.E.U16 R26, [R2.64] ;  /* 0x00000004021a7981 */ /* 0x002362000c1e1500 */
[----:B--2---:R2:W-:Y:S02]  /*599a0*/  STL [R1+0x5fc], R29 ;  /* 0x0005fc1d01007387 */ /* 0x0045e40000100800 */
[C---:B0-----:R-:W-:Y:S01]  /*599b0*/  IMAD.WIDE R6, R15.reuse, 0x2, R18 ;  /* 0x000000020f067825 */ /* 0x041fe200078e0212 */
[----:B--2---:R-:W2:Y:S03]  /*599c0*/  LDL.LU R29, [R1+0xe04] ;  /* 0x000e0400011d7983 */ /* 0x004ea60000300800 */
[----:B----4-:R0:W-:Y:S02]  /*599d0*/  STL [R1+0x5f8], R28 ;  /* 0x0005f81c01007387 */ /* 0x0101e40000100800 */
[----:B------:R-:W4:Y:S01]  /*599e0*/  LDL.64 R20, [R1+0xed8] ;  /* 0x000ed80001147983 */ /* 0x000f220000100a00 */
[----:B0-----:R-:W2:Y:S01]  /*599f0*/  LDL R28, [R1+0xcc0] ;  /* 0x000cc000011c7983 */ /* 0x001ea20000100800 */
[----:B---3--:R0:W-:Y:S03]  /*59a00*/  STL [R1+0x5f4], R25 ;  /* 0x0005f41901007387 */ /* 0x0081e60000100800 */
[----:B0-----:R0:W3:Y:S01]  /*59a10*/  LDG.E.U16 R25, [R6.64] ;  /* 0x0000000406197981 */ /* 0x0010e2000c1e1500 */
[----:B------:R-:W-:-:S04]  /*59a20*/  IMAD.WIDE R4, R15, 0x2, R16 ;  /* 0x000000020f047825 */ /* 0x000fc800078e0210 */
[----:B------:R0:W-:Y:S02]  /*59a30*/  STL [R1+0x5f0], R0 ;  /* 0x0005f00001007387 */ /* 0x0001e40000100800 */
[C---:B-1----:R-:W-:Y:S01]  /*59a40*/  IMAD.WIDE R2, R15.reuse, 0x2, R12 ;  /* 0x000000020f027825 */ /* 0x042fe200078e020c */
[----:B------:R-:W2:Y:S04]  /*59a50*/  LDL.64 R18, [R1+0xed0] ;  /* 0x000ed00001127983 */ /* 0x000ea80000100a00 */
[----:B------:R-:W2:Y:S04]  /*59a60*/  LDL.64 R16, [R1+0xec8] ;  /* 0x000ec80001107983 */ /* 0x000ea80000100a00 */
[----:B0-----:R0:W2:Y:S01]  /*59a70*/  LDG.E.U16 R0, [R4.64] ;  /* 0x0000000404007981 */ /* 0x0010a2000c1e1500 */
[----:B------:R-:W-:-:S04]  /*59a80*/  IMAD.WIDE R6, R15, 0x2, R8 ;  /* 0x000000020f067825 */ /* 0x000fc800078e0208 */
[----:B------:R-:W1:Y:S04]  /*59a90*/  LDS R8, [R24.X4+0x40c00] ;  /* 0x040c000018087984 */ /* 0x000e680000004800 */
[C---:B0-----:R-:W-:Y:S02]  /*59aa0*/  IMAD.WIDE R4, R15.reuse, 0x2, R22 ;  /* 0x000000020f047825 */ /* 0x041fe400078e0216 */
[----:B------:R-:W4:Y:S04]  /*59ab0*/  LDG.E.U16 R22, [R6.64] ;  /* 0x0000000406167981 */ /* 0x000f28000c1e1500 */
[----:B------:R-:W4:Y:S04]  /*59ac0*/  LDG.E.U16 R23, [R4.64] ;  /* 0x0000000404177981 */ /* 0x000f28000c1e1500 */
[----:B-----5:R0:W-:Y:S01]  /*59ad0*/  STL [R1+0x68], R26 ;  /* 0x0000681a01007387 */ /* 0x0201e20000100800 */
[----:B------:R-:W5:Y:S03]  /*59ae0*/  LDL.64 R12, [R1+0xec0] ;  /* 0x000ec000010c7983 */ /* 0x000f660000100a00 */
[----:B0-----:R0:W5:Y:S02]  /*59af0*/  LDG.E.U16 R26, [R2.64] ;  /* 0x00000004021a7981 */ /* 0x001164000c1e1500 */
[----:B0-----:R-:W-:-:S02]  /*59b00*/  IMAD.WIDE R2, R15, 0x2, R10 ;  /* 0x000000020f027825 */ /* 0x001fc400078e020a */
[----:B------:R-:W5:Y:S04]  /*59b10*/  LDL.64 R10, [R1+0xeb8] ;  /* 0x000eb800010a7983 */ /* 0x000f680000100a00 */
[----:B---3--:R0:W-:Y:S01]  /*59b20*/  STL [R1+0x64], R25 ;  /* 0x0000641901007387 */ /* 0x0081e20000100800 */
[----:B------:R-:W1:Y:S03]  /*59b30*/  LDL.LU R9, [R1+0xe84] ;  /* 0x000e840001097983 */ /* 0x000e660000300800 */
[----:B0-----:R4:W3:Y:S04]  /*59b40*/  LDG.E.U16 R25, [R2.64] ;  /* 0x0000000402197981 */ /* 0x0018e8000c1e1500 */
[----:B--2---:R0:W-:Y:S01]  /*59b50*/  STL [R1+0x60], R0 ;  /* 0x0000600001007387 */ /* 0x0041e20000100800 */
[----:B----4-:R-:W-:-:S04]  /*59b60*/  IMAD.WIDE R2, R15, 0x2, R20 ;  /* 0x000000020f027825 */ /* 0x010fc800078e0214 */
[----:B0-----:R-:W-:Y:S02]  /*59b70*/  FADD R0, -R14, R27 ;  /* 0x0000001b0e007221 */ /* 0x001fe40000000100 */
[----:B------:R0:W2:Y:S04]  /*59b80*/  LDG.E.U16 R14, [R2.64] ;  /* 0x00000004020e7981 */ /* 0x0000a8000c1e1500 */
[----:B-----5:R-:W-:Y:S01]  /*59b90*/  STL [R1+0x5c], R26 ;  /* 0x00005c1a01007387 */ /* 0x020fe20000100800 */
[----:B------:R-:W-:Y:S02]  /*59ba0*/  STL [R1+0x54], R23 ;  /* 0x0000541701007387 */ /* 0x000fe40000100800 */
[----:B------:R4:W-:Y:S02]  /*59bb0*/  STL [R1+0x58], R22 ;  /* 0x0000581601007387 */ /* 0x0009e40000100800 */
[----:B----4-:R-:W4:Y:S01]  /*59bc0*/  LDL.64 R22, [R1+0xeb0] ;  /* 0x000eb00001167983 */ /* 0x010f220000100a00 */
[----:B------:R-:W-:-:S06]  /*59bd0*/  FMUL R0, R0, 1.4426950216293334961 ;  /* 0x3fb8aa3b00007820 */ /* 0x000fcc0000400000 */
[----:B------:R-:W1:Y:S01]  /*59be0*/  MUFU.EX2 R0, R0 ;  /* 0x0000000000007308 */ /* 0x000e620000000800 */
[----:B------:R-:W-:-:S04]  /*59bf0*/  IMAD.WIDE R6, R15, 0x2, R18 ;  /* 0x000000020f067825 */ /* 0x000fc800078e0212 */
[----:B------:R-:W-:-:S04]  /*59c00*/  IMAD.WIDE R4, R15, 0x2, R16 ;  /* 0x000000020f047825 */ /* 0x000fc800078e0210 */
[----:B0-----:R-:W-:Y:S01]  /*59c10*/  IMAD.WIDE R2, R15, 0x2, R12 ;  /* 0x000000020f027825 */ /* 0x001fe200078e020c */
[----:B------:R0:W5:Y:S04]  /*59c20*/  LDG.E.U16 R27, [R6.64] ;  /* 0x00000004061b7981 */ /* 0x000168000c1e1500 */
[----:B------:R1:W5:Y:S04]  /*59c30*/  LDG.E.U16 R26, [R4.64] ;  /* 0x00000004041a7981 */ /* 0x000368000c1e1500 */
[----:B---3--:R3:W-:Y:S01]  /*59c40*/  STL [R1+0x50], R25 ;  /* 0x0000501901007387 */ /* 0x0087e20000100800 */
[----:B------:R-:W-:Y:S03]  /*59c50*/  STL [R1+0x230c], R24 ;  /* 0x00230c1801007387 */ /* 0x000fe60000100800 */
[----:B0-----:R-:W5:Y:S01]  /*59c60*/  LDL.LU R7, [R1+0xaa0] ;  /* 0x000aa00001077983 */ /* 0x001f620000300800 */
[----:B-1----:R-:W-:-:S03]  /*59c70*/  FFMA R9, R0, R9, R8 ;  /* 0x0000000900097223 */ /* 0x002fc60000000008 */
[----:B------:R-:W5:Y:S04]  /*59c80*/  LDL.LU R5, [R1+0xaa4] ;  /* 0x000aa40001057983 */ /* 0x000f680000300800 */
[----:B------:R0:W1:Y:S04]  /*59c90*/  LDS R6, [R24.X4+0x40c80] ;  /* 0x040c800018067984 */ /* 0x0000680000004800 */
[----:B------:R-:W-:Y:S01]  /*59ca0*/  STL [R1+0xe84], R9 ;  /* 0x000e840901007387 */ /* 0x000fe20000100800 */
[----:B------:R-:W5:Y:S02]  /*59cb0*/  LDL.LU R21, [R1+0xa90] ;  /* 0x000a900001157983 */ /* 0x000f640000300800 */
[----:B------:R-:W5:Y:S02]  /*59cc0*/  LDL.LU R20, [R1+0xa94] ;  /* 0x000a940001147983 */ /* 0x000f640000300800 */
[----:B------:R-:W5:Y:S01]  /*59cd0*/  LDL.LU R19, [R1+0xa80] ;  /* 0x000a800001137983 */ /* 0x000f620000300800 */
[----:B---3--:R3:W5:Y:S04]  /*59ce0*/  LDG.E.U16 R25, [R2.64] ;  /* 0x0000000402197981 */ /* 0x008768000c1e1500 */
[----:B------:R-:W5:Y:S01]  /*59cf0*/  LDL.LU R18, [R1+0xa84] ;  /* 0x000a840001127983 */ /* 0x000f620000300800 */
[----:B------:R-:W5:Y:S02]  /*59d00*/  LDL.LU R17, [R1+0xa70] ;  /* 0x000a700001117983 */ /* 0x000f640000300800 */
[----:B------:R-:W5:Y:S02]  /*59d10*/  LDL.LU R16, [R1+0xa74] ;  /* 0x000a740001107983 */ /* 0x000f640000300800 */
[----:B---3--:R-:W-:-:S05]  /*59d20*/  IMAD.WIDE R2, R15, 0x2, R10 ;  /* 0x000000020f027825 */ /* 0x008fca00078e020a */
[----:B0-----:R4:W3:Y:S04]  /*59d30*/  LDG.E.U16 R24, [R2.64] ;  /* 0x0000000402187981 */ /* 0x0018e8000c1e1500 */
[----:B--2---:R0:W-:Y:S04]  /*59d40*/  STL [R1+0x4c], R14 ;  /* 0x00004c0e01007387 */ /* 0x0041e80000100800 */
[----:B0-----:R-:W2:Y:S01]  /*59d50*/  LDL.LU R14, [R1+0xa60] ;  /* 0x000a6000010e7983 */ /* 0x001ea20000300800 */
[----:B------:R-:W2:Y:S02]  /*59d60*/  LDL.LU R13, [R1+0xa64] ;  /* 0x000a6400010d7983 */ /* 0x000ea40000300800 */
[----:B------:R-:W2:Y:S02]  /*59d70*/  LDL.LU R12, [R1+0xa50] ;  /* 0x000a5000010c7983 */ /* 0x000ea40000300800 */
[----:B------:R-:W2:Y:S01]  /*59d80*/  LDL.LU R11, [R1+0xa54] ;  /* 0x000a5400010b7983 */ /* 0x000ea20000300800 */
[----:B------:R-:W2:Y:S01]  /*59d90*/  LDL.LU R10, [R1+0xa40] ;  /* 0x000a4000010a7983 */ /* 0x000ea20000300800 */
[----:B------:R-:W-:-:S02]  /*59da0*/  FADD R4, -R28, R29 ;  /* 0x0000001d1c047221 */ /* 0x000fc40000000100 */
[----:B------:R-:W2:Y:S02]  /*59db0*/  LDL.LU R9, [R1+0xa44] ;  /* 0x000a440001097983 */ /* 0x000ea40000300800 */
[----:B----4-:R-:W-:-:S05]  /*59dc0*/  IMAD.WIDE R2, R15, 0x2, R22 ;  /* 0x000000020f027825 */ /* 0x010fca00078e0216 */
[----:B------:R0:W4:Y:S01]  /*59dd0*/  LDG.E.U16 R22, [R2.64] ;  /* 0x0000000402167981 */ /* 0x000122000c1e1500 */
[----:B------:R-:W-:-:S04]  /*59de0*/  FMUL R4, R4, 1.4426950216293334961 ;  /* 0x3fb8aa3b04047820 */ /* 0x000fc80000400000 */
[----:B0-----:R0:W1:Y:S01]  /*59df0*/  MUFU.EX2 R2, R4 ;  /* 0x0000000400027308 */ /* 0x0010620000000800 */
[----:B-----5:R-:W-:Y:S01]  /*59e00*/  STL [R1+0x48], R27 ;  /* 0x0000481b01007387 */ /* 0x020fe20000100800 */
[----:B------:R-:W5:Y:S02]  /*59e10*/  LDL.LU R8, [R1+0xa30] ;  /* 0x000a300001087983 */ /* 0x000f640000300800 */
[----:B------:R-:W-:Y:S02]  /*59e20*/  STL [R1+0x44], R26 ;  /* 0x0000441a01007387 */ /* 0x000fe40000100800 */
[C---:B0-----:R-:W-:Y:S02]  /*59e30*/  FMUL R4, R0.reuse, R7 ;  /* 0x0000000700047220 */ /* 0x041fe40000400000 */
[----:B------:R-:W-:-:S03]  /*59e40*/  FMUL R3, R0, R5 ;  /* 0x0000000500037220 */ /* 0x000fc60000400000 */
[----:B------:R0:W-:Y:S01]  /*59e50*/  STL [R1+0x6d0], R4 ;  /* 0x0006d00401007387 */ /* 0x0001e20000100800 */
[----:B------:R-:W5:Y:S02]  /*59e60*/  LDL.LU R7, [R1+0xa34] ;  /* 0x000a340001077983 */ /* 0x000f640000300800 */
[----:B------:R-:W-:Y:S02]  /*59e70*/  STL [R1+0x40], R25 ;  /* 0x0000401901007387 */ /* 0x000fe40000100800 */
[----:B------:R1:W-:Y:S02]  /*59e80*/  STL [R1+0x6d4], R3 ;  /* 0x0006d40301007387 */ /* 0x0003e40000100800 */
[C---:B------:R-:W-:Y:S02]  /*59e90*/  FMUL R20, R0.reuse, R20 ;  /* 0x0000001400147220 */ /* 0x040fe40000400000 */
[C---:B------:R-:W-:Y:S01]  /*59ea0*/  FMUL R19, R0.reuse, R19 ;  /* 0x0000001300137220 */ /* 0x040fe20000400000 */
[----:B0-----:R-:W5:Y:S01]  /*59eb0*/  LDL.64 R4, [R1+0xea8] ;  /* 0x000ea80001047983 */ /* 0x001f620000100a00 */
[----:B-1----:R-:W-:-:S03]  /*59ec0*/  FMUL R3, R0, R21 ;  /* 0x0000001500037220 */ /* 0x002fc60000400000 */
[----:B---3--:R-:W-:Y:S04]  /*59ed0*/  STL [R1+0x3c], R24 ;  /* 0x00003c1801007387 */ /* 0x008fe80000100800 */
[----:B------:R0:W-:Y:S01]  /*59ee0*/  STL [R1+0x6f0], R3 ;  /* 0x0006f00301007387 */ /* 0x0001e20000100800 */
[----:B------:R-:W-:Y:S02]  /*59ef0*/  STL [R1+0x6f4], R20 ;  /* 0x0006f41401007387 */ /* 0x000fe40000100800 */
[C---:B------:R-:W-:Y:S01]  /*59f00*/  FMUL R17, R0.reuse, R17 ;  /* 0x0000001100117220 */ /* 0x040fe20000400000 */
[----:B------:R-:W-:Y:S01]  /*59f10*/  STL [R1+0x710], R19 ;  /* 0x0007101301007387 */ /* 0x000fe20000100800 */
[C---:B------:R-:W-:Y:S02]  /*59f20*/  FMUL R16, R0.reuse, R16 ;  /* 0x0000001000107220 */ /* 0x040fe40000400000 */
[----:B0-----:R-:W-:-:S05]  /*59f30*/  FMUL R3, R0, R18 ;  /* 0x0000001200037220 */ /* 0x001fca0000400000 */
[----:B------:R0:W-:Y:S01]  /*59f40*/  STL [R1+0x714], R3 ;  /* 0x0007140301007387 */ /* 0x0001e20000100800 */
[----:B------:R-:W-:Y:S02]  /*59f50*/  STL [R1+0x730], R17 ;  /* 0x0007301101007387 */ /* 0x000fe40000100800 */
[C---:B--2---:R-:W-:Y:S02]  /*59f60*/  FMUL R13, R0.reuse, R13 ;  /* 0x0000000d000d7220 */ /* 0x044fe40000400000 */
[----:B------:R-:W-:Y:S02]  /*59f70*/  STL [R1+0x734], R16 ;  /* 0x0007341001007387 */ /* 0x000fe40000100800 */
[C---:B------:R-:W-:Y:S02]  /*59f80*/  FMUL R12, R0.reuse, R12 ;  /* 0x0000000c000c7220 */ /* 0x040fe40000400000 */
[C---:B0-----:R-:W-:Y:S02]  /*59f90*/  FMUL R3, R0.reuse, R14 ;  /* 0x0000000e00037220 */ /* 0x041fe40000400000 */
[----:B------:R-:W-:-:S03]  /*59fa0*/  FMUL R10, R0, R10 ;  /* 0x0000000a000a7220 */ /* 0x000fc60000400000 */
[----:B------:R0:W-:Y:S01]  /*59fb0*/  STL [R1+0x750], R3 ;  /* 0x0007500301007387 */ /* 0x0001e20000100800 */
[----:B------:R-:W-:Y:S02]  /*59fc0*/  STL [R1+0x754], R13 ;  /* 0x0007540d01007387 */ /* 0x000fe40000100800 */
[----:B------:R-:W-:Y:S02]  /*59fd0*/  STL [R1+0x770], R12 ;  /* 0x0007700c01007387 */ /* 0x000fe40000100800 */
[----:B0-----:R-:W-:-:S05]  /*59fe0*/  FMUL R3, R0, R11 ;  /* 0x0000000b00037220 */ /* 0x001fca0000400000 */
[----:B------:R0:W-:Y:S04]  /*59ff0*/  STL [R1+0x774], R3 ;  /* 0x0007740301007387 */ /* 0x0001e80000100800 */
[----:B----4-:R-:W-:Y:S01]  /*5a000*/  STL [R1+0x38], R22 ;  /* 0x0000381601007387 */ /* 0x010fe20000100800 */
[----:B0-----:R-:W2:Y:S02]  /*5a010*/  LDL.LU R3, [R1+0xe88] ;  /* 0x000e880001037983 */ /* 0x001ea40000300800 */
[----:B------:R0:W-:Y:S02]  /*5a020*/  STL [R1+0x7a0], R10 ;  /* 0x0007a00a01007387 */ /* 0x0001e40000100800 */
[----:B------:R-:W3:Y:S02]  /*5a030*/  LDL.64 R20, [R1+0xea0] ;  /* 0x000ea00001147983 */ /* 0x000ee40000100a00 */
[----:B------:R-:W-:-:S02]  /*5a040*/  FMUL R9, R0, R9 ;  /* 0x0000000900097220 */ /* 0x000fc40000400000 */
[----:B-----5:R-:W-:-:S03]  /*5a050*/  FMUL R8, R0, R8 ;  /* 0x0000000800087220 */ /* 0x020fc60000400000 */
[----:B------:R1:W-:Y:S04]  /*5a060*/  STL [R1+0x7a4], R9 ;  /* 0x0007a40901007387 */ /* 0x0003e80000100800 */
[----:B------:R-:W-:Y:S01]  /*5a070*/  STL [R1+0x800], R8 ;  /* 0x0008000801007387 */ /* 0x000fe20000100800 */
[----:B------:R-:W-:Y:S02]  /*5a080*/  FMUL R0, R0, R7 ;  /* 0x0000000700007220 */ /* 0x000fe40000400000 */
[----:B------:R-:W-:-:S05]  /*5a090*/  IMAD.WIDE R4, R15, 0x2, R4 ;  /* 0x000000020f047825 */ /* 0x000fca00078e0204 */
[----:B------:R3:W4:Y:S04]  /*5a0a0*/  LDG.E.U16 R7, [R4.64] ;  /* 0x0000000404077981 */ /* 0x000728000c1e1500 */
[----:B------:R5:W-:Y:S01]  /*5a0b0*/  STL [R1+0x804], R0 ;  /* 0x0008040001007387 */ /* 0x000be20000100800 */
[----:B------:R-:W4:Y:S02]  /*5a0c0*/  LDL.LU R11, [R1+0xdcc] ;  /* 0x000dcc00010b7983 */ /* 0x000f240000300800 */
[----:B------:R-:W4:Y:S02]  /*5a0d0*/  LDL.LU R12, [R1+0xdd0] ;  /* 0x000dd000010c7983 */ /* 0x000f240000300800 */
[----:B------:R-:W4:Y:S01]  /*5a0e0*/  LDL.LU R25, [R1+0xdc4] ;  /* 0x000dc40001197983 */ /* 0x000f220000300800 */
[----:B------:R-:W4:Y:S01]  /*5a0f0*/  LDL.LU R26, [R1+0xdc8] ;  /* 0x000dc800011a7983 */ /* 0x000f220000300800 */
[----:B------:R-:W4:Y:S02]  /*5a100*/  LDL.LU R27, [R1+0xdbc] ;  /* 0x000dbc00011b7983 */ /* 0x000f240000300800 */
[----:B------:R-:W4:Y:S02]  /*5a110*/  LDL.LU R14, [R1+0xdc0] ;  /* 0x000dc000010e7983 */ /* 0x000f240000300800 */
[----:B------:R-:W4:Y:S01]  /*5a120*/  LDL.LU R13, [R1+0xdb4] ;  /* 0x000db400010d7983 */ /* 0x000f220000300800 */
[----:B0-----:R-:W4:Y:S01]  /*5a130*/  LDL.LU R10, [R1+0xdb8] ;  /* 0x000db800010a7983 */ /* 0x001f220000300800 */
[----:B------:R-:W4:Y:S02]  /*5a140*/  LDL.LU R19, [R1+0xdac] ;  /* 0x000dac0001137983 */ /* 0x000f240000300800 */
[----:B-1----:R-:W4:Y:S02]  /*5a150*/  LDL.LU R9, [R1+0xdb0] ;  /* 0x000db00001097983 */ /* 0x002f240000300800 */
[----:B------:R-:W4:Y:S01]  /*5a160*/  LDL.LU R18, [R1+0xda0] ;  /* 0x000da00001127983 */ /* 0x000f220000300800 */
[----:B------:R-:W4:Y:S01]  /*5a170*/  LDL.LU R17, [R1+0xda4] ;  /* 0x000da40001117983 */ /* 0x000f220000300800 */
[----:B------:R-:W4:Y:S02]  /*5a180*/  LDL.LU R16, [R1+0xaa8] ;  /* 0x000aa80001107983 */ /* 0x000f240000300800 */
[----:B---3--:R-:W-:-:S04]  /*5a190*/  IMAD.WIDE R4, R15, 0x2, R20 ;  /* 0x000000020f047825 */ /* 0x008fc800078e0214 */
[C---:B--2---:R-:W-:Y:S01]  /*5a1a0*/  FFMA R3, R2.reuse, R3, R6 ;  /* 0x0000000302037223 */ /* 0x044fe20000000006 */
[----:B------:R-:W2:Y:S04]  /*5a1b0*/  LDL.LU R15, [R1+0xaac] ;  /* 0x000aac00010f7983 */ /* 0x000ea80000300800 */
[----:B-----5:R0:W3:Y:S04]  /*5a1c0*/  LDG.E.U16 R0, [R4.64] ;  /* 0x0000000404007981 */ /* 0x0200e8000c1e1500 */
[----:B------:R-:W-:Y:S01]  /*5a1d0*/  STL [R1+0xe88], R3 ;  /* 0x000e880301007387 */ /* 0x000fe20000100800 */
[----:B------:R-:W5:Y:S02]  /*5a1e0*/  LDL.LU R24, [R1+0xa98] ;  /* 0x000a980001187983 */ /* 0x000f640000300800 */
[----:B------:R-:W2:Y:S02]  /*5a1f0*/  LDL.LU R29, [R1+0xa9c] ;  /* 0x000a9c00011d7983 */ /* 0x000ea40000300800 */
[----:B------:R-:W2:Y:S01]  /*5a200*/  LDL.LU R28, [R1+0xa88] ;  /* 0x000a8800011c7983 */ /* 0x000ea20000300800 */
[----:B0-----:R-:W2:Y:S01]  /*5a210*/  LDL.LU R4, [R1+0xa8c] ;  /* 0x000a8c0001047983 */ /* 0x001ea20000300800 */
[----:B------:R-:W2:Y:S02]  /*5a220*/  LDL.LU R5, [R1+0xa78] ;  /* 0x000a780001057983 */ /* 0x000ea40000300800 */
[----:B------:R-:W2:Y:S02]  /*5a230*/  LDL.LU R23, [R1+0xa7c] ;  /* 0x000a7c0001177983 */ /* 0x000ea40000300800 */
[----:B------:R-:W5:Y:S01]  /*5a240*/  LDL.LU R22, [R1+0xa68] ;  /* 0x000a680001167983 */ /* 0x000f620000300800 */
[----:B------:R-:W5:Y:S01]  /*5a250*/  LDL.LU R21, [R1+0xa6c] ;  /* 0x000a6c0001157983 */ /* 0x000f620000300800 */
[----:B------:R-:W5:Y:S02]  /*5a260*/  LDL.LU R20, [R1+0xa58] ;  /* 0x000a580001147983 */ /* 0x000f640000300800 */
[----:B------:R-:W5:Y:S01]  /*5a270*/  LDL.LU R8, [R1+0xa5c] ;  /* 0x000a5c0001087983 */ /* 0x000f620000300800 */
[----:B----4-:R0:W-:Y:S04]  /*5a280*/  STL [R1+0x34], R7 ;  /* 0x0000340701007387 */ /* 0x0101e80000100800 */
[----:B0-----:R-:W4:Y:S01]  /*5a290*/  LDL.LU R7, [R1+0xa48] ;  /* 0x000a480001077983 */ /* 0x001f220000300800 */
[----:B------:R-:W4:Y:S02]  /*5a2a0*/  LDL.LU R6, [R1+0xa4c] ;  /* 0x000a4c0001067983 */ /* 0x000f240000300800 */
[----:B------:R-:W4:Y:S01]  /*5a2b0*/  LDL.LU R3, [R1+0xa38] ;  /* 0x000a380001037983 */ /* 0x000f220000300800 */
[----:B---3--:R0:W-:Y:S04]  /*5a2c0*/  STL [R1+0x30], R0 ;  /* 0x0000300001007387 */ /* 0x0081e80000100800 */
[----:B0-----:R-:W3:Y:S01]  /*5a2d0*/  LDL.LU R0, [R1+0xa3c] ;  /* 0x000a3c0001007983 */ /* 0x001ee20000300800 */
[----:B------:R-:W-:-:S02]  /*5a2e0*/  FMUL R16, R2, R16 ;  /* 0x0000001002107220 */ /* 0x000fc40000400000 */
[C---:B--2---:R-:W-:Y:S02]  /*5a2f0*/  FMUL R15, R2.reuse, R15 ;  /* 0x0000000f020f7220 */ /* 0x044fe40000400000 */
[C---:B-----5:R-:W-:Y:S02]  /*5a300*/  FMUL R24, R2.reuse, R24 ;  /* 0x0000001802187220 */ /* 0x060fe40000400000 */
[C---:B------:R-:W-:Y:S01]  /*5a310*/  FMUL R29, R2.reuse, R29 ;  /* 0x0000001d021d7220 */ /* 0x040fe20000400000 */
[----:B------:R0:W-:Y:S01]  /*5a320*/  STL [R1+0x6d8], R16 ;  /* 0x0006d81001007387 */ /* 0x0001e20000100800 */
[C---:B------:R-:W-:Y:S02]  /*5a330*/  FMUL R28, R2.reuse, R28 ;  /* 0x0000001c021c7220 */ /* 0x040fe40000400000 */
[C---:B------:R-:W-:Y:S01]  /*5a340*/  FMUL R4, R2.reuse, R4 ;  /* 0x0000000402047220 */ /* 0x040fe20000400000 */
[----:B0-----:R-:W2:Y:S01]  /*5a350*/  LDL.LU R16, [R1+0xd98] ;  /* 0x000d980001107983 */ /* 0x001ea20000300800 */
[----:B------:R0:W-:Y:S03]  /*5a360*/  STL [R1+0x6dc], R15 ;  /* 0x0006dc0f01007387 */ /* 0x0001e60000100800 */
[----:B0-----:R-:W2:Y:S01]  /*5a370*/  LDL.LU R15, [R1+0xd9c] ;  /* 0x000d9c00010f7983 */ /* 0x001ea20000300800 */
[----:B------:R0:W-:Y:S03]  /*5a380*/  STL [R1+0x6f8], R24 ;  /* 0x0006f81801007387 */ /* 0x0001e60000100800 */
[----:B0-----:R-:W5:Y:S01]  /*5a390*/  LDL.LU R24, [R1+0x230c] ;  /* 0x00230c0001187983 */ /* 0x001f620000300800 */
[----:B------:R0:W-:Y:S03]  /*5a3a0*/  STL [R1+0x6fc], R29 ;  /* 0x0006fc1d01007387 */ /* 0x0001e60000100800 */
[----:B0-----:R-:W5:Y:S01]  /*5a3b0*/  LDL.LU R29, [R1+0x2308] ;  /* 0x00230800011d7983 */ /* 0x001f620000300800 */
[----:B------:R0:W-:Y:S03]  /*5a3c0*/  STL [R1+0x718], R28 ;  /* 0x0007181c01007387 */ /* 0x0001e60000100800 */
[----:B0-----:R-:W5:Y:S01]  /*5a3d0*/  LDL.LU R28, [R1+0x2304] ;  /* 0x00230400011c7983 */ /* 0x001f620000300800 */
[----:B------:R0:W-:Y:S02]  /*5a3e0*/  STL [R1+0x71c], R4 ;  /* 0x00071c0401007387 */ /* 0x0001e40000100800 */
[----:B0-----:R-:W-:-:S02]  /*5a3f0*/  FMUL R4, R2, R5 ;  /* 0x0000000502047220 */ /* 0x001fc40000400000 */
[----:B------:R-:W-:-:S03]  /*5a400*/  FMUL R5, R2, R23 ;  /* 0x0000001702057220 */ /* 0x000fc60000400000 */
[----:B------:R0:W-:Y:S01]  /*5a410*/  STL [R1+0x738], R4 ;  /* 0x0007380401007387 */ /* 0x0001e20000100800 */
[C---:B------:R-:W-:Y:S02]  /*5a420*/  FMUL R21, R2.reuse, R21 ;  /* 0x0000001502157220 */ /* 0x040fe40000400000 */
[----:B------:R1:W-:Y:S02]  /*5a430*/  STL [R1+0x73c], R5 ;  /* 0x00073c0501007387 */ /* 0x0003e40000100800 */
[C---:B0-----:R-:W-:Y:S02]  /*5a440*/  FMUL R4, R2.reuse, R22 ;  /* 0x0000001602047220 */ /* 0x041fe40000400000 */
[----:B-1----:R-:W-:-:S03]  /*5a450*/  FMUL R5, R2, R20 ;  /* 0x0000001402057220 */ /* 0x002fc60000400000 */
[----:B------:R0:W-:Y:S01]  /*5a460*/  STL [R1+0x758], R4 ;  /* 0x0007580401007387 */ /* 0x0001e20000100800 */
[----:B------:R-:W-:Y:S02]  /*5a470*/  STL [R1+0x75c], R21 ;  /* 0x00075c1501007387 */ /* 0x000fe40000100800 */
[C---:B----4-:R-:W-:Y:S02]  /*5a480*/  FMUL R7, R2.reuse, R7 ;  /* 0x0000000702077220 */ /* 0x050fe40000400000 */
[----:B------:R1:W-:Y:S02]  /*5a490*/  STL [R1+0x778], R5 ;  /* 0x0007780501007387 */ /* 0x0003e40000100800 */
[C---:B0-----:R-:W-:Y:S02]  /*5a4a0*/  FMUL R4, R2.reuse, R8 ;  /* 0x0000000802047220 */ /* 0x041fe40000400000 */
[----:B-1----:R-:W-:-:S03]  /*5a4b0*/  FMUL R5, R2, R6 ;  /* 0x0000000602057220 */ /* 0x002fc60000400000 */
[----:B------:R0:W-:Y:S01]  /*5a4c0*/  STL [R1+0x77c], R4 ;  /* 0x00077c0401007387 */ /* 0x0001e20000100800 */
[----:B------:R-:W-:Y:S02]  /*5a4d0*/  STL [R1+0x7a8], R7 ;  /* 0x0007a80701007387 */ /* 0x000fe40000100800 */
[----:B------:R-:W-:Y:S02]  /*5a4e0*/  STL [R1+0x7ac], R5 ;  /* 0x0007ac0501007387 */ /* 0x000fe40000100800 */
[----:B0-----:R-:W-:-:S05]  /*5a4f0*/  FMUL R4, R2, R3 ;  /* 0x0000000302047220 */ /* 0x001fca0000400000 */
[----:B------:R0:W-:Y:S01]  /*5a500*/  STL [R1+0x808], R4 ;  /* 0x0008080401007387 */ /* 0x0001e20000100800 */
[----:B---3--:R-:W-:Y:S01]  /*5a510*/  FMUL R3, R2, R0 ;  /* 0x0000000002037220 */ /* 0x008fe20000400000 */
[----:B------:R-:W-:-:S04]  /*5a520*/  F2FP.BF16.PACK_AB R0, R11, R12 ;  /* 0x0000000c0b00723e */ /* 0x000fc800000010ff */
[----:B------:R1:W-:Y:S01]  /*5a530*/  STL [R1+0x80c], R3 ;  /* 0x00080c0301007387 */ /* 0x0003e20000100800 */
[----:B------:R-:W3:Y:S02]  /*5a540*/  LDL.LU R11, [R1+0xd90] ;  /* 0x000d9000010b7983 */ /* 0x000ee40000300800 */
[----:B------:R-:W3:Y:S01]  /*5a550*/  LDL.LU R12, [R1+0xd94] ;  /* 0x000d9400010c7983 */ /* 0x000ee20000300800 */
[----:B0-----:R-:W-:Y:S01]  /*5a560*/  F2FP.BF16.PACK_AB R4, R25, R26 ;  /* 0x0000001a1904723e */ /* 0x001fe200000010ff */
[----:B------:R0:W-:Y:S01]  /*5a570*/  STL [R1+0x28], R0 ;  /* 0x0000280001007387 */ /* 0x0001e20000100800 */
[----:B------:R-:W-:Y:S02]  /*5a580*/  F2FP.BF16.PACK_AB R26, R18, R17 ;  /* 0x00000011121a723e */ /* 0x000fe400000010ff */
[----:B-1----:R-:W-:Y:S01]  /*5a590*/  F2FP.BF16.PACK_AB R3, R27, R14 ;  /* 0x0000000e1b03723e */ /* 0x002fe200000010ff */
[----:B------:R-:W-:Y:S01]  /*5a5a0*/  F2FP.BF16.PACK_AB R27, R19, R9 ;  /* 0x00000009131b723e */ /* 0x000fe200000010ff */
[----:B------:R-:W-:Y:S01]  /*5a5b0*/  STL [R1+0x24], R4 ;  /* 0x0000240401007387 */ /* 0x000fe20000100800 */
[----:B0-----:R-:W-:-:S02]  /*5a5c0*/  F2FP.BF16.PACK_AB R0, R13, R10 ;  /* 0x0000000a0d00723e */ /* 0x001fc400000010ff */
[----:B------:R-:W-:Y:S01]  /*5a5d0*/  STL [R1+0x20], R3 ;  /* 0x0000200301007387 */ /* 0x000fe20000100800 */
[----:B------:R-:W-:Y:S02]  /*5a5e0*/  STL [R1+0x2270], R27 ;  /* 0x0022701b01007387 */ /* 0x000fe40000100800 */
[----:B------:R0:W-:Y:S02]  /*5a5f0*/  STL [R1+0x1c], R0 ;  /* 0x00001c0001007387 */ /* 0x0001e40000100800 */
[----:B------:R-:W4:Y:S02]  /*5a600*/  LDL.LU R10, [R1+0xd88] ;  /* 0x000d8800010a7983 */ /* 0x000f240000300800 */
[----:B------:R-:W4:Y:S01]  /*5a610*/  LDL.LU R9, [R1+0xd8c] ;  /* 0x000d8c0001097983 */ /* 0x000f220000300800 */
[----:B------:R1:W-:Y:S01]  /*5a620*/  STL [R1+0x2274], R26 ;  /* 0x0022741a01007387 */ /* 0x0003e20000100800 */
[----:B--2---:R-:W-:-:S03]  /*5a630*/  F2FP.BF16.PACK_AB R25, R16, R15 ;  /* 0x0000000f1019723e */ /* 0x004fc600000010ff */
[----:B-----5:R-:W2:Y:S01]  /*5a640*/  LDS R2, [R24.X4+0x40d00] ;  /* 0x040d000018027984 */ /* 0x020ea20000004800 */
[----:B0-----:R-:W-:-:S03]  /*5a650*/  FADD R0, -R29, R28 ;  /* 0x0000001c1d007221 */ /* 0x001fc60000000100 */
[----:B------:R-:W5:Y:S01]  /*5a660*/  LDL.LU R28, [R1+0x2300] ;  /* 0x00230000011c7983 */ /* 0x000f620000300800 */
[----:B------:R-:W2:Y:S02]  /*5a670*/  LDL.LU R29, [R1+0x22fc] ;  /* 0x0022fc00011d7983 */ /* 0x000ea40000300800 */
[----:B------:R-:W2:Y:S02]  /*5a680*/  LDL.LU R22, [R1+0xd84] ;  /* 0x000d840001167983 */ /* 0x000ea40000300800 */
[----:B------:R-:W2:Y:S01]  /*5a690*/  LDL.LU R21, [R1+0xd80] ;  /* 0x000d800001157983 */ /* 0x000ea20000300800 */
[----:B-1----:R-:W2:Y:S01]  /*5a6a0*/  LDL.LU R26, [R1+0xd7c] ;  /* 0x000d7c00011a7983 */ /* 0x002ea20000300800 */
        /* <DEDUP_REMOVED lines=13> */
[----:B------:R0:W-:Y:S02]  /*5a780*/  STL [R1+0x2278], R25 ;  /* 0x0022781901007387 */ /* 0x0001e40000100800 */
[----:B0-----:R-:W5:Y:S01]  /*5a790*/  LDL.LU R25, [R1] ;  /* 0x0000000001197983 */ /* 0x001f620000300800 */
[----:B------:R-:W5:Y:S02]  /*5a7a0*/  LDL.LU R20, [R1+0xd34] ;  /* 0x000d340001147983 */ /* 0x000f640000300800 */
[----:B------:R-:W5:Y:S01]  /*5a7b0*/  LDL.LU R13, [R1+0xd40] ;  /* 0x000d4000010d7983 */ /* 0x000f620000300800 */
[----:B---3--:R-:W-:-:S02]  /*5a7c0*/  F2FP.BF16.PACK_AB R24, R11, R12 ;  /* 0x0000000c0b18723e */ /* 0x008fc400000010ff */
[----:B------:R-:W3:Y:S01]  /*5a7d0*/  LDL.LU R11, [R1+0xd28] ;  /* 0x000d2800010b7983 */ /* 0x000ee20000300800 */
[----:B------:R-:W3:Y:S02]  /*5a7e0*/  LDL.LU R12, [R1+0xd30] ;  /* 0x000d3000010c7983 */ /* 0x000ee40000300800 */
[----:B------:R0:W-:Y:S02]  /*5a7f0*/  STL [R1+0x227c], R24 ;  /* 0x00227c1801007387 */ /* 0x0001e40000100800 */
[----:B0-----:R-:W3:Y:S01]  /*5a800*/  LDL.LU R24, [R1+0x4] ;  /* 0x0000040001187983 */ /* 0x001ee20000300800 */
[----:B----4-:R-:W-:-:S03]  /*5a810*/  F2FP.BF16.PACK_AB R23, R10, R9 ;  /* 0x000000090a17723e */ /* 0x010fc600000010ff */
[----:B------:R-:W4:Y:S01]  /*5a820*/  LDL.LU R10, [R1+0xe0c] ;  /* 0x000e0c00010a7983 */ /* 0x000f220000300800 */
[----:B------:R-:W4:Y:S02]  /*5a830*/  LDL R9, [R1+0xcac] ;  /* 0x000cac0001097983 */ /* 0x000f240000100800 */
[----:B------:R-:W-:Y:S01]  /*5a840*/  STL [R1+0x2280], R23 ;  /* 0x0022801701007387 */ /* 0x000fe20000100800 */
[----:B--2---:R-:W-:Y:S02]  /*5a850*/  F2FP.BF16.PACK_AB R29, R29, R26 ;  /* 0x0000001a1d1d723e */ /* 0x004fe400000010ff */
[----:B-----5:R-:W-:Y:S02]  /*5a860*/  F2FP.BF16.PACK_AB R28, R28, R27 ;  /* 0x0000001b1c1c723e */ /* 0x020fe400000010ff */
[----:B------:R-:W-:Y:S02]  /*5a870*/  F2FP.BF16.PACK_AB R19, R4, R19 ;  /* 0x000000130413723e */ /* 0x000fe400000010ff */
[----:B------:R-:W-:-:S02]  /*5a880*/  F2FP.BF16.PACK_AB R18, R5, R18 ;  /* 0x000000120512723e */ /* 0x000fc400000010ff */
[----:B------:R-:W-:Y:S02]  /*5a890*/  F2FP.BF16.PACK_AB R17, R3, R17 ;  /* 0x000000110311723e */ /* 0x000fe400000010ff */
[----:B------:R-:W-:Y:S02]  /*5a8a0*/  F2FP.BF16.PACK_AB R16, R6, R16 ;  /* 0x000000100610723e */ /* 0x000fe400000010ff */
[----:B------:R-:W-:Y:S02]  /*5a8b0*/  F2FP.BF16.PACK_AB R15, R8, R15 ;  /* 0x0000000f080f723e */ /* 0x000fe400000010ff */
[----:B------:R-:W-:Y:S02]  /*5a8c0*/  F2FP.BF16.PACK_AB R14, R7, R14 ;  /* 0x0000000e070e723e */ /* 0x000fe400000010ff */
[----:B------:R-:W-:Y:S02]  /*5a8d0*/  F2FP.BF16.PACK_AB R21, R25, R21 ;  /* 0x000000151915723e */ /* 0x000fe400000010ff */
[----:B------:R-:W-:-:S02]  /*5a8e0*/  F2FP.BF16.PACK_AB R13, R20, R13 ;  /* 0x0000000d140d723e */ /* 0x000fc400000010ff */
[----:B---3--:R-:W-:-:S05]  /*5a8f0*/  F2FP.BF16.PACK_AB R22, R24, R22 ;  /* 0x000000161816723e */ /* 0x008fca00000010ff */
[----:B------:R0:W-:Y:S04]  /*5a900*/  STL [R1+0x2284], R22 ;  /* 0x0022841601007387 */ /* 0x0001e80000100800 */
[----:B0-----:R-:W0:Y:S01]  /*5a910*/  S2R R22, SR_TID.X ;  /* 0x0000000000167919 */ /* 0x001e220000002100 */
[----:B------:R-:W-:Y:S02]  /*5a920*/  STL [R1+0x2288], R21 ;  /* 0x0022881501007387 */ /* 0x000fe40000100800 */
[----:B------:R-:W-:Y:S02]  /*5a930*/  STL [R1+0x228c], R29 ;  /* 0x00228c1d01007387 */ /* 0x000fe40000100800 */
[----:B------:R-:W-:Y:S01]  /*5a940*/  STL [R1+0x2290], R28 ;  /* 0x0022901c01007387 */ /* 0x000fe20000100800 */
[----:B------:R-:W-:Y:S01]  /*5a950*/  STL [R1+0x2294], R19 ;  /* 0x0022941301007387 */ /* 0x000fe20000100800 */
[----:B------:R-:W-:Y:S02]  /*5a960*/  STL [R1+0x2298], R18 ;  /* 0x0022981201007387 */ /* 0x000fe40000100800 */
[----:B------:R-:W2:Y:S02]  /*5a970*/  LDL.LU R3, [R1+0xe8c] ;  /* 0x000e8c0001037983 */ /* 0x000ea40000300800 */
[----:B------:R-:W-:Y:S01]  /*5a980*/  STL [R1+0x229c], R17 ;  /* 0x00229c1101007387 */ /* 0x000fe20000100800 */
[----:B------:R-:W-:Y:S01]  /*5a990*/  STL [R1+0x22a0], R16 ;  /* 0x0022a01001007387 */ /* 0x000fe20000100800 */
[----:B------:R-:W-:Y:S02]  /*5a9a0*/  STL [R1+0x22a4], R15 ;  /* 0x0022a40f01007387 */ /* 0x000fe40000100800 */
[----:B------:R-:W-:Y:S01]  /*5a9b0*/  STL [R1+0x22a8], R14 ;  /* 0x0022a80e01007387 */ /* 0x000fe20000100800 */
[----:B------:R-:W-:Y:S01]  /*5a9c0*/  F2FP.BF16.PACK_AB R12, R11, R12 ;  /* 0x0000000c0b0c723e */ /* 0x000fe200000010ff */
[----:B------:R-:W3:Y:S01]  /*5a9d0*/  LDL.LU R6, [R1+0xb20] ;  /* 0x000b200001067983 */ /* 0x000ee20000300800 */
[----:B------:R-:W-:Y:S02]  /*5a9e0*/  STL [R1+0x22ac], R13 ;  /* 0x0022ac0d01007387 */ /* 0x000fe40000100800 */
[----:B------:R-:W5:Y:S01]  /*5a9f0*/  LDL.LU R5, [R1+0xb24] ;  /* 0x000b240001057983 */ /* 0x000f620000300800 */
[----:B0-----:R-:W-:Y:S01]  /*5aa00*/  STL [R1+0x22ec], R22 ;  /* 0x0022ec1601007387 */ /* 0x001fe20000100800 */
[----:B------:R-:W-:Y:S02]  /*5aa10*/  STL [R1+0x22b0], R12 ;  /* 0x0022b00c01007387 */ /* 0x000fe40000100800 */
[----:B------:R-:W3:Y:S02]  /*5aa20*/  LDL.LU R4, [R1+0xd3c] ;  /* 0x000d3c0001047983 */ /* 0x000ee40000300800 */
[----:B------:R-:W-:-:S06]  /*5aa30*/  FMUL R0, R0, 1.4426950216293334961 ;  /* 0x3fb8aa3b00007820 */ /* 0x000fcc0000400000 */
[----:B------:R-:W2:Y:S02]  /*5aa40*/  MUFU.EX2 R0, R0 ;  /* 0x0000000000007308 */ /* 0x000ea40000000800 */
[----:B--2---:R-:W-:Y:S01]  /*5aa50*/  FFMA R3, R0, R3, R2 ;  /* 0x0000000300037223 */ /* 0x004fe20000000002 */
[----:B---3--:R5:W-:Y:S04]  /*5aa60*/  STL [R1+0x22f0], R4 ;  /* 0x0022f00401007387 */ /* 0x008be80000100800 */
[----:B------:R-:W-:Y:S02]  /*5aa70*/  STL [R1+0xe8c], R3 ;  /* 0x000e8c0301007387 */ /* 0x000fe40000100800 */
[----:B------:R-:W2:Y:S02]  /*5aa80*/  LDL.LU R11, [R1+0xd44] ;  /* 0x000d4400010b7983 */ /* 0x000ea40000300800 */
[----:B--2---:R-:W-:Y:S01]  /*5aa90*/  STL [R1+0x22f4], R11 ;  /* 0x0022f40b01007387 */ /* 0x004fe20000100800 */
[----:B------:R-:W2:Y:S02]  /*5aaa0*/  LDL.LU R23, [R1+0xd2c] ;  /* 0x000d2c0001177983 */ /* 0x000ea40000300800 */
[----:B----4-:R-:W-:-:S02]  /*5aab0*/  FADD R2, -R9, R10 ;  /* 0x0000000a09027221 */ /* 0x010fc40000000100 */
[C---:B------:R-:W-:Y:S02]  /*5aac0*/  FMUL R6, R0.reuse, R6 ;  /* 0x0000000600067220 */ /* 0x040fe40000400000 */
[----:B-----5:R-:W-:Y:S01]  /*5aad0*/  FMUL R4, R0, R5 ;  /* 0x0000000500047220 */ /* 0x020fe20000400000 */
[----:B--2---:R0:W-:Y:S01]  /*5aae0*/  STL [R1+0x22f8], R23 ;  /* 0x0022f81701007387 */ /* 0x0041e20000100800 */
[----:B------:R-:W2:Y:S02]  /*5aaf0*/  LDL.LU R10, [R1+0xd38] ;  /* 0x000d3800010a7983 */ /* 0x000ea40000300800 */
[----:B------:R-:W3:Y:S02]  /*5ab00*/  LDL.LU R24, [R1+0xd20] ;  /* 0x000d200001187983 */ /* 0x000ee40000300800 */
[----:B------:R-:W3:Y:S01]  /*5ab10*/  LDL.LU R9, [R1+0xd24] ;  /* 0x000d240001097983 */ /* 0x000ee20000300800 */
[----:B------:R-:W4:Y:S01]  /*5ab20*/  LDL.LU R25, [R1+0xd18] ;  /* 0x000d180001197983 */ /* 0x000f220000300800 */
[----:B------:R-:W4:Y:S02]  /*5ab30*/  LDL.LU R8, [R1+0xd1c] ;  /* 0x000d1c0001087983 */ /* 0x000f240000300800 */
[----:B------:R-:W5:Y:S02]  /*5ab40*/  LDL.LU R26, [R1+0xd04] ;  /* 0x000d0400011a7983 */ /* 0x000f640000300800 */
[----:B------:R-:W5:Y:S01]  /*5ab50*/  LDL.LU R7, [R1+0xd10] ;  /* 0x000d100001077983 */ /* 0x000f620000300800 */
[----:B0-----:R-:W2:Y:S01]  /*5ab60*/  LDL.LU R23, [R1+0xb10] ;  /* 0x000b100001177983 */ /* 0x001ea20000300800 */
[----:B------:R-:W-:Y:S02]  /*5ab70*/  STL [R1+0x820], R6 ;  /* 0x0008200601007387 */ /* 0x000fe40000100800 */
[----:B------:R-:W3:Y:S02]  /*5ab80*/  LDL.LU R11, [R1+0xb14] ;  /* 0x000b1400010b7983 */ /* 0x000ee40000300800 */
[----:B------:R0:W-:Y:S02]  /*5ab90*/  STL [R1+0x824], R4 ;  /* 0x0008240401007387 */ /* 0x0001e40000100800 */
[----:B0-----:R-:W4:Y:S01]  /*5aba0*/  LDL.LU R4, [R1+0xb00] ;  /* 0x000b000001047983 */ /* 0x001f220000300800 */
[----:B------:R-:W-:-:S02]  /*5abb0*/  LOP3.LUT R29, R22, 0x1c, RZ, 0xc0, !PT ;  /* 0x0000001c161d7812 */ /* 0x000fc400078ec0ff */
        /* <DEDUP_REMOVED lines=12> */
[----:B------:R-:W5:Y:S02]  /*5ac80*/  LDL R5, [R1+0xc9c] ;  /* 0x000c9c0001057983 */ /* 0x000f640000100800 */
[----:B------:R-:W5:Y:S01]  /*5ac90*/  LDL.LU R6, [R1+0xb3c] ;  /* 0x000b3c0001067983 */ /* 0x000f620000300800 */
[----:B------:R-:W5:Y:S04]  /*5aca0*/  LDL.LU R20, [R1+0xcfc] ;  /* 0x000cfc0001147983 */ /* 0x000f680000300800 */
[----:B------:R-:W0:Y:S01]  /*5acb0*/  LDS R3, [R29.X4+0x40d80] ;  /* 0x040d80001d037984 */ /* 0x000e220000004800 */
[----:B--2---:R-:W-:-:S02]  /*5acc0*/  FMUL R23, R0, R23 ;  /* 0x0000001700177220 */ /* 0x004fc40000400000 */
[----:B---3--:R-:W-:-:S03]  /*5acd0*/  FMUL R11, R0, R11 ;  /* 0x0000000b000b7220 */ /* 0x008fc60000400000 */
[----:B------:R1:W-:Y:S01]  /*5ace0*/  STL [R1+0x840], R23 ;  /* 0x0008401701007387 */ /* 0x0003e20000100800 */
[----:B----4-:R-:W-:-:S03]  /*5acf0*/  FMUL R4, R0, R4 ;  /* 0x0000000400047220 */ /* 0x010fc60000400000 */
[----:B-1----:R-:W2:Y:S01]  /*5ad00*/  LDL.LU R23, [R1+0x22f8] ;  /* 0x0022f80001177983 */ /* 0x002ea20000300800 */
[----:B------:R1:W-:Y:S03]  /*5ad10*/  STL [R1+0x844], R11 ;  /* 0x0008440b01007387 */ /* 0x0003e60000100800 */
[----:B-1----:R-:W3:Y:S01]  /*5ad20*/  LDL.LU R11, [R1+0x22f4] ;  /* 0x0022f400010b7983 */ /* 0x002ee20000300800 */
[----:B------:R1:W-:Y:S03]  /*5ad30*/  STL [R1+0x860], R4 ;  /* 0x0008600401007387 */ /* 0x0003e60000100800 */
[----:B-1----:R-:W3:Y:S01]  /*5ad40*/  LDL.LU R4, [R1+0x22f0] ;  /* 0x0022f00001047983 */ /* 0x002ee20000300800 */
[C---:B-----5:R-:W-:Y:S02]  /*5ad50*/  FMUL R22, R0.reuse, R22 ;  /* 0x0000001600167220 */ /* 0x060fe40000400000 */
[----:B------:R-:W-:-:S03]  /*5ad60*/  FMUL R28, R0, R28 ;  /* 0x0000001c001c7220 */ /* 0x000fc60000400000 */
[----:B------:R1:W-:Y:S04]  /*5ad70*/  STL [R1+0x864], R22 ;  /* 0x0008641601007387 */ /* 0x0003e80000100800 */
[----:B-1----:R-:W4:Y:S01]  /*5ad80*/  LDL.LU R22, [R1+0x22ec] ;  /* 0x0022ec0001167983 */ /* 0x002f220000300800 */
[----:B------:R1:W-:Y:S02]  /*5ad90*/  STL [R1+0x870], R28 ;  /* 0x0008701c01007387 */ /* 0x0003e40000100800 */
[C---:B-1----:R-:W-:Y:S02]  /*5ada0*/  FMUL R28, R0.reuse, R21 ;  /* 0x00000015001c7220 */ /* 0x042fe40000400000 */
[C---:B------:R-:W-:Y:S02]  /*5adb0*/  FMUL R21, R0.reuse, R19 ;  /* 0x0000001300157220 */ /* 0x040fe40000400000 */
[----:B------:R-:W-:-:S02]  /*5adc0*/  FMUL R19, R0, R18 ;  /* 0x0000001200137220 */ /* 0x000fc40000400000 */
        /* <DEDUP_REMOVED lines=9> */
[----:B------:R-:W-:Y:S01]  /*5ae60*/  FMUL R13, R0, R12 ;  /* 0x0000000c000d7220 */ /* 0x000fe20000400000 */
[----:B------:R-:W-:Y:S01]  /*5ae70*/  STL [R1+0x8b4], R17 ;  /* 0x0008b41101007387 */ /* 0x000fe20000100800 */
[----:B------:R-:W-:Y:S02]  /*5ae80*/  STL [R1+0x8d0], R16 ;  /* 0x0008d01001007387 */ /* 0x000fe40000100800 */
[----:B------:R-:W-:Y:S02]  /*5ae90*/  STL [R1+0x8d4], R15 ;  /* 0x0008d40f01007387 */ /* 0x000fe40000100800 */
[----:B------:R-:W-:Y:S01]  /*5aea0*/  STL [R1+0x8f0], R14 ;  /* 0x0008f00e01007387 */ /* 0x000fe20000100800 */
[----:B------:R-:W-:Y:S01]  /*5aeb0*/  F2FP.BF16.PACK_AB R9, R24, R9 ;  /* 0x000000091809723e */ /* 0x000fe200000010ff */
[----:B------:R-:W-:Y:S01]  /*5aec0*/  STL [R1+0x8f4], R13 ;  /* 0x0008f40d01007387 */ /* 0x000fe20000100800 */
[----:B------:R-:W-:-:S02]  /*5aed0*/  F2FP.BF16.PACK_AB R8, R25, R8 ;  /* 0x000000081908723e */ /* 0x000fc400000010ff */
[----:B------:R-:W-:Y:S01]  /*5aee0*/  F2FP.BF16.PACK_AB R7, R26, R7 ;  /* 0x000000071a07723e */ /* 0x000fe200000010ff */
[----:B------:R-:W-:Y:S01]  /*5aef0*/  FMUL R2, R2, 1.4426950216293334961 ;  /* 0x3fb8aa3b02027820 */ /* 0x000fe20000400000 */
[----:B------:R-:W-:Y:S01]  /*5af00*/  F2FP.BF16.PACK_AB R6, R6, R20 ;  /* 0x000000140606723e */ /* 0x000fe200000010ff */
[----:B------:R-:W1:Y:S01]  /*5af10*/  LDS R12, [R29.X4+0x40e00] ;  /* 0x040e00001d0c7984 */ /* 0x000e620000004800 */
[----:B--2---:R-:W-:Y:S02]  /*5af20*/  F2FP.BF16.PACK_AB R10, R23, R10 ;  /* 0x0000000a170a723e */ /* 0x004fe400000010ff */
[----:B---3--:R-:W-:Y:S02]  /*5af30*/  F2FP.BF16.PACK_AB R11, R4, R11 ;  /* 0x0000000b040b723e */ /* 0x008fe400000010ff */
[----:B------:R-:W0:Y:S03]  /*5af40*/  LDL.LU R4, [R1+0xe90] ;  /* 0x000e900001047983 */ /* 0x000e260000300800 */
[----:B------:R2:W-:Y:S02]  /*5af50*/  STL [R1+0x22b4], R11 ;  /* 0x0022b40b01007387 */ /* 0x0005e40000100800 */
[----:B------:R3:W-:Y:S02]  /*5af60*/  STL [R1+0x22b8], R10 ;  /* 0x0022b80a01007387 */ /* 0x0007e40000100800 */
[----:B------:R5:W-:Y:S01]  /*5af70*/  STL [R1+0x22bc], R9 ;  /* 0x0022bc0901007387 */ /* 0x000be20000100800 */
[----:B------:R1:W-:Y:S04]  /*5af80*/  STL [R1+0x22c4], R8 ;  /* 0x0022c40801007387 */ /* 0x0003e80000100800 */
[----:B--2---:R-:W2:Y:S01]  /*5af90*/  LDL.LU R11, [R1+0xb28] ;  /* 0x000b2800010b7983 */ /* 0x004ea20000300800 */
[----:B---3--:R-:W3:Y:S02]  /*5afa0*/  LDL.LU R10, [R1+0xb2c] ;  /* 0x000b2c00010a7983 */ /* 0x008ee40000300800 */
[----:B------:R4:W-:Y:S02]  /*5afb0*/  STL [R1+0x22c8], R7 ;  /* 0x0022c80701007387 */ /* 0x0009e40000100800 */
[----:B-----5:R-:W5:Y:S01]  /*5afc0*/  LDL.LU R9, [R1+0xb18] ;  /* 0x000b180001097983 */ /* 0x020f620000300800 */
[----:B-1----:R-:W5:Y:S01]  /*5afd0*/  LDL.LU R8, [R1+0xb1c] ;  /* 0x000b1c0001087983 */ /* 0x002f620000300800 */
[----:B------:R1:W0:Y:S01]  /*5afe0*/  MUFU.EX2 R0, R2 ;  /* 0x0000000200007308 */ /* 0x0002220000000800 */
[----:B------:R-:W-:Y:S02]  /*5aff0*/  STL [R1+0x22cc], R6 ;  /* 0x0022cc0601007387 */ /* 0x000fe40000100800 */
[----:B------:R-:W5:Y:S02]  /*5b000*/  LDL.LU R15, [R1+0xd0c] ;  /* 0x000d0c00010f7983 */ /* 0x000f640000300800 */
[----:B-1----:R-:W-:-:S02]  /*5b010*/  FADD R2, -R5, R27 ;  /* 0x0000001b05027221 */ /* 0x002fc40000000100 */
[----:B------:R-:W5:Y:S01]  /*5b020*/  LDL.LU R5, [R1+0xd14] ;  /* 0x000d140001057983 */ /* 0x000f620000300800 */
[----:B------:R-:W5:Y:S02]  /*5b030*/  LDL.LU R28, [R1+0xd00] ;  /* 0x000d0000011c7983 */ /* 0x000f640000300800 */
[----:B------:R-:W-:-:S04]  /*5b040*/  FMUL R2, R2, 1.4426950216293334961 ;  /* 0x3fb8aa3b02027820 */ /* 0x000fc80000400000 */
[----:B----4-:R3:W1:Y:S01]  /*5b050*/  MUFU.EX2 R7, R2 ;  /* 0x0000000200077308 */ /* 0x0106620000000800 */
[----:B0-----:R-:W-:-:S05]  /*5b060*/  FFMA R4, R0, R4, R3 ;  /* 0x0000000400047223 */ /* 0x001fca0000000003 */
[----:B------:R0:W-:Y:S01]  /*5b070*/  STL [R1+0xe90], R4 ;  /* 0x000e900401007387 */ /* 0x0001e20000100800 */
[C---:B--2---:R-:W-:Y:S02]  /*5b080*/  FMUL R3, R0.reuse, R11 ;  /* 0x0000000b00037220 */ /* 0x044fe40000400000 */
[C---:B---3--:R-:W-:Y:S01]  /*5b090*/  FMUL R2, R0.reuse, R10 ;  /* 0x0000000a00027220 */ /* 0x048fe20000400000 */
[----:B0-----:R-:W2:Y:S01]  /*5b0a0*/  LDL.LU R4, [R1+0xd08] ;  /* 0x000d080001047983 */ /* 0x001ea20000300800 */
[----:B------:R-:W3:Y:S02]  /*5b0b0*/  LDL.LU R25, [R1+0xcf4] ;  /* 0x000cf40001197983 */ /* 0x000ee40000300800 */
[----:B------:R-:W3:Y:S02]  /*5b0c0*/  LDL.LU R20, [R1+0xcf8] ;  /* 0x000cf80001147983 */ /* 0x000ee40000300800 */
[----:B------:R-:W4:Y:S01]  /*5b0d0*/  LDL.LU R24, [R1+0xb08] ;  /* 0x000b080001187983 */ /* 0x000f220000300800 */
[----:B------:R5:W-:Y:S01]  /*5b0e0*/  STL [R1+0x828], R3 ;  /* 0x0008280301007387 */ /* 0x000be20000100800 */
[----:B------:R-:W2:Y:S02]  /*5b0f0*/  LDL.LU R23, [R1+0xb0c] ;  /* 0x000b0c0001177983 */ /* 0x000ea40000300800 */
[----:B------:R0:W-:Y:S02]  /*5b100*/  STL [R1+0x82c], R2 ;  /* 0x00082c0201007387 */ /* 0x0001e40000100800 */
[----:B------:R-:W3:Y:S01]  /*5b110*/  LDL.LU R21, [R1+0xaf8] ;  /* 0x000af80001157983 */ /* 0x000ee20000300800 */
[----:B------:R-:W3:Y:S01]  /*5b120*/  LDL.LU R14, [R1+0xafc] ;  /* 0x000afc00010e7983 */ /* 0x000ee20000300800 */
[----:B------:R-:W3:Y:S02]  /*5b130*/  LDL.LU R16, [R1+0xcec] ;  /* 0x000cec0001107983 */ /* 0x000ee40000300800 */
[----:B------:R-:W3:Y:S02]  /*5b140*/  LDL.LU R17, [R1+0xcf0] ;  /* 0x000cf00001117983 */ /* 0x000ee40000300800 */
[----:B------:R-:W3:Y:S01]  /*5b150*/  LDL.LU R18, [R1+0xce4] ;  /* 0x000ce40001127983 */ /* 0x000ee20000300800 */
[----:B------:R-:W3:Y:S01]  /*5b160*/  LDL.LU R19, [R1+0xce8] ;  /* 0x000ce80001137983 */ /* 0x000ee20000300800 */
[----:B-----5:R-:W-:-:S02]  /*5b170*/  FMUL R3, R0, R9 ;  /* 0x0000000900037220 */ /* 0x020fc40000400000 */
[----:B-1----:R-:W-:Y:S02]  /*5b180*/  STL [R1+0xb3c], R7 ;  /* 0x000b3c0701007387 */ /* 0x002fe40000100800 */
[C---:B0-----:R-:W-:Y:S01]  /*5b190*/  FMUL R2, R0.reuse, R8 ;  /* 0x0000000800027220 */ /* 0x041fe20000400000 */
[----:B------:R0:W-:Y:S01]  /*5b1a0*/  STL [R1+0x848], R3 ;  /* 0x0008480301007387 */ /* 0x0001e20000100800 */
[----:B------:R-:W5:Y:S02]  /*5b1b0*/  LDL.LU R13, [R1+0xae8] ;  /* 0x000ae800010d7983 */ /* 0x000f640000300800 */
[----:B------:R-:W5:Y:S02]  /*5b1c0*/  LDL.LU R11, [R1+0xaec] ;  /* 0x000aec00010b7983 */ /* 0x000f640000300800 */
[----:B------:R1:W-:Y:S01]  /*5b1d0*/  STL [R1+0x84c], R2 ;  /* 0x00084c0201007387 */ /* 0x0003e20000100800 */
[----:B------:R-:W5:Y:S01]  /*5b1e0*/  LDL.LU R10, [R1+0xad8] ;  /* 0x000ad800010a7983 */ /* 0x000f620000300800 */
[----:B------:R-:W5:Y:S02]  /*5b1f0*/  LDL.LU R6, [R1+0xadc] ;  /* 0x000adc0001067983 */ /* 0x000f640000300800 */
[----:B------:R-:W5:Y:S02]  /*5b200*/  LDL.LU R9, [R1+0xac8] ;  /* 0x000ac80001097983 */ /* 0x000f640000300800 */
[----:B------:R-:W5:Y:S01]  /*5b210*/  LDL.LU R8, [R1+0xacc] ;  /* 0x000acc0001087983 */ /* 0x000f620000300800 */
[----:B0-----:R-:W5:Y:S01]  /*5b220*/  LDL.LU R3, [R1+0xab8] ;  /* 0x000ab80001037983 */ /* 0x001f620000300800 */
[----:B-1----:R-:W5:Y:S01]  /*5b230*/  LDL.LU R2, [R1+0xabc] ;  /* 0x000abc0001027983 */ /* 0x002f620000300800 */
[----:B------:R-:W-:Y:S01]  /*5b240*/  F2FP.BF16.PACK_AB R5, R15, R5 ;  /* 0x000000050f05723e */ /* 0x000fe200000010ff */
[----:B----4-:R-:W-:-:S02]  /*5b250*/  FMUL R26, R0, R24 ;  /* 0x00000018001a7220 */ /* 0x010fc40000400000 */
[C---:B--2---:R-:W-:Y:S02]  /*5b260*/  FMUL R24, R0.reuse, R23 ;  /* 0x0000001700187220 */ /* 0x044fe40000400000 */
[C---:B---3--:R-:W-:Y:S01]  /*5b270*/  FMUL R23, R0.reuse, R21 ;  /* 0x0000001500177220 */ /* 0x048fe20000400000 */
[----:B------:R-:W-:Y:S01]  /*5b280*/  STL [R1+0x868], R26 ;  /* 0x0008681a01007387 */ /* 0x000fe20000100800 */
[C---:B------:R-:W-:Y:S02]  /*5b290*/  FMUL R14, R0.reuse, R14 ;  /* 0x0000000e000e7220 */ /* 0x040fe40000400000 */
[----:B------:R-:W-:Y:S02]  /*5b2a0*/  STL [R1+0x86c], R24 ;  /* 0x00086c1801007387 */ /* 0x000fe40000100800 */
[----:B------:R-:W2:Y:S01]  /*5b2b0*/  LDL.LU R21, [R1+0x76c] ;  /* 0x00076c0001157983 */ /* 0x000ea20000300800 */
[----:B------:R0:W-:Y:S04]  /*5b2c0*/  STL [R1+0x878], R23 ;  /* 0x0008781701007387 */ /* 0x0001e80000100800 */
[----:B0-----:R-:W3:Y:S01]  /*5b2d0*/  LDL.LU R23, [R1+0x768] ;  /* 0x0007680001177983 */ /* 0x001ee20000300800 */
[----:B------:R5:W-:Y:S02]  /*5b2e0*/  STL [R1+0x87c], R14 ;  /* 0x00087c0e01007387 */ /* 0x000be40000100800 */
[----:B------:R-:W4:Y:S02]  /*5b2f0*/  LDL.LU R24, [R1+0x764] ;  /* 0x0007640001187983 */ /* 0x000f240000300800 */
[----:B------:R-:W2:Y:S01]  /*5b300*/  LDL.LU R26, [R1+0x760] ;  /* 0x00076000011a7983 */ /* 0x000ea20000300800 */
[----:B------:R-:W2:Y:S01]  /*5b310*/  LDL.LU R27, [R1+0x74c] ;  /* 0x00074c00011b7983 */ /* 0x000ea20000300800 */
[----:B-----5:R-:W-:-:S02]  /*5b320*/  FMUL R14, R0, R13 ;  /* 0x0000000d000e7220 */ /* 0x020fc40000400000 */
[C---:B------:R-:W-:Y:S02]  /*5b330*/  FMUL R13, R0.reuse, R11 ;  /* 0x0000000b000d7220 */ /* 0x040fe40000400000 */
[C---:B------:R-:W-:Y:S02]  /*5b340*/  FMUL R11, R0.reuse, R10 ;  /* 0x0000000a000b7220 */ /* 0x040fe40000400000 */
[C---:B------:R-:W-:Y:S01]  /*5b350*/  FMUL R10, R0.reuse, R6 ;  /* 0x00000006000a7220 */ /* 0x040fe20000400000 */
[----:B------:R-:W-:Y:S01]  /*5b360*/  STL [R1+0x898], R14 ;  /* 0x0008980e01007387 */ /* 0x000fe20000100800 */
[----:B------:R-:W-:Y:S02]  /*5b370*/  STL [R1+0x89c], R13 ;  /* 0x00089c0d01007387 */ /* 0x000fe40000100800 */
[----:B------:R-:W5:Y:S02]  /*5b380*/  LDL.LU R6, [R1+0xe94] ;  /* 0x000e940001067983 */ /* 0x000f640000300800 */
[----:B------:R-:W-:-:S02]  /*5b390*/  FMUL R9, R0, R9 ;  /* 0x0000000900097220 */ /* 0x000fc40000400000 */
[C---:B------:R-:W-:Y:S02]  /*5b3a0*/  FMUL R8, R0.reuse, R8 ;  /* 0x0000000800087220 */ /* 0x040fe40000400000 */
[C---:B------:R-:W-:Y:S01]  /*5b3b0*/  FMUL R3, R0.reuse, R3 ;  /* 0x0000000300037220 */ /* 0x040fe20000400000 */
[----:B------:R-:W-:Y:S01]  /*5b3c0*/  STL [R1+0x8b8], R11 ;  /* 0x0008b80b01007387 */ /* 0x000fe20000100800 */
[----:B------:R-:W-:Y:S02]  /*5b3d0*/  STL [R1+0x8bc], R10 ;  /* 0x0008bc0a01007387 */ /* 0x000fe40000100800 */
[----:B------:R-:W-:Y:S02]  /*5b3e0*/  FMUL R0, R0, R2 ;  /* 0x0000000200007220 */ /* 0x000fe40000400000 */
[----:B------:R-:W-:Y:S01]  /*5b3f0*/  STL [R1+0x8d8], R9 ;  /* 0x0008d80901007387 */ /* 0x000fe20000100800 */
[----:B------:R-:W-:Y:S01]  /*5b400*/  F2FP.BF16.PACK_AB R4, R28, R4 ;  /* 0x000000041c04723e */ /* 0x000fe200000010ff */
[----:B------:R-:W-:Y:S01]  /*5b410*/  STL [R1+0x8dc], R8 ;  /* 0x0008dc0801007387 */ /* 0x000fe20000100800 */
[----:B------:R0:W-:Y:S02]  /*5b420*/  STL [R1+0x8f8], R3 ;  /* 0x0008f80301007387 */ /* 0x0001e40000100800 */
[----:B------:R-:W-:Y:S02]  /*5b430*/  STL [R1+0x22d0], R5 ;  /* 0x0022d00501007387 */ /* 0x000fe40000100800 */
[----:B------:R1:W-:Y:S01]  /*5b440*/  STL [R1+0x8fc], R0 ;  /* 0x0008fc0001007387 */ /* 0x0003e20000100800 */
[----:B------:R-:W-:Y:S01]  /*5b450*/  F2FP.BF16.PACK_AB R2, R16, R17 ;  /* 0x000000111002723e */ /* 0x000fe200000010ff */
[----:B------:R-:W-:Y:S01]  /*5b460*/  STL [R1+0x22d4], R4 ;  /* 0x0022d40401007387 */ /* 0x000fe20000100800 */
[----:B0-----:R-:W-:-:S02]  /*5b470*/  F2FP.BF16.PACK_AB R3, R25, R20 ;  /* 0x000000141903723e */ /* 0x001fc400000010ff */
[----:B-1----:R-:W-:Y:S01]  /*5b480*/  F2FP.BF16.PACK_AB R0, R18, R19 ;  /* 0x000000131200723e */ /* 0x002fe200000010ff */
[----:B------:R-:W2:Y:S01]  /*5b490*/  LDL.LU R25, [R1+0x748] ;  /* 0x0007480001197983 */ /* 0x000ea20000300800 */
[----:B------:R-:W2:Y:S02]  /*5b4a0*/  LDL.LU R20, [R1+0x744] ;  /* 0x0007440001147983 */ /* 0x000ea40000300800 */
[----:B------:R-:W-:Y:S02]  /*5b4b0*/  STL [R1+0x22d8], R3 ;  /* 0x0022d80301007387 */ /* 0x000fe40000100800 */
[----:B------:R-:W-:Y:S01]  /*5b4c0*/  STL [R1+0x22dc], R2 ;  /* 0x0022dc0201007387 */ /* 0x000fe20000100800 */
[----:B------:R-:W-:Y:S02]  /*5b4d0*/  STL [R1+0x22e0], R0 ;  /* 0x0022e00001007387 */ /* 0x000fe40000100800 */
[----:B------:R-:W0:Y:S02]  /*5b4e0*/  LDS R0, [R29.X4+0x40e80] ;  /* 0x040e80001d007984 */ /* 0x000e240000004800 */
[----:B------:R-:W1:Y:S02]  /*5b4f0*/  LDS R2, [R29.X4+0x40f00] ;  /* 0x040f00001d027984 */ /* 0x000e640000004800 */
[----:B-----5:R-:W-:-:S05]  /*5b500*/  FFMA R6, R7, R6, R12 ;  /* 0x0000000607067223 */ /* 0x020fca000000000c */
[----:B------:R-:W-:Y:S01]  /*5b510*/  STL [R1+0xe94], R6 ;  /* 0x000e940601007387 */ /* 0x000fe20000100800 */
[----:B0-----:R-:W-:Y:S02]  /*5b520*/  STL [R1+0xcec], R0 ;  /* 0x000cec0001007387 */ /* 0x001fe40000100800 */
[----:B------:R-:W0:Y:S04]  /*5b530*/  LDS R0, [R29.X4+0x40f80] ;  /* 0x040f80001d007984 */ /* 0x000e280000004800 */
[----:B-1----:R-:W-:Y:S01]  /*5b540*/  STL [R1+0xce8], R2 ;  /* 0x000ce80201007387 */ /* 0x002fe20000100800 */
[----:B0-----:R0:W-:Y:S04]  /*5b550*/  STL [R1+0xce4], R0 ;  /* 0x000ce40001007387 */ /* 0x0011e80000100800 */
[----:B------:R-:W1:Y:S04]  /*5b560*/  S2R R28, SR_TID.X ;  /* 0x00000000001c7919 */ /* 0x000e680000002100 */
[----:B------:R-:W-:Y:S06]  /*5b570*/  BAR.SYNC.DEFER_BLOCKING 0x0 ;  /* 0x0000000000007b1d */ /* 0x000fec0000010000 */
[----:B0-----:R-:W5:Y:S01]  /*5b580*/  LDL.LU R0, [R1+0x72c] ;  /* 0x00072c0001007983 */ /* 0x001f620000300800 */
[----:B------:R-:W-:-:S02]  /*5b590*/  SHF.R.U32.HI R22, RZ, 0x2, R22 ;  /* 0x00000002ff167819 */ /* 0x000fc40000011616 */
[----:B-1----:R-:W-:-:S04]  /*5b5a0*/  LOP3.LUT R28, R28, 0xff, RZ, 0xc0, !PT ;  /* 0x000000ff1c1c7812 */ /* 0x002fc800078ec0ff */
[----:B------:R-:W-:-:S04]  /*5b5b0*/  SHF.L.U32 R28, R28, 0x1, RZ ;  /* 0x000000011c1c7819 */ /* 0x000fc800000006ff */
[----:B------:R-:W-:Y:S01]  /*5b5c0*/  LOP3.LUT R22, R28, 0x30, R22, 0x78, !PT ;  /* 0x000000301c167812 */ /* 0x000fe200078e7816 */
[----:B-----5:R0:W-:Y:S04]  /*5b5d0*/  STL [R1+0x22e8], R0 ;  /* 0x0022e80001007387 */ /* 0x0201e80000100800 */
[----:B0-----:R-:W5:Y:S01]  /*5b5e0*/  LDL.LU R0, [R1+0x740] ;  /* 0x0007400001007983 */ /* 0x001f620000300800 */
[----:B------:R-:W5:Y:S02]  /*5b5f0*/  LDL.LU R2, [R1+0x728] ;  /* 0x0007280001027983 */ /* 0x000f640000300800 */
[----:B------:R-:W5:Y:S02]  /*5b600*/  LDL.LU R3, [R1+0x724] ;  /* 0x0007240001037983 */ /* 0x000f640000300800 */
[----:B------:R-:W5:Y:S01]  /*5b610*/  LDL.LU R4, [R1+0x720] ;  /* 0x0007200001047983 */ /* 0x000f620000300800 */
[----:B--2---:R-:W-:Y:S04]  /*5b620*/  STS.U16 [R22+0x40000], R21 ;  /* 0x0400001516007388 */ /* 0x004fe80000000400 */
[----:B------:R-:W2:Y:S01]  /*5b630*/  LDL.LU R5, [R1+0x70c] ;  /* 0x00070c0001057983 */ /* 0x000ea20000300800 */
[----:B---3--:R-:W-:Y:S02]  /*5b640*/  STS.U16 [R22+0x40200], R23 ;  /* 0x0402001716007388 */ /* 0x008fe40000000400 */
[----:B------:R-:W3:Y:S02]  /*5b650*/  LDL.LU R6, [R1+0x708] ;  /* 0x0007080001067983 */ /* 0x000ee40000300800 */
[----:B----4-:R-:W-:Y:S01]  /*5b660*/  STS.U16 [R22+0x40400], R24 ;  /* 0x0404001816007388 */ /* 0x010fe20000000400 */
[----:B------:R-:W4:Y:S04]  /*5b670*/  LDL.LU R7, [R1+0x704] ;  /* 0x0007040001077983 */ /* 0x000f280000300800 */
[----:B------:R0:W-:Y:S01]  /*5b680*/  STS.U16 [R22+0x40600], R26 ;  /* 0x0406001a16007388 */ /* 0x0001e20000000400 */
[----:B------:R-:W2:Y:S02]  /*5b690*/  LDL.LU R8, [R1+0x700] ;  /* 0x0007000001087983 */ /* 0x000ea40000300800 */
[----:B------:R1:W-:Y:S01]  /*5b6a0*/  STS.U16 [R22+0x40800], R27 ;  /* 0x0408001b16007388 */ /* 0x0003e20000000400 */
[----:B0-----:R-:W2:Y:S01]  /*5b6b0*/  LDL.LU R26, [R1+0x6ec] ;  /* 0x0006ec00011a7983 */ /* 0x001ea20000300800 */
[----:B-1----:R-:W2:Y:S02]  /*5b6c0*/  LDL.LU R27, [R1+0x6e8] ;  /* 0x0006e800011b7983 */ /* 0x002ea40000300800 */
        /* <DEDUP_REMOVED lines=14> */
[----:B------:R-:W2:Y:S04]  /*5b7b0*/  LDL.LU R23, [R1+0x65c] ;  /* 0x00065c0001177983 */ /* 0x000ea80000300800 */
[----:B------:R0:W-:Y:S01]  /*5b7c0*/  STS.U16 [R22+0x40a00], R25 ;  /* 0x040a001916007388 */ /* 0x0001e20000000400 */
[----:B------:R-:W2:Y:S02]  /*5b7d0*/  LDL.LU R24, [R1+0x658] ;  /* 0x0006580001187983 */ /* 0x000ea40000300800 */
[----:B------:R1:W-:Y:S01]  /*5b7e0*/  STS.U16 [R22+0x40c00], R20 ;  /* 0x040c001416007388 */ /* 0x0003e20000000400 */
[----:B0-----:R-:W2:Y:S01]  /*5b7f0*/  LDL.LU R25, [R1+0x654] ;  /* 0x0006540001197983 */ /* 0x001ea20000300800 */
[----:B-1----:R-:W2:Y:S03]  /*5b800*/  LDL.LU R20, [R1+0x650] ;  /* 0x0006500001147983 */ /* 0x002ea60000300800 */
[----:B-----5:R0:W-:Y:S04]  /*5b810*/  STS.U16 [R22+0x40e00], R0 ;  /* 0x040e000016007388 */ /* 0x0201e80000000400 */
[----:B0-----:R-:W5:Y:S04]  /*5b820*/  LDL.LU R0, [R1+0x22e8] ;  /* 0x0022e80001007983 */ /* 0x001f680000300800 */
[----:B-----5:R-:W-:Y:S01]  /*5b830*/  STS.U16 [R22+0x41000], R0 ;  /* 0x0410000016007388 */ /* 0x020fe20000000400 */
[----:B------:R-:W-:Y:S02]  /*5b840*/  STS.U16 [R22+0x41200], R2 ;  /* 0x0412000216007388 */ /* 0x000fe40000000400 */
[----:B------:R-:W-:Y:S02]  /*5b850*/  STS.U16 [R22+0x41400], R3 ;  /* 0x0414000316007388 */ /* 0x000fe40000000400 */
[----:B------:R-:W-:Y:S01]  /*5b860*/  STS.U16 [R22+0x41600], R4 ;  /* 0x0416000416007388 */ /* 0x000fe20000000400 */
[----:B--2---:R-:W-:Y:S01]  /*5b870*/  STS.U16 [R22+0x41800], R5 ;  /* 0x0418000516007388 */ /* 0x004fe20000000400 */
[----:B---3--:R-:W-:Y:S02]  /*5b880*/  STS.U16 [R22+0x41a00], R6 ;  /* 0x041a000616007388 */ /* 0x008fe40000000400 */
[----:B----4-:R-:W-:Y:S02]  /*5b890*/  STS.U16 [R22+0x41c00], R7 ;  /* 0x041c000716007388 */ /* 0x010fe40000000400 */
[----:B------:R-:W-:Y:S01]  /*5b8a0*/  STS.U16 [R22+0x41e00], R8 ;  /* 0x041e000816007388 */ /* 0x000fe20000000400 */
[----:B------:R0:W-:Y:S01]  /*5b8b0*/  STS.U16 [R22+0x42000], R26 ;  /* 0x0420001a16007388 */ /* 0x0001e20000000400 */
[----:B------:R1:W-:Y:S03]  /*5b8c0*/  STS.U16 [R22+0x42200], R27 ;  /* 0x0422001b16007388 */ /* 0x0003e60000000400 */
[----:B0-----:R-:W2:Y:S01]  /*5b8d0*/  LDL.LU R26, [R1+0x63c] ;  /* 0x00063c00011a7983 */ /* 0x001ea20000300800 */
[----:B-1----:R-:W3:Y:S02]  /*5b8e0*/  LDL.LU R27, [R1+0x638] ;  /* 0x00063800011b7983 */ /* 0x002ee40000300800 */
[----:B------:R-:W4:Y:S02]  /*5b8f0*/  LDL.LU R0, [R1+0x630] ;  /* 0x0006300001007983 */ /* 0x000f240000300800 */
        /* <DEDUP_REMOVED lines=18> */
[----:B----4-:R0:W-:Y:S04]  /*5ba20*/  STL [R1+0x22e4], R0 ;  /* 0x0022e40001007387 */ /* 0x0101e80000100800 */
[----:B0-----:R-:W4:Y:S01]  /*5ba30*/  LDL.LU R0, [R1+0x634] ;  /* 0x0006340001007983 */ /* 0x001f220000300800 */
        /* <DEDUP_REMOVED lines=24> */
[----:B--2---:R0:W-:Y:S01]  /*5bbc0*/  STS.U16 [R22+0x44800], R26 ;  /* 0x0448001a16007388 */ /* 0x0041e20000000400 */
[----:B------:R-:W2:Y:S02]  /*5bbd0*/  LDL.LU R25, [R1+0x24] ;  /* 0x0000240001197983 */ /* 0x000ea40000300800 */
[----:B---3--:R1:W-:Y:S01]  /*5bbe0*/  STS.U16 [R22+0x44a00], R27 ;  /* 0x044a001b16007388 */ /* 0x0083e20000000400 */
[----:B0-----:R-:W2:Y:S01]  /*5bbf0*/  LDL.LU R26, [R1+0x20] ;  /* 0x00002000011a7983 */ /* 0x001ea20000300800 */
[----:B-1----:R-:W2:Y:S03]  /*5bc00*/  LDL.LU R27, [R1+0x1c] ;  /* 0x00001c00011b7983 */ /* 0x002ea60000300800 */
[----:B----4-:R0:W-:Y:S04]  /*5bc10*/  STS.U16 [R22+0x44c00], R0 ;  /* 0x044c000016007388 */ /* 0x0101e80000000400 */
[----:B0-----:R-:W4:Y:S04]  /*5bc20*/  LDL.LU R0, [R1+0x22e4] ;  /* 0x0022e40001007983 */ /* 0x001f280000300800 */
[----:B----4-:R0:W-:Y:S01]  /*5bc30*/  STS.U16 [R22+0x44e00], R0 ;  /* 0x044e000016007388 */ /* 0x0101e20000000400 */
[----:B-----5:R1:W-:Y:S02]  /*5bc40*/  STS.U16 [R22+0x45000], R2 ;  /* 0x0450000216007388 */ /* 0x0203e40000000400 */
[----:B------:R4:W-:Y:S02]  /*5bc50*/  STS.U16 [R22+0x45200], R3 ;  /* 0x0452000316007388 */ /* 0x0009e40000000400 */
[----:B------:R5:W-:Y:S01]  /*5bc60*/  STS.U16 [R22+0x45400], R4 ;  /* 0x0454000416007388 */ /* 0x000be20000000400 */
[----:B------:R2:W-:Y:S01]  /*5bc70*/  STS.U16 [R22+0x45600], R5 ;  /* 0x0456000516007388 */ /* 0x0005e20000000400 */
[----:B------:R2:W-:Y:S03]  /*5bc80*/  STS.U16 [R22+0x45800], R6 ;  /* 0x0458000616007388 */ /* 0x0005e60000000400 */
[----:B0-----:R-:W3:Y:S01]  /*5bc90*/  LDL.LU R0, [R1+0x22e0] ;  /* 0x0022e00001007983 */ /* 0x001ee20000300800 */
[----:B-1----:R-:W3:Y:S02]  /*5bca0*/  LDL.LU R2, [R1+0x22dc] ;  /* 0x0022dc0001027983 */ /* 0x002ee40000300800 */
[----:B----4-:R-:W4:Y:S02]  /*5bcb0*/  LDL.LU R3, [R1+0x22d8] ;  /* 0x0022d80001037983 */ /* 0x010f240000300800 */
[----:B-----5:R-:W5:Y:S01]  /*5bcc0*/  LDL.LU R4, [R1+0x22d4] ;  /* 0x0022d40001047983 */ /* 0x020f620000300800 */
[----:B--2---:R-:W2:Y:S01]  /*5bcd0*/  LDL.LU R5, [R1+0x22d0] ;  /* 0x0022d00001057983 */ /* 0x004ea20000300800 */
[----:B------:R-:W2:Y:S03]  /*5bce0*/  LDL.LU R6, [R1+0x22cc] ;  /* 0x0022cc0001067983 */ /* 0x000ea60000300800 */
[----:B------:R0:W-:Y:S01]  /*5bcf0*/  STS.U16 [R22+0x45a00], R7 ;  /* 0x045a000716007388 */ /* 0x0001e20000000400 */
[----:B------:R1:W-:Y:S02]  /*5bd00*/  STS.U16 [R22+0x45c00], R8 ;  /* 0x045c000816007388 */ /* 0x0003e40000000400 */
[----:B------:R1:W-:Y:S01]  /*5bd10*/  STS.U16 [R22+0x45e00], R20 ;  /* 0x045e001416007388 */ /* 0x0003e20000000400 */
[----:B0-----:R-:W2:Y:S01]  /*5bd20*/  LDL.LU R7, [R1+0x22c8] ;  /* 0x0022c80001077983 */ /* 0x001ea20000300800 */
[----:B-1----:R-:W2:Y:S02]  /*5bd30*/  LDL.LU R8, [R1+0x22c4] ;  /* 0x0022c40001087983 */ /* 0x002ea40000300800 */
[----:B------:R-:W2:Y:S02]  /*5bd40*/  LDL.LU R20, [R1+0x22c0] ;  /* 0x0022c00001147983 */ /* 0x000ea40000300800 */
[----:B--2---:R0:W-:Y:S04]  /*5bd50*/  STS.U16 [R22+0x46000], R20 ;  /* 0x0460001416007388 */ /* 0x0041e80000000400 */
[----:B0-----:R-:W2:Y:S01]  /*5bd60*/  LDL R20, [R1+0xb38] ;  /* 0x000b380001147983 */ /* 0x001ea20000100800 */
[----:B------:R0:W-:Y:S02]  /*5bd70*/  STS.U16 [R22+0x46200], R9 ;  /* 0x0462000916007388 */ /* 0x0001e40000000400 */
[----:B------:R1:W-:Y:S02]  /*5bd80*/  STS.U16 [R22+0x46400], R10 ;  /* 0x0464000a16007388 */ /* 0x0003e40000000400 */
[----:B------:R3:W-:Y:S01]  /*5bd90*/  STS.U16 [R22+0x46600], R11 ;  /* 0x0466000b16007388 */ /* 0x0007e20000000400 */
[----:B------:R4:W-:Y:S01]  /*5bda0*/  STS.U16 [R22+0x46800], R12 ;  /* 0x0468000c16007388 */ /* 0x0009e20000000400 */
[----:B------:R5:W-:Y:S02]  /*5bdb0*/  STS.U16 [R22+0x46a00], R13 ;  /* 0x046a000d16007388 */ /* 0x000be40000000400 */
[----:B------:R5:W-:Y:S01]  /*5bdc0*/  STS.U16 [R22+0x46c00], R14 ;  /* 0x046c000e16007388 */ /* 0x000be20000000400 */
[----:B0-----:R-:W2:Y:S01]  /*5bdd0*/  LDL.LU R9, [R1+0x22bc] ;  /* 0x0022bc0001097983 */ /* 0x001ea20000300800 */
[----:B-1----:R-:W2:Y:S02]  /*5bde0*/  LDL.LU R10, [R1+0x22b8] ;  /* 0x0022b800010a7983 */ /* 0x002ea40000300800 */
[----:B---3--:R-:W3:Y:S02]  /*5bdf0*/  LDL.LU R11, [R1+0x22b4] ;  /* 0x0022b400010b7983 */ /* 0x008ee40000300800 */
[----:B----4-:R-:W4:Y:S01]  /*5be00*/  LDL.LU R12, [R1+0x22b0] ;  /* 0x0022b000010c7983 */ /* 0x010f220000300800 */
[----:B-----5:R-:W5:Y:S01]  /*5be10*/  LDL.LU R13, [R1+0x22ac] ;  /* 0x0022ac00010d7983 */ /* 0x020f620000300800 */
[----:B------:R-:W3:Y:S03]  /*5be20*/  LDL.LU R14, [R1+0x22a8] ;  /* 0x0022a800010e7983 */ /* 0x000ee60000300800 */
[----:B------:R0:W-:Y:S01]  /*5be30*/  STS.U16 [R22+0x46e00], R15 ;  /* 0x046e000f16007388 */ /* 0x0001e20000000400 */
[----:B------:R1:W-:Y:S02]  /*5be40*/  STS.U16 [R22+0x47000], R16 ;  /* 0x0470001016007388 */ /* 0x0003e40000000400 */
[----:B------:R1:W-:Y:S02]  /*5be50*/  STS.U16 [R22+0x47200], R17 ;  /* 0x0472001116007388 */ /* 0x0003e40000000400 */
[----:B------:R1:W-:Y:S01]  /*5be60*/  STS.U16 [R22+0x47400], R18 ;  /* 0x0474001216007388 */ /* 0x0003e20000000400 */
[----:B------:R1:W-:Y:S01]  /*5be70*/  STS.U16 [R22+0x47600], R19 ;  /* 0x0476001316007388 */ /* 0x0003e20000000400 */
[----:B------:R1:W-:Y:S03]  /*5be80*/  STS.U16 [R22+0x47800], R28 ;  /* 0x0478001c16007388 */ /* 0x0003e60000000400 */
[----:B0-----:R-:W3:Y:S01]  /*5be90*/  LDL.LU R15, [R1+0x22a4] ;  /* 0x0022a400010f7983 */ /* 0x001ee20000300800 */
[----:B-1----:R-:W3:Y:S03]  /*5bea0*/  LDL.LU R16, [R1+0x22a0] ;  /* 0x0022a00001107983 */ /* 0x002ee60000300800 */
[----:B------:R-:W3:Y:S01]  /*5beb0*/  LDL.LU R17, [R1+0x229c] ;  /* 0x00229c0001117983 */ /* 0x000ee20000300800 */
[----:B------:R-:W3:Y:S03]  /*5bec0*/  LDL.LU R18, [R1+0x2298] ;  /* 0x0022980001127983 */ /* 0x000ee60000300800 */
[----:B------:R-:W3:Y:S01]  /*5bed0*/  LDL.LU R19, [R1+0x2294] ;  /* 0x0022940001137983 */ /* 0x000ee20000300800 */
[----:B------:R-:W3:Y:S03]  /*5bee0*/  LDL.LU R28, [R1+0x2290] ;  /* 0x00229000011c7983 */ /* 0x000ee60000300800 */
[----:B------:R0:W-:Y:S01]  /*5bef0*/  STS.U16 [R22+0x47a00], R29 ;  /* 0x047a001d16007388 */ /* 0x0001e20000000400 */
[----:B------:R1:W-:Y:S02]  /*5bf00*/  STS.U16 [R22+0x47c00], R21 ;  /* 0x047c001516007388 */ /* 0x0003e40000000400 */
[----:B------:R1:W-:Y:S01]  /*5bf10*/  STS.U16 [R22+0x47e00], R23 ;  /* 0x047e001716007388 */ /* 0x0003e20000000400 */
[----:B0-----:R-:W3:Y:S01]  /*5bf20*/  LDL.LU R29, [R1+0x228c] ;  /* 0x00228c00011d7983 */ /* 0x001ee20000300800 */
[----:B-1----:R-:W3:Y:S02]  /*5bf30*/  LDL.LU R21, [R1+0x2288] ;  /* 0x0022880001157983 */ /* 0x002ee40000300800 */
[----:B------:R-:W3:Y:S02]  /*5bf40*/  LDL.LU R22, [R1+0x2284] ;  /* 0x0022840001167983 */ /* 0x000ee40000300800 */
[----:B------:R-:W3:Y:S01]  /*5bf50*/  LDL.LU R23, [R1+0x2280] ;  /* 0x0022800001177983 */ /* 0x000ee20000300800 */
[----:B--2---:R0:W-:Y:S01]  /*5bf60*/  STS [R20+0x48000], R24 ;  /* 0x0480001814007388 */ /* 0x0041e20000000800 */
[----:B------:R1:W-:Y:S02]  /*5bf70*/  STS [R20+0x48200], R25 ;  /* 0x0482001914007388 */ /* 0x0003e40000000800 */
[----:B------:R2:W-:Y:S02]  /*5bf80*/  STS [R20+0x48400], R26 ;  /* 0x0484001a14007388 */ /* 0x0005e40000000800 */
[----:B------:R2:W-:Y:S01]  /*5bf90*/  STS [R20+0x48600], R27 ;  /* 0x0486001b14007388 */ /* 0x0005e20000000800 */
[----:B0-----:R-:W3:Y:S01]  /*5bfa0*/  LDL.LU R24, [R1+0x227c] ;  /* 0x00227c0001187983 */ /* 0x001ee20000300800 */
[----:B-1----:R-:W3:Y:S02]  /*5bfb0*/  LDL.LU R25, [R1+0x2278] ;  /* 0x0022780001197983 */ /* 0x002ee40000300800 */
[----:B--2---:R-:W2:Y:S02]  /*5bfc0*/  LDL.LU R26, [R1+0x2274] ;  /* 0x00227400011a7983 */ /* 0x004ea40000300800 */
[----:B------:R-:W2:Y:S02]  /*5bfd0*/  LDL.LU R27, [R1+0x2270] ;  /* 0x00227000011b7983 */ /* 0x000ea40000300800 */
[----:B--2---:R-:W-:Y:S01]  /*5bfe0*/  STS [R20+0x48800], R27 ;  /* 0x0488001b14007388 */ /* 0x004fe20000000800 */
[----:B------:R-:W-:Y:S02]  /*5bff0*/  STS [R20+0x48a00], R26 ;  /* 0x048a001a14007388 */ /* 0x000fe40000000800 */
[----:B---3--:R-:W-:Y:S02]  /*5c000*/  STS [R20+0x48c00], R25 ;  /* 0x048c001914007388 */ /* 0x008fe40000000800 */
[----:B------:R-:W-:Y:S01]  /*5c010*/  STS [R20+0x48e00], R24 ;  /* 0x048e001814007388 */ /* 0x000fe20000000800 */
[----:B------:R-:W-:Y:S01]  /*5c020*/  STS [R20+0x49000], R23 ;  /* 0x0490001714007388 */ /* 0x000fe20000000800 */
[----:B------:R-:W-:Y:S02]  /*5c030*/  STS [R20+0x49200], R22 ;  /* 0x0492001614007388 */ /* 0x000fe40000000800 */
[----:B------:R-:W-:Y:S02]  /*5c040*/  STS [R20+0x49400], R21 ;  /* 0x0494001514007388 */ /* 0x000fe40000000800 */
[----:B------:R0:W-:Y:S02]  /*5c050*/  STS [R20+0x49600], R29 ;  /* 0x0496001d14007388 */ /* 0x0001e40000000800 */
[----:B0-----:R-:W2:Y:S04]  /*5c060*/  LDL R29, [R1+0xce0] ;  /* 0x000ce000011d7983 */ /* 0x001ea80000100800 */
[----:B------:R-:W-:Y:S01]  /*5c070*/  STS [R20+0x49800], R28 ;  /* 0x0498001c14007388 */ /* 0x000fe20000000800 */
[----:B------:R-:W-:Y:S02]  /*5c080*/  STS [R20+0x49a00], R19 ;  /* 0x049a001314007388 */ /* 0x000fe40000000800 */
[----:B------:R-:W-:Y:S02]  /*5c090*/  STS [R20+0x49c00], R18 ;  /* 0x049c001214007388 */ /* 0x000fe40000000800 */
[----:B------:R-:W-:Y:S01]  /*5c0a0*/  STS [R20+0x49e00], R17 ;  /* 0x049e001114007388 */ /* 0x000fe20000000800 */
[----:B------:R-:W-:Y:S01]  /*5c0b0*/  STS [R20+0x4a000], R16 ;  /* 0x04a0001014007388 */ /* 0x000fe20000000800 */
[----:B------:R-:W-:Y:S02]  /*5c0c0*/  STS [R20+0x4a200], R15 ;  /* 0x04a2000f14007388 */ /* 0x000fe40000000800 */
[----:B------:R-:W-:Y:S02]  /*5c0d0*/  STS [R20+0x4a400], R14 ;  /* 0x04a4000e14007388 */ /* 0x000fe40000000800 */
[----:B-----5:R-:W-:Y:S01]  /*5c0e0*/  STS [R20+0x4a600], R13 ;  /* 0x04a6000d14007388 */ /* 0x020fe20000000800 */
[----:B----4-:R-:W-:Y:S01]  /*5c0f0*/  STS [R20+0x4a800], R12 ;  /* 0x04a8000c14007388 */ /* 0x010fe20000000800 */
[----:B------:R-:W-:Y:S02]  /*5c100*/  STS [R20+0x4aa00], R11 ;  /* 0x04aa000b14007388 */ /* 0x000fe40000000800 */
[----:B------:R-:W-:Y:S02]  /*5c110*/  STS [R20+0x4ac00], R10 ;  /* 0x04ac000a14007388 */ /* 0x000fe40000000800 */
[----:B------:R-:W-:Y:S01]  /*5c120*/  STS [R20+0x4ae00], R9 ;  /* 0x04ae000914007388 */ /* 0x000fe20000000800 */
[----:B------:R-:W-:Y:S01]  /*5c130*/  STS [R20+0x4b000], R8 ;  /* 0x04b0000814007388 */ /* 0x000fe20000000800 */
[----:B------:R-:W-:Y:S02]  /*5c140*/  STS [R20+0x4b200], R7 ;  /* 0x04b2000714007388 */ /* 0x000fe40000000800 */
[----:B------:R-:W-:Y:S02]  /*5c150*/  STS [R20+0x4b400], R6 ;  /* 0x04b4000614007388 */ /* 0x000fe40000000800 */
[----:B------:R-:W-:Y:S01]  /*5c160*/  STS [R20+0x4b600], R5 ;  /* 0x04b6000514007388 */ /* 0x000fe20000000800 */
[----:B------:R-:W-:Y:S01]  /*5c170*/  STS [R20+0x4b800], R4 ;  /* 0x04b8000414007388 */ /* 0x000fe20000000800 */
[----:B------:R-:W-:Y:S02]  /*5c180*/  STS [R20+0x4ba00], R3 ;  /* 0x04ba000314007388 */ /* 0x000fe40000000800 */
[----:B------:R0:W-:Y:S02]  /*5c190*/  STS [R20+0x4bc00], R2 ;  /* 0x04bc000214007388 */ /* 0x0001e40000000800 */
[----:B------:R-:W-:Y:S01]  /*5c1a0*/  STS [R20+0x4be00], R0 ;  /* 0x04be000014007388 */ /* 0x000fe20000000800 */
[----:B------:R-:W-:Y:S06]  /*5c1b0*/  BAR.SYNC.DEFER_BLOCKING 0x0 ;  /* 0x0000000000007b1d */ /* 0x000fec0000010000 */
[----:B0-----:R-:W3:Y:S04]  /*5c1c0*/  LDL R2, [R1+0xb44] ;  /* 0x000b440001027983 */ /* 0x001ee80000100800 */
[----:B--2---:R-:W0:Y:S04]  /*5c1d0*/  LDSM.16.M88.4 R4, [R29+0x40000] ;  /* 0x040000001d04783b */ /* 0x004e280000000200 */
[----:B------:R-:W-:Y:S04]  /*5c1e0*/  LDSM.16.M88.4 R24, [R29+0x42000] ;  /* 0x042000001d18783b */ /* 0x000fe80000000200 */
[----:B------:R-:W-:Y:S04]  /*5c1f0*/  LDSM.16.M88.4 R20, [R29+0x43000] ;  /* 0x043000001d14783b */ /* 0x000fe80000000200 */
[----:B---3--:R-:W-:Y:S04]  /*5c200*/  LDSM.16.M88.4 R12, [R2+0x48000] ;  /* 0x04800000020c783b */ /* 0x008fe80000000200 */
[----:B0-----:R-:W-:Y:S01]  /*5c210*/  STL.64 [R1+0x60], R4 ;  /* 0x0000600401007387 */ /* 0x001fe20000100a00 */
[----:B------:R-:W-:-:S02]  /*5c220*/  IMAD.MOV.U32 R11, RZ, RZ, R4 ;  /* 0x000000ffff0b7224 */ /* 0x000fc400078e0004 */
[----:B------:R-:W-:Y:S01]  /*5c230*/  STL.64 [R1+0x68], R6 ;  /* 0x0000680601007387 */ /* 0x000fe20000100a00 */
[----:B------:R-:W-:Y:S02]  /*5c240*/  MOV R10, R5 ;  /* 0x00000005000a7202 */ /* 0x000fe40000000f00 */
[----:B------:R-:W0:Y:S04]  /*5c250*/  LDSM.16.M88.4 R4, [R29+0x41000] ;  /* 0x041000001d04783b */ /* 0x000e280000000200 */
[----:B0-----:R-:W-:Y:S01]  /*5c260*/  STL.64 [R1+0x50], R4 ;  /* 0x0000500401007387 */ /* 0x001fe20000100a00 */
[----:B------:R-:W-:Y:S01]  /*5c270*/  MOV R17, R4 ;  /* 0x0000000400117202 */ /* 0x000fe20000000f00 */
[----:B------:R-:W-:Y:S01]  /*5c280*/  STL.64 [R1+0x58], R6 ;  /* 0x0000580601007387 */ /* 0x000fe20000100a00 */
[----:B------:R-:W-:-:S02]  /*5c290*/  MOV R16, R5 ;  /* 0x0000000500107202 */ /* 0x000fc40000000f00 */
[----:B------:R-:W0:Y:S04]  /*5c2a0*/  LDSM.16.M88.4 R4, [R29+0x44000] ;  /* 0x044000001d04783b */ /* 0x000e280000000200 */
[----:B0-----:R-:W-:Y:S01]  /*5c2b0*/  STL.64 [R1+0x20], R4 ;  /* 0x0000200401007387 */ /* 0x001fe20000100a00 */
[----:B------:R-:W-:Y:S02]  /*5c2c0*/  IMAD.MOV.U32 R3, RZ, RZ, R4 ;  /* 0x000000ffff037224 */ /* 0x000fe400078e0004 */
        /* <DEDUP_REMOVED lines=8> */
[----:B------:R-:W-:Y:S01]  /*5c350*/  STL.64 [R1+0x40], R24 ;  /* 0x0000401801007387 */ /* 0x000fe20000100a00 */
[----:B------:R-:W-:Y:S02]  /*5c360*/  STL.64 [R1+0x48], R26 ;  /* 0x0000481a01007387 */ /* 0x000fe40000100a00 */
[----:B------:R1:W-:Y:S02]  /*5c370*/  STL.64 [R1+0x2240], R24 ;  /* 0x0022401801007387 */ /* 0x0003e40000100a00 */
[----:B------:R-:W-:Y:S01]  /*5c380*/  STL.64 [R1+0x30], R20 ;  /* 0x0000301401007387 */ /* 0x000fe20000100a00 */
[----:B------:R-:W-:Y:S04]  /*5c390*/  STL.64 [R1+0x38], R22 ;  /* 0x0000381601007387 */ /* 0x000fe80000100a00 */
[----:B0-----:R-:W-:Y:S01]  /*5c3a0*/  STL.64 [R1], R4 ;  /* 0x0000000401007387 */ /* 0x001fe20000100a00 */
[----:B------:R-:W-:Y:S02]  /*5c3b0*/  STL.64 [R1+0x8], R6 ;  /* 0x0000080601007387 */ /* 0x000fe40000100a00 */
[----:B------:R0:W-:Y:S02]  /*5c3c0*/  STL.64 [R1+0x2238], R20 ;  /* 0x0022381401007387 */ /* 0x0001e40000100a00 */
[----:B-1----:R-:W-:Y:S01]  /*5c3d0*/  IMAD.MOV.U32 R24, RZ, RZ, R17 ;  /* 0x000000ffff187224 */ /* 0x002fe200078e0011 */
[----:B------:R-:W-:Y:S01]  /*5c3e0*/  MOV R25, R16 ;  /* 0x0000001000197202 */ /* 0x000fe20000000f00 */
[----:B------:R-:W1:Y:S04]  /*5c3f0*/  LDSM.16.M88.4 R4, [R29+0x47000] ;  /* 0x047000001d04783b */ /* 0x000e680000000200 */
[----:B------:R-:W2:Y:S04]  /*5c400*/  LDSM.16.M88.4 R16, [R2+0x48400] ;  /* 0x048400000210783b */ /* 0x000ea80000000200 */
[----:B0-----:R-:W3:Y:S01]  /*5c410*/  LDL.LU R20, [R1+0x70] ;  /* 0x0000700001147983 */ /* 0x001ee20000300800 */
[----:B------:R-:W3:Y:S02]  /*5c420*/  LDL.LU R21, [R1+0x74] ;  /* 0x0000740001157983 */ /* 0x000ee40000300800 */
[----:B------:R-:W4:Y:S02]  /*5c430*/  LDL.LU R22, [R1+0x78] ;  /* 0x0000780001167983 */ /* 0x000f240000300800 */
[----:B------:R-:W4:Y:S02]  /*5c440*/  LDL.LU R23, [R1+0x7c] ;  /* 0x00007c0001177983 */ /* 0x000f240000300800 */
[----:B----4-:R-:W-:Y:S01]  /*5c450*/  STL.64 [R1+0x2250], R22 ;  /* 0x0022501601007387 */ /* 0x010fe20000100a00 */
[----:B---3--:R0:W-:Y:S02]  /*5c460*/  STL.64 [R1+0x2248], R20 ;  /* 0x0022481401007387 */ /* 0x0081e40000100a00 */
[----:B------:R-:W-:Y:S01]  /*5c470*/  STL.64 [R1+0x2258], R24 ;  /* 0x0022581801007387 */ /* 0x000fe20000100a00 */
[----:B0-----:R-:W3:Y:S01]  /*5c480*/  LDL.LU R20, [R1+0x80] ;  /* 0x0000800001147983 */ /* 0x001ee20000300800 */
[----:B------:R-:W3:Y:S02]  /*5c490*/  LDL.LU R21, [R1+0x84] ;  /* 0x0000840001157983 */ /* 0x000ee40000300800 */
[----:B------:R-:W4:Y:S02]  /*5c4a0*/  LDL.LU R22, [R1+0x88] ;  /* 0x0000880001167983 */ /* 0x000f240000300800 */
[----:B------:R-:W4:Y:S02]  /*5c4b0*/  LDL.LU R23, [R1+0x8c] ;  /* 0x00008c0001177983 */ /* 0x000f240000300800 */
[----:B----4-:R-:W-:Y:S01]  /*5c4c0*/  STL.64 [R1+0x2268], R22 ;  /* 0x0022681601007387 */ /* 0x010fe20000100a00 */
[----:B---3--:R0:W-:Y:S03]  /*5c4d0*/  STL.64 [R1+0x2260], R20 ;  /* 0x0022601401007387 */ /* 0x0081e60000100a00 */
[----:B0-----:R-:W3:Y:S01]  /*5c4e0*/  LDL.LU R20, [R1+0x90] ;  /* 0x0000900001147983 */ /* 0x001ee20000300800 */
[----:B------:R-:W3:Y:S02]  /*5c4f0*/  LDL.LU R21, [R1+0x94] ;  /* 0x0000940001157983 */ /* 0x000ee40000300800 */
[----:B------:R-:W3:Y:S02]  /*5c500*/  LDL.LU R22, [R1+0x98] ;  /* 0x0000980001167983 */ /* 0x000ee40000300800 */
[----:B------:R-:W3:Y:S01]  /*5c510*/  LDL.LU R23, [R1+0x9c] ;  /* 0x00009c0001177983 */ /* 0x000ee20000300800 */
[----:B-1----:R-:W-:Y:S01]  /*5c520*/  STL [R1+0x1a8c], R6 ;  /* 0x001a8c0601007387 */ /* 0x002fe20000100800 */
[----:B------:R-:W-:Y:S02]  /*5c530*/  STL [R1+0x1a88], R7 ;  /* 0x001a880701007387 */ /* 0x000fe40000100800 */
[----:B------:R0:W-:Y:S02]  /*5c540*/  STL.64 [R1+0x21e8], R4 ;  /* 0x0021e80401007387 */ /* 0x0001e40000100a00 */
[----:B0-----:R-:W4:Y:S04]  /*5c550*/  LDL.64 R4, [R1] ;  /* 0x0000000001047983 */ /* 0x001f280000100a00 */
[----:B----4-:R-:W-:Y:S01]  /*5c560*/  STL.64 [R1+0x2200], R4 ;  /* 0x0022000401007387 */ /* 0x010fe20000100a00 */
[----:B--2---:R-:W-:Y:S02]  /*5c570*/  STL.64 [R1+0x21e0], R18 ;  /* 0x0021e01201007387 */ /* 0x004fe40000100a00 */
[----:B------:R0:W-:Y:S02]  /*5c580*/  STL.64 [R1+0x21d8], R16 ;  /* 0x0021d81001007387 */ /* 0x0001e40000100a00 */
[----:B0-----:R-:W2:Y:S01]  /*5c590*/  LDL.LU R16, [R1+0x160] ;  /* 0x0001600001107983 */ /* 0x001ea20000300800 */
[----:B------:R-:W2:Y:S02]  /*5c5a0*/  LDL.LU R17, [R1+0x164] ;  /* 0x0001640001117983 */ /* 0x000ea40000300800 */
[----:B------:R-:W4:Y:S02]  /*5c5b0*/  LDL.LU R18, [R1+0x168] ;  /* 0x0001680001127983 */ /* 0x000f240000300800 */
[----:B------:R-:W4:Y:S01]  /*5c5c0*/  LDL.LU R19, [R1+0x16c] ;  /* 0x00016c0001137983 */ /* 0x000f220000300800 */
[----:B------:R-:W-:-:S02]  /*5c5d0*/  MOV R24, R11 ;  /* 0x0000000b00187202 */ /* 0x000fc40000000f00 */
[----:B------:R-:W-:Y:S01]  /*5c5e0*/  MOV R25, R10 ;  /* 0x0000000a00197202 */ /* 0x000fe20000000f00 */
[----:B------:R-:W-:Y:S01]  /*5c5f0*/  IMAD.MOV.U32 R4, RZ, RZ, R9 ;  /* 0x000000ffff047224 */ /* 0x000fe200078e0009 */
[----:B------:R-:W-:Y:S02]  /*5c600*/  MOV R5, R8 ;  /* 0x0000000800057202 */ /* 0x000fe40000000f00 */
[----:B------:R-:W0:Y:S04]  /*5c610*/  LDSM.16.M88.4 R8, [R2+0x48800] ;  /* 0x048800000208783b */ /* 0x000e280000000200 */
[----:B----4-:R-:W-:Y:S01]  /*5c620*/  STL.64 [R1+0x21f8], R18 ;  /* 0x0021f81201007387 */ /* 0x010fe20000100a00 */
[----:B--2---:R1:W-:Y:S03]  /*5c630*/  STL.64 [R1+0x21f0], R16 ;  /* 0x0021f01001007387 */ /* 0x0043e60000100a00 */
[----:B-1----:R-:W2:Y:S01]  /*5c640*/  LDL.LU R16, [R1+0x410] ;  /* 0x0004100001107983 */ /* 0x002ea20000300800 */
[----:B------:R-:W2:Y:S02]  /*5c650*/  LDL.LU R17, [R1+0x414] ;  /* 0x0004140001117983 */ /* 0x000ea40000300800 */
[----:B------:R-:W4:Y:S02]  /*5c660*/  LDL.LU R18, [R1+0x418] ;  /* 0x0004180001127983 */ /* 0x000f240000300800 */
[----:B------:R-:W4:Y:S01]  /*5c670*/  LDL.LU R19, [R1+0x41c] ;  /* 0x00041c0001137983 */ /* 0x000f220000300800 */
[C---:B---3--:R-:W-:Y:S01]  /*5c680*/  HMMA.16816.F32.BF16 R24, R12.reuse, R24, R20 ;  /* 0x000000180c18723c */ /* 0x048fe20000041814 */
[----:B----4-:R-:W-:Y:S01]  /*5c690*/  STL.64 [R1+0x2210], R18 ;  /* 0x0022101201007387 */ /* 0x010fe20000100a00 */
[----:B--2---:R1:W-:Y:S03]  /*5c6a0*/  STL.64 [R1+0x2208], R16 ;  /* 0x0022081001007387 */ /* 0x0043e60000100a00 */
[----:B-1----:R-:W2:Y:S01]  /*5c6b0*/  LDL.LU R16, [R1+0x420] ;  /* 0x0004200001107983 */ /* 0x002ea20000300800 */
[----:B------:R-:W2:Y:S02]  /*5c6c0*/  LDL.LU R17, [R1+0x424] ;  /* 0x0004240001117983 */ /* 0x000ea40000300800 */
[----:B------:R-:W2:Y:S02]  /*5c6d0*/  LDL.LU R18, [R1+0x428] ;  /* 0x0004280001127983 */ /* 0x000ea40000300800 */
[----:B------:R-:W2:Y:S01]  /*5c6e0*/  LDL.LU R19, [R1+0x42c] ;  /* 0x00042c0001137983 */ /* 0x000ea20000300800 */
[----:B0-----:R-:W-:Y:S01]  /*5c6f0*/  STL.64 [R1+0x2188], R10 ;  /* 0x0021880a01007387 */ /* 0x001fe20000100a00 */
[----:B------:R-:W-:Y:S02]  /*5c700*/  STL.64 [R1+0x2180], R8 ;  /* 0x0021800801007387 */ /* 0x000fe40000100a00 */
[----:B------:R-:W3:Y:S02]  /*5c710*/  LDL.LU.64 R22, [R1+0x2268] ;  /* 0x0022680001167983 */ /* 0x000ee40000300a00 */
[----:B------:R-:W3:Y:S07]  /*5c720*/  LDL.LU.64 R20, [R1+0x2260] ;  /* 0x0022600001147983 */ /* 0x000eee0000300a00 */
[----:B------:R0:W-:Y:S01]  /*5c730*/  STL.64 [R1+0xb20], R24 ;  /* 0x000b201801007387 */ /* 0x0001e20000100a00 */
[----:B------:R3:W-:Y:S03]  /*5c740*/  STL.64 [R1+0xb28], R26 ;  /* 0x000b281a01007387 */ /* 0x0007e60000100a00 */
[----:B0-----:R-:W3:Y:S02]  /*5c750*/  LDL.LU.64 R24, [R1+0x2258] ;  /* 0x0022580001187983 */ /* 0x001ee40000300a00 */
[C---:B---3--:R-:W-:Y:S02]  /*5c760*/  HMMA.16816.F32.BF16 R24, R12.reuse, R24, R20 ;  /* 0x000000180c18723c */ /* 0x048fe40000041814 */
[----:B------:R-:W3:Y:S01]  /*5c770*/  LDL.LU.64 R22, [R1+0x2250] ;  /* 0x0022500001167983 */ /* 0x000ee20000300a00 */
[----:B------:R-:W3:Y:S11]  /*5c780*/  LDL.LU.64 R20, [R1+0x2248] ;  /* 0x0022480001147983 */ /* 0x000ef60000300a00 */
[----:B------:R-:W-:Y:S09]  /*5c790*/  @!UPT UIADD3 URZ, URZ, URZ, URZ ;  /* 0x0000003f3f3ff290 */ /* 0x000ff2000fffe03f */
[----:B------:R0:W-:Y:S01]  /*5c7a0*/  STL.64 [R1+0xb10], R24 ;  /* 0x000b101801007387 */ /* 0x0001e20000100a00 */
[----:B------:R3:W-:Y:S03]  /*5c7b0*/  STL.64 [R1+0xb18], R26 ;  /* 0x000b181a01007387 */ /* 0x0007e60000100a00 */
[----:B0-----:R-:W3:Y:S02]  /*5c7c0*/  LDL.LU.64 R24, [R1+0x2240] ;  /* 0x0022400001187983 */ /* 0x001ee40000300a00 */
[C---:B---3--:R-:W-:Y:S02]  /*5c7d0*/  HMMA.16816.F32.BF16 R24, R12.reuse, R24, R20 ;  /* 0x000000180c18723c */ /* 0x048fe40000041814 */
[----:B------:R-:W3:Y:S11]  /*5c7e0*/  LDL.LU.64 R20, [R1+0x2238] ;  /* 0x0022380001147983 */ /* 0x000ef60000300a00 */
[----:B------:R-:W-:Y:S10]  /*5c7f0*/  @!UPT UIADD3 URZ, URZ, URZ, URZ ;  /* 0x0000003f3f3ff290 */ /* 0x000ff4000fffe03f */
[----:B------:R-:W-:Y:S01]  /*5c800*/  STL.64 [R1+0xb00], R24 ;  /* 0x000b001801007387 */ /* 0x000fe20000100a00 */
[----:B------:R0:W-:Y:S03]  /*5c810*/  STL.64 [R1+0xb08], R26 ;  /* 0x000b081a01007387 */ /* 0x0001e60000100a00 */
[----:B0-----:R-:W4:Y:S01]  /*5c820*/  LDL.LU.64 R26, [R1+0x2230] ;  /* 0x00223000011a7983 */ /* 0x001f220000300a00 */
[----:B------:R-:W4:Y:S01]  /*5c830*/  LDL.LU.64 R24, [R1+0x2228] ;  /* 0x0022280001187983 */ /* 0x000f220000300a00 */
[----:B------:R-:W-:Y:S02]  /*5c840*/  MOV R8, R3 ;  /* 0x0000000300087202 */ /* 0x000fe40000000f00 */
[----:B------:R-:W-:Y:S01]  /*5c850*/  MOV R9, R0 ;  /* 0x0000000000097202 */ /* 0x000fe20000000f00 */
[----:B---3--:R-:W-:Y:S01]  /*5c860*/  IMAD.MOV.U32 R3, RZ, RZ, R20 ;  /* 0x000000ffff037224 */ /* 0x008fe200078e0014 */
[----:B------:R-:W-:Y:S01]  /*5c870*/  MOV R0, R21 ;  /* 0x0000001500007202 */ /* 0x000fe20000000f00 */
[----:B----4-:R-:W-:Y:S11]  /*5c880*/  HMMA.16816.F32.BF16 R24, R12, R20, R24 ;  /* 0x000000140c18723c */ /* 0x010ff60000041818 */
[----:B------:R-:W-:Y:S11]  /*5c890*/  @!UPT UIADD3 URZ, URZ, URZ, URZ ;  /* 0x0000003f3f3ff290 */ /* 0x000ff6000fffe03f */
[----:B------:R-:W-:Y:S01]  /*5c8a0*/  @!UPT UIADD3 URZ, URZ, URZ, URZ ;  /* 0x0000003f3f3ff290 */ /* 0x000fe2000fffe03f */
[----:B------:R0:W-:Y:S01]  /*5c8b0*/  STL.64 [R1+0xaf0], R24 ;  /* 0x000af01801007387 */ /* 0x0001e20000100a00 */
[----:B------:R-:W-:Y:S02]  /*5c8c0*/  STL.64 [R1+0xaf8], R26 ;  /* 0x000af81a01007387 */ /* 0x000fe40000100a00 */
[----:B------:R-:W3:Y:S02]  /*5c8d0*/  LDL.LU.64 R22, [R1+0x2220] ;  /* 0x0022200001167983 */ /* 0x000ee40000300a00 */
[----:B------:R-:W3:Y:S01]  /*5c8e0*/  LDL.LU.64 R20, [R1+0x2218] ;  /* 0x0022180001147983 */ /* 0x000ee20000300a00 */
[----:B0-----:R-:W-:Y:S02]  /*5c8f0*/  MOV R24, R3 ;  /* 0x0000000300187202 */ /* 0x001fe40000000f00 */
[----:B------:R-:W-:-:S05]  /*5c900*/  MOV R25, R0 ;  /* 0x0000000000197202 */ /* 0x000fca0000000f00 */
[----:B------:R0:W-:Y:S04]  /*5c910*/  STL.64 [R1+0x21c0], R24 ;  /* 0x0021c01801007387 */ /* 0x0001e80000100a00 */
[----:B0-----:R-:W4:Y:S01]  /*5c920*/  LDL.LU R24, [R1+0x150] ;  /* 0x0001500001187983 */ /* 0x001f220000300800 */
[----:B------:R-:W4:Y:S02]  /*5c930*/  LDL.LU R25, [R1+0x154] ;  /* 0x0001540001197983 */ /* 0x000f240000300800 */
[----:B------:R-:W4:Y:S02]  /*5c940*/  LDL.LU R26, [R1+0x158] ;  /* 0x00015800011a7983 */ /* 0x000f240000300800 */
[----:B------:R-:W4:Y:S01]  /*5c950*/  LDL.LU R27, [R1+0x15c] ;  /* 0x00015c00011b7983 */ /* 0x000f220000300800 */
[C---:B---3--:R-:W-:Y:S01]  /*5c960*/  HMMA.16816.F32.BF16 R20, R12.reuse, R8, R20 ;  /* 0x000000080c14723c */ /* 0x048fe20000041814 */
[----:B------:R-:W3:Y:S11]  /*5c970*/  LDL.LU R8, [R1+0x130] ;  /* 0x0001300001087983 */ /* 0x000ef60000300800 */
[----:B------:R-:W-:Y:S11]  /*5c980*/  @!UPT UIADD3 URZ, URZ, URZ, URZ ;  /* 0x0000003f3f3ff290 */ /* 0x000ff6000fffe03f */
[----:B------:R-:W-:Y:S01]  /*5c990*/  STL.64 [R1+0xae0], R20 ;  /* 0x000ae01401007387 */ /* 0x000fe20000100a00 */
[----:B------:R-:W-:Y:S02]  /*5c9a0*/  STL.64 [R1+0xae8], R22 ;  /* 0x000ae81601007387 */ /* 0x000fe40000100a00 */
[----:B------:R-:W3:Y:S02]  /*5c9b0*/  LDL.LU R9, [R1+0x134] ;  /* 0x0001340001097983 */ /* 0x000ee40000300800 */
[----:B------:R-:W5:Y:S01]  /*5c9c0*/  LDL.LU R10, [R1+0x138] ;  /* 0x00013800010a7983 */ /* 0x000f620000300800 */
[----:B------:R-:W5:Y:S04]  /*5c9d0*/  LDL.LU R11, [R1+0x13c] ;  /* 0x00013c00010b7983 */ /* 0x000f680000300800 */
[----:B------:R-:W0:Y:S01]  /*5c9e0*/  LDSM.16.M88.4 R20, [R2+0x48c00] ;  /* 0x048c00000214783b */ /* 0x000e220000000200 */
[C---:B--2---:R-:W-:Y:S03]  /*5c9f0*/  HMMA.16816.F32.BF16 R4, R12.reuse, R4, R16 ;  /* 0x000000040c04723c */ /* 0x044fe60000041810 */
[----:B-----5:R-:W-:Y:S01]  /*5ca00*/  STL.64 [R1+0x21d0], R10 ;  /* 0x0021d00a01007387 */ /* 0x020fe20000100a00 */
[----:B---3--:R1:W-:Y:S03]  /*5ca10*/  STL.64 [R1+0x21c8], R8 ;  /* 0x0021c80801007387 */ /* 0x0083e60000100a00 */
[----:B-1----:R-:W4:Y:S01]  /*5ca20*/  LDL.64 R8, [R1+0x60] ;  /* 0x0000600001087983 */ /* 0x002f220000100a00 */
[----:B0-----:R-:W-:Y:S02]  /*5ca30*/  STL.64 [R1+0x20f0], R22 ;  /* 0x0020f01601007387 */ /* 0x001fe40000100a00 */
[----:B------:R0:W-:Y:S02]  /*5ca40*/  STL.64 [R1+0x20e8], R20 ;  /* 0x0020e81401007387 */ /* 0x0001e40000100a00 */
[----:B0-----:R-:W2:Y:S01]  /*5ca50*/  LDL.64 R20, [R1+0x50] ;  /* 0x0000500001147983 */ /* 0x001ea20000100a00 */
[----:B------:R-:W3:Y:S02]  /*5ca60*/  LDL.LU.64 R18, [R1+0x2210] ;  /* 0x0022100001127983 */ /* 0x000ee40000300a00 */
[----:B------:R-:W3:Y:S08]  /*5ca70*/  LDL.LU.64 R16, [R1+0x2208] ;  /* 0x0022080001107983 */ /* 0x000ef00000300a00 */
[----:B------:R0:W-:Y:S01]  /*5ca80*/  STL.64 [R1+0xad0], R4 ;  /* 0x000ad00401007387 */ /* 0x0001e20000100a00 */
[----:B------:R-:W-:Y:S04]  /*5ca90*/  STL.64 [R1+0xad8], R6 ;  /* 0x000ad80601007387 */ /* 0x000fe80000100a00 */
[----:B0-----:R-:W3:Y:S02]  /*5caa0*/  LDL.LU.64 R4, [R1+0x2200] ;  /* 0x0022000001047983 */ /* 0x001ee40000300a00 */
[C---:B---3--:R-:W-:Y:S01]  /*5cab0*/  HMMA.16816.F32.BF16 R16, R12.reuse, R4, R16 ;  /* 0x000000040c10723c */ /* 0x048fe20000041810 */
[----:B------:R-:W-:Y:S01]  /*5cac0*/  IMAD.MOV.U32 R29, RZ, RZ, R4 ;  /* 0x000000ffff1d7224 */ /* 0x000fe200078e0004 */
[----:B------:R-:W-:Y:S11]  /*5cad0*/  MOV R28, R5 ;  /* 0x00000005001c7202 */ /* 0x000ff60000000f00 */
[----:B------:R-:W-:Y:S10]  /*5cae0*/  @!UPT UIADD3 URZ, URZ, URZ, URZ ;  /* 0x0000003f3f3ff290 */ /* 0x000ff4000fffe03f */
[----:B------:R-:W-:Y:S01]  /*5caf0*/  STL.64 [R1+0xac0], R16 ;  /* 0x000ac01001007387 */ /* 0x000fe20000100a00 */
[----:B------:R0:W-:Y:S03]  /*5cb00*/  STL.64 [R1+0xac8], R18 ;  /* 0x000ac81201007387 */ /* 0x0001e60000100a00 */
[----:B0-----:R-:W3:Y:S01]  /*5cb10*/  LDL.LU.64 R18, [R1+0x21f8] ;  /* 0x0021f80001127983 */ /* 0x001ee20000300a00 */
[----:B------:R-:W3:Y:S02]  /*5cb20*/  LDL.LU.64 R16, [R1+0x21f0] ;  /* 0x0021f00001107983 */ /* 0x000ee40000300a00 */
[----:B------:R-:W3:Y:S02]  /*5cb30*/  LDL.LU.64 R4, [R1+0x21e8] ;  /* 0x0021e80001047983 */ /* 0x000ee40000300a00 */
[----:B---3--:R-:W-:Y:S01]  /*5cb40*/  HMMA.16816.F32.BF16 R12, R12, R4, R16 ;  /* 0x000000040c0c723c */ /* 0x008fe20000041810 */
[----:B------:R-:W4:Y:S01]  /*5cb50*/  LDL.LU.64 R18, [R1+0x21e0] ;  /* 0x0021e00001127983 */ /* 0x000f220000300a00 */
[----:B------:R-:W4:Y:S11]  /*5cb60*/  LDL.LU.64 R16, [R1+0x21d8] ;  /* 0x0021d80001107983 */ /* 0x000f360000300a00 */
[----:B------:R-:W-:Y:S10]  /*5cb70*/  @!UPT UIADD3 URZ, URZ, URZ, URZ ;  /* 0x0000003f3f3ff290 */ /* 0x000ff4000fffe03f */
[----:B------:R0:W-:Y:S01]  /*5cb80*/  STL.64 [R1+0xab0], R12 ;  /* 0x000ab00c01007387 */ /* 0x0001e20000100a00 */
[----:B------:R-:W-:Y:S03]  /*5cb90*/  STL.64 [R1+0xab8], R14 ;  /* 0x000ab80e01007387 */ /* 0x000fe60000100a00 */
[----:B0-----:R-:W3:Y:S04]  /*5cba0*/  LDL.64 R12, [R1+0x20] ;  /* 0x00002000010c7983 */ /* 0x001ee80000100a00 */
[----:B---3--:R0:W-:Y:S04]  /*5cbb0*/  STL.64 [R1+0x21b0], R12 ;  /* 0x0021b00c01007387 */ /* 0x0081e80000100a00 */
[----:B0-----:R-:W3:Y:S01]  /*5cbc0*/  LDL.LU R12, [R1+0x140] ;  /* 0x00014000010c7983 */ /* 0x001ee20000300800 */
[----:B------:R-:W3:Y:S02]  /*5cbd0*/  LDL.LU R13, [R1+0x144] ;  /* 0x00014400010d7983 */ /* 0x000ee40000300800 */
[----:B------:R-:W3:Y:S02]  /*5cbe0*/  LDL.LU R14, [R1+0x148] ;  /* 0x00014800010e7983 */ /* 0x000ee40000300800 */
[----:B------:R-:W3:Y:S01]  /*5cbf0*/  LDL.LU R15, [R1+0x14c] ;  /* 0x00014c00010f7983 */ /* 0x000ee20000300800 */
[----:B----4-:R-:W-:Y:S01]  /*5cc00*/  HMMA.16816.F32.BF16 R24, R16, R8, R24 ;  /* 0x000000081018723c */ /* 0x010fe20000041818 */
[----:B------:R-:W-:-:S02]  /*5cc10*/  MOV R3, R8 ;  /* 0x0000000800037202 */ /* 0x000fc40000000f00 */
[----:B------:R-:W-:Y:S01]  /*5cc20*/  MOV R0, R9 ;  /* 0x0000000900007202 */ /* 0x000fe20000000f00 */
[----:B------:R-:W4:Y:S01]  /*5cc30*/  LDL.LU.64 R10, [R1+0x21d0] ;  /* 0x0021d000010a7983 */ /* 0x000f220000300a00 */
[----:B------:R-:W4:Y:S11]  /*5cc40*/  LDL.LU.64 R8, [R1+0x21c8] ;  /* 0x0021c80001087983 */ /* 0x000f360000300a00 */
[----:B------:R-:W-:Y:S08]  /*5cc50*/  @!UPT UIADD3 URZ, URZ, URZ, URZ ;  /* 0x0000003f3f3ff290 */ /* 0x000ff0000fffe03f */
[----:B------:R-:W-:Y:S01]  /*5cc60*/  MOV R7, R27 ;  /* 0x0000001b00077202 */ /* 0x000fe20000000f00 */
[----:B------:R-:W-:Y:S01]  /*5cc70*/  IMAD.MOV.U32 R6, RZ, RZ, R26 ;  /* 0x000000ffff067224 */ /* 0x000fe200078e001a */
[----:B------:R0:W-:Y:S01]  /*5cc80*/  STL.64 [R1+0xaa0], R24 ;  /* 0x000aa01801007387 */ /* 0x0001e20000100a00 */
[----:B--2---:R-:W-:Y:S02]  /*5cc90*/  MOV R27, R20 ;  /* 0x00000014001b7202 */ /* 0x004fe40000000f00 */
[----:B------:R-:W-:Y:S01]  /*5cca0*/  MOV R26, R21 ;  /* 0x00000015001a7202 */ /* 0x000fe20000000f00 */
[----:B0-----:R-:W2:Y:S01]  /*5ccb0*/  LDL.LU.64 R24, [R1+0x21c0] ;  /* 0x0021c00001187983 */ /* 0x001ea20000300a00 */
[----:B------:R-:W-:Y:S02]  /*5ccc0*/  STL [R1+0x1a94], R7 ;  /* 0x001a940701007387 */ /* 0x000fe40000100800 */
[----:B------:R-:W-:Y:S02]  /*5ccd0*/  STL [R1+0x1a90], R6 ;  /* 0x001a900601007387 */ /* 0x000fe40000100800 */
[----:B------:R0:W-:Y:S02]  /*5cce0*/  STL.64 [R1+0x21b8], R4 ;  /* 0x0021b80401007387 */ /* 0x0001e40000100a00 */
[----:B0-----:R-:W4:Y:S01]  /*5ccf0*/  LDL.64 R4, [R1+0x40] ;  /* 0x0000400001047983 */ /* 0x001f220000100a00 */
[C---:B---3--:R-:W-:Y:S11]  /*5cd00*/  HMMA.16816.F32.BF16 R12, R16.reuse, R20, R12 ;  /* 0x00000014100c723c */ /* 0x048ff6000004180c */
[----:B------:R-:W-:Y:S11]  /*5cd10*/  @!UPT UIADD3 URZ, URZ, URZ, URZ ;  /* 0x0000003f3f3ff290 */ /* 0x000ff6000fffe03f */
[----:B------:R-:W-:Y:S01]  /*5cd20*/  @!UPT UIADD3 URZ, URZ, URZ, URZ ;  /* 0x0000003f3f3ff290 */ /* 0x000fe2000fffe03f */
[----:B------:R-:W-:Y:S01]  /*5cd30*/  STL.64 [R1+0xa90], R12 ;  /* 0x000a900c01007387 */ /* 0x000fe20000100a00 */
[----:B------:R4:W-:Y:S02]  /*5cd40*/  STL.64 [R1+0xa98], R14 ;  /* 0x000a980e01007387 */ /* 0x0009e40000100a00 */
[----:B------:R-:W3:Y:S02]  /*5cd50*/  LDL.LU R20, [R1+0x1d0] ;  /* 0x0001d00001147983 */ /* 0x000ee40000300800 */
[----:B------:R-:W3:Y:S01]  /*5cd60*/  LDL.LU R21, [R1+0x1d4] ;  /* 0x0001d40001157983 */ /* 0x000ee20000300800 */
[----:B------:R-:W5:Y:S01]  /*5cd70*/  LDL.LU R22, [R1+0x1d8] ;  /* 0x0001d80001167983 */ /* 0x000f620000300800 */
[----:B------:R-:W5:Y:S01]  /*5cd80*/  LDL.LU R23, [R1+0x1dc] ;  /* 0x0001dc0001177983 */ /* 0x000f620000300800 */
[----:B----4-:R-:W-:Y:S07]  /*5cd90*/  HMMA.16816.F32.BF16 R12, R16, R4, R8 ;  /* 0x00000004100c723c */ /* 0x010fee0000041808 */
[----:B------:R-:W-:-:S02]  /*5cda0*/  MOV R9, R4 ;  /* 0x0000000400097202 */ /* 0x000fc40000000f00 */
[----:B------:R-:W-:Y:S01]  /*5cdb0*/  MOV R8, R5 ;  /* 0x0000000500087202 */ /* 0x000fe20000000f00 */
[----:B-----5:R-:W-:Y:S01]  /*5cdc0*/  STL.64 [R1+0x2100], R22 ;  /* 0x0021001601007387 */ /* 0x020fe20000100a00 */
[----:B---3--:R0:W-:Y:S02]  /*5cdd0*/  STL.64 [R1+0x20f8], R20 ;  /* 0x0020f81401007387 */ /* 0x0081e40000100a00 */
[----:B0-----:R-:W-:Y:S01]  /*5cde0*/  IMAD.MOV.U32 R20, RZ, RZ, R29 ;  /* 0x000000ffff147224 */ /* 0x001fe200078e001d */
[----:B------:R-:W-:-:S05]  /*5cdf0*/  MOV R21, R28 ;  /* 0x0000001c00157202 */ /* 0x000fca0000000f00 */
[----:B------:R0:W-:Y:S04]  /*5ce00*/  STL.64 [R1+0x21a0], R20 ;  /* 0x0021a01401007387 */ /* 0x0001e80000100a00 */
[----:B0-----:R-:W3:Y:S01]  /*5ce10*/  LDL.LU R20, [R1+0x110] ;  /* 0x0001100001147983 */ /* 0x001ee20000300800 */
[----:B------:R-:W3:Y:S02]  /*5ce20*/  LDL.LU R21, [R1+0x114] ;  /* 0x0001140001157983 */ /* 0x000ee40000300800 */
[----:B------:R-:W3:Y:S02]  /*5ce30*/  LDL.LU R22, [R1+0x118] ;  /* 0x0001180001167983 */ /* 0x000ee40000300800 */
[----:B------:R-:W3:Y:S01]  /*5ce40*/  LDL.LU R23, [R1+0x11c] ;  /* 0x00011c0001177983 */ /* 0x000ee20000300800 */
[----:B------:R-:W4:Y:S01]  /*5ce50*/  LDL.LU.64 R4, [R1+0x21b8] ;  /* 0x0021b80001047983 */ /* 0x000f220000300a00 */
[----:B------:R-:W-:Y:S01]  /*5ce60*/  MOV R6, R15 ;  /* 0x0000000f00067202 */ /* 0x000fe20000000f00 */
[----:B------:R-:W-:-:S02]  /*5ce70*/  IMAD.MOV.U32 R7, RZ, RZ, R14 ;  /* 0x000000ffff077224 */ /* 0x000fc400078e000e */
[----:B------:R0:W-:Y:S02]  /*5ce80*/  STL.64 [R1+0xa80], R12 ;  /* 0x000a800c01007387 */ /* 0x0001e40000100a00 */
[----:B0-----:R-:W3:Y:S01]  /*5ce90*/  LDL.LU.64 R12, [R1+0x21b0] ;  /* 0x0021b000010c7983 */ /* 0x001ee20000300a00 */
[----:B------:R-:W-:Y:S02]  /*5cea0*/  STL [R1+0x1a9c], R6 ;  /* 0x001a9c0601007387 */ /* 0x000fe40000100800 */
[----:B------:R-:W-:Y:S01]  /*5ceb0*/  STL [R1+0x1a98], R7 ;  /* 0x001a980701007387 */ /* 0x000fe20000100800 */
[----:B----4-:R0:W-:Y:S04]  /*5cec0*/  STL.64 [R1+0x21a8], R4 ;  /* 0x0021a80401007387 */ /* 0x0101e80000100a00 */
[----:B0-----:R-:W4:Y:S01]  /*5ced0*/  LDL.LU R4, [R1+0x120] ;  /* 0x0001200001047983 */ /* 0x001f220000300800 */
[----:B------:R-:W4:Y:S02]  /*5cee0*/  LDL.LU R5, [R1+0x124] ;  /* 0x0001240001057983 */ /* 0x000f240000300800 */
[----:B------:R-:W4:Y:S02]  /*5cef0*/  LDL.LU R6, [R1+0x128] ;  /* 0x0001280001067983 */ /* 0x000f240000300800 */
[----:B------:R-:W4:Y:S01]  /*5cf00*/  LDL.LU R7, [R1+0x12c] ;  /* 0x00012c0001077983 */ /* 0x000f220000300800 */
[----:B--2---:R-:W-:Y:S01]  /*5cf10*/  STL.64 [R1+0x2138], R24 ;  /* 0x0021381801007387 */ /* 0x004fe20000100a00 */
[C---:B----4-:R-:W-:Y:S11]  /*5cf20*/  HMMA.16816.F32.BF16 R4, R16.reuse, R24, R4 ;  /* 0x000000181004723c */ /* 0x050ff60000041804 */
[----:B------:R-:W-:Y:S11]  /*5cf30*/  @!UPT UIADD3 URZ, URZ, URZ, URZ ;  /* 0x0000003f3f3ff290 */ /* 0x000ff6000fffe03f */
[----:B------:R-:W-:Y:S01]  /*5cf40*/  @!UPT UIADD3 URZ, URZ, URZ, URZ ;  /* 0x0000003f3f3ff290 */ /* 0x000fe2000fffe03f */
[----:B------:R-:W-:Y:S01]  /*5cf50*/  STL.64 [R1+0xa70], R4 ;  /* 0x000a700401007387 */ /* 0x000fe20000100a00 */
[----:B------:R3:W-:Y:S02]  /*5cf60*/  STL.64 [R1+0xa78], R6 ;  /* 0x000a780601007387 */ /* 0x0007e40000100a00 */
[----:B---3--:R-:W-:Y:S01]  /*5cf70*/  HMMA.16816.F32.BF16 R4, R16, R12, R20 ;  /* 0x0000000c1004723c */ /* 0x008fe20000041814 */
[----:B------:R-:W-:Y:S02]  /*5cf80*/  MOV R24, R9 ;  /* 0x0000000900187202 */ /* 0x000fe40000000f00 */
[----:B------:R-:W-:Y:S11]  /*5cf90*/  MOV R25, R8 ;  /* 0x0000000800197202 */ /* 0x000ff60000000f00 */
[----:B------:R-:W-:Y:S09]  /*5cfa0*/  @!UPT UIADD3 URZ, URZ, URZ, URZ ;  /* 0x0000003f3f3ff290 */ /* 0x000ff2000fffe03f */
[----:B------:R-:W-:Y:S01]  /*5cfb0*/  STL.64 [R1+0xa60], R4 ;  /* 0x000a600401007387 */ /* 0x000fe20000100a00 */
[----:B------:R-:W-:Y:S02]  /*5cfc0*/  STL.64 [R1+0xa68], R6 ;  /* 0x000a680601007387 */ /* 0x000fe40000100a00 */
[----:B------:R-:W-:Y:S02]  /*5cfd0*/  STL.64 [R1+0x2150], R24 ;  /* 0x0021501801007387 */ /* 0x000fe40000100a00 */
[----:B------:R0:W-:Y:S02]  /*5cfe0*/  STL.64 [R1+0x2130], R12 ;  /* 0x0021300c01007387 */ /* 0x0001e40000100a00 */
[----:B0-----:R-:W2:Y:S01]  /*5cff0*/  LDL.LU R12, [R1+0xa0] ;  /* 0x0000a000010c7983 */ /* 0x001ea20000300800 */
[----:B------:R-:W2:Y:S02]  /*5d000*/  LDL.LU R13, [R1+0xa4] ;  /* 0x0000a400010d7983 */ /* 0x000ea40000300800 */
[----:B------:R-:W3:Y:S02]  /*5d010*/  LDL.LU R14, [R1+0xa8] ;  /* 0x0000a800010e7983 */ /* 0x000ee40000300800 */
[----:B------:R-:W3:Y:S01]  /*5d020*/  LDL.LU R15, [R1+0xac] ;  /* 0x0000ac00010f7983 */ /* 0x000ee20000300800 */
[----:B------:R-:W4:Y:S01]  /*5d030*/  LDL.LU R20, [R1+0x100] ;  /* 0x0001000001147983 */ /* 0x000f220000300800 */
[----:B------:R-:W4:Y:S02]  /*5d040*/  LDL.LU R21, [R1+0x104] ;  /* 0x0001040001157983 */ /* 0x000f240000300800 */
[----:B------:R-:W4:Y:S02]  /*5d050*/  LDL.LU R22, [R1+0x108] ;  /* 0x0001080001167983 */ /* 0x000f240000300800 */
[----:B------:R-:W4:Y:S01]  /*5d060*/  LDL.LU R23, [R1+0x10c] ;  /* 0x00010c0001177983 */ /* 0x000f220000300800 */
[----:B------:R-:W4:Y:S01]  /*5d070*/  LDL.64 R4, [R1+0x10] ;  /* 0x0000100001047983 */ /* 0x000f220000100a00 */
[----:B------:R-:W5:Y:S02]  /*5d080*/  LDL.LU R8, [R1+0xe0] ;  /* 0x0000e00001087983 */ /* 0x000f640000300800 */
[----:B------:R-:W5:Y:S02]  /*5d090*/  LDL.LU R9, [R1+0xe4] ;  /* 0x0000e40001097983 */ /* 0x000f640000300800 */
[----:B------:R-:W2:Y:S01]  /*5d0a0*/  LDL.LU R10, [R1+0xe8] ;  /* 0x0000e800010a7983 */ /* 0x000ea20000300800 */
[----:B------:R-:W2:Y:S01]  /*5d0b0*/  LDL.LU R11, [R1+0xec] ;  /* 0x0000ec00010b7983 */ /* 0x000ea20000300800 */
[----:B------:R-:W-:Y:S01]  /*5d0c0*/  IMAD.MOV.U32 R24, RZ, RZ, R27 ;  /* 0x000000ffff187224 */ /* 0x000fe200078e001b */
[----:B------:R-:W-:-:S02]  /*5d0d0*/  MOV R25, R26 ;  /* 0x0000001a00197202 */ /* 0x000fc40000000f00 */
[----:B--2---:R-:W-:Y:S01]  /*5d0e0*/  STL.64 [R1+0x2198], R10 ;  /* 0x0021980a01007387 */ /* 0x004fe20000100a00 */
[----:B-----5:R0:W-:Y:S03]  /*5d0f0*/  STL.64 [R1+0x2190], R8 ;  /* 0x0021900801007387 */ /* 0x0201e60000100a00 */
[----:B0-----:R-:W2:Y:S01]  /*5d100*/  LDL.LU R8, [R1+0xf0] ;  /* 0x0000f00001087983 */ /* 0x001ea20000300800 */
[----:B------:R-:W2:Y:S02]  /*5d110*/  LDL.LU R9, [R1+0xf4] ;  /* 0x0000f40001097983 */ /* 0x000ea40000300800 */
[----:B------:R-:W2:Y:S02]  /*5d120*/  LDL.LU R10, [R1+0xf8] ;  /* 0x0000f800010a7983 */ /* 0x000ea40000300800 */
[----:B------:R-:W2:Y:S01]  /*5d130*/  LDL.LU R11, [R1+0xfc] ;  /* 0x0000fc00010b7983 */ /* 0x000ea20000300800 */
[----:B------:R-:W-:Y:S01]  /*5d140*/  STL.64 [R1+0x2168], R24 ;  /* 0x0021681801007387 */ /* 0x000fe20000100a00 */
[----:B---3--:R-:W-:Y:S02]  /*5d150*/  STL.64 [R1+0x2148], R14 ;  /* 0x0021480e01007387 */ /* 0x008fe40000100a00 */
[----:B------:R0:W-:Y:S02]  /*5d160*/  STL.64 [R1+0x2140], R12 ;  /* 0x0021400c01007387 */ /* 0x0001e40000100a00 */
[----:B0-----:R-:W3:Y:S01]  /*5d170*/  LDL.LU R12, [R1+0xb0] ;  /* 0x0000b000010c7983 */ /* 0x001ee20000300800 */
[----:B------:R-:W3:Y:S02]  /*5d180*/  LDL.LU R13, [R1+0xb4] ;  /* 0x0000b400010d7983 */ /* 0x000ee40000300800 */
[----:B------:R-:W5:Y:S02]  /*5d190*/  LDL.LU R14, [R1+0xb8] ;  /* 0x0000b800010e7983 */ /* 0x000f640000300800 */
[----:B------:R-:W5:Y:S01]  /*5d1a0*/  LDL.LU R15, [R1+0xbc] ;  /* 0x0000bc00010f7983 */ /* 0x000f620000300800 */
[----:B----4-:R-:W-:Y:S01]  /*5d1b0*/  HMMA.16816.F32.BF16 R20, R16, R4, R20 ;  /* 0x000000041014723c */ /* 0x010fe20000041814 */
[----:B-----5:R-:W-:Y:S01]  /*5d1c0*/  STL.64 [R1+0x2160], R14 ;  /* 0x0021600e01007387 */ /* 0x020fe20000100a00 */
[----:B---3--:R0:W-:Y:S03]  /*5d1d0*/  STL.64 [R1+0x2158], R12 ;  /* 0x0021580c01007387 */ /* 0x0081e60000100a00 */
[----:B0-----:R-:W3:Y:S01]  /*5d1e0*/  LDL.LU R12, [R1+0xc0] ;  /* 0x0000c000010c7983 */ /* 0x001ee20000300800 */
[----:B------:R-:W3:Y:S02]  /*5d1f0*/  LDL.LU R13, [R1+0xc4] ;  /* 0x0000c400010d7983 */ /* 0x000ee40000300800 */
[----:B------:R-:W4:Y:S02]  /*5d200*/  LDL.LU R14, [R1+0xc8] ;  /* 0x0000c800010e7983 */ /* 0x000f240000300800 */
[----:B------:R-:W4:Y:S01]  /*5d210*/  LDL.LU R15, [R1+0xcc] ;  /* 0x0000cc00010f7983 */ /* 0x000f220000300800 */
[----:B------:R-:W-:-:S02]  /*5d220*/  MOV R24, R3 ;  /* 0x0000000300187202 */ /* 0x000fc40000000f00 */
[----:B------:R-:W-:Y:S01]  /*5d230*/  MOV R25, R0 ;  /* 0x0000000000197202 */ /* 0x000fe20000000f00 */
[----:B------:R-:W-:Y:S01]  /*5d240*/  IMAD.MOV.U32 R3, RZ, RZ, R4 ;  /* 0x000000ffff037224 */ /* 0x000fe200078e0004 */
[----:B------:R-:W-:Y:S01]  /*5d250*/  MOV R0, R5 ;  /* 0x0000000500007202 */ /* 0x000fe20000000f00 */
[----:B----4-:R-:W-:Y:S01]  /*5d260*/  STL.64 [R1+0x2178], R14 ;  /* 0x0021780e01007387 */ /* 0x010fe20000100a00 */
[----:B---3--:R0:W-:Y:S03]  /*5d270*/  STL.64 [R1+0x2170], R12 ;  /* 0x0021700c01007387 */ /* 0x0081e60000100a00 */
[----:B0-----:R-:W3:Y:S01]  /*5d280*/  LDL.LU R12, [R1+0xd0] ;  /* 0x0000d000010c7983 */ /* 0x001ee20000300800 */
[----:B------:R-:W3:Y:S02]  /*5d290*/  LDL.LU R13, [R1+0xd4] ;  /* 0x0000d400010d7983 */ /* 0x000ee40000300800 */
[----:B------:R-:W3:Y:S02]  /*5d2a0*/  LDL.LU R14, [R1+0xd8] ;  /* 0x0000d800010e7983 */ /* 0x000ee40000300800 */
[----:B------:R-:W3:Y:S01]  /*5d2b0*/  LDL.LU R15, [R1+0xdc] ;  /* 0x0000dc00010f7983 */ /* 0x000ee20000300800 */
[----:B------:R-:W4:Y:S01]  /*5d2c0*/  LDL.LU.64 R4, [R1+0x21a8] ;  /* 0x0021a80001047983 */ /* 0x000f220000300a00 */
[----:B------:R0:W-:Y:S03]  /*5d2d0*/  STL.64 [R1+0xa50], R20 ;  /* 0x000a501401007387 */ /* 0x0001e60000100a00 */
[----:B0-----:R-:W2:Y:S02]  /*5d2e0*/  LDL.LU.64 R20, [R1+0x21a0] ;  /* 0x0021a00001147983 */ /* 0x001ea40000300a00 */
[C---:B--2---:R-:W-:Y:S11]  /*5d2f0*/  HMMA.16816.F32.BF16 R8, R16.reuse, R20, R8 ;  /* 0x000000141008723c */ /* 0x044ff60000041808 */
[----:B------:R-:W-:Y:S11]  /*5d300*/  @!UPT UIADD3 URZ, URZ, URZ, URZ ;  /* 0x0000003f3f3ff290 */ /* 0x000ff6000fffe03f */
[----:B------:R-:W-:Y:S01]  /*5d310*/  @!UPT UIADD3 URZ, URZ, URZ, URZ ;  /* 0x0000003f3f3ff290 */ /* 0x000fe2000fffe03f */
[----:B------:R-:W-:Y:S01]  /*5d320*/  STL.64 [R1+0xa40], R8 ;  /* 0x000a400801007387 */ /* 0x000fe20000100a00 */
[----:B------:R0:W-:Y:S03]  /*5d330*/  STL.64 [R1+0xa48], R10 ;  /* 0x000a480a01007387 */ /* 0x0001e60000100a00 */
[----:B0-----:R-:W4:Y:S01]  /*5d340*/  LDL.LU.64 R10, [R1+0x2198] ;  /* 0x00219800010a7983 */ /* 0x001f220000300a00 */
[----:B------:R-:W4:Y:S02]  /*5d350*/  LDL.LU.64 R8, [R1+0x2190] ;  /* 0x0021900001087983 */ /* 0x000f240000300a00 */
[----:B------:R-:W-:Y:S01]  /*5d360*/  STL.64 [R1+0x2118], R20 ;  /* 0x0021181401007387 */ /* 0x000fe20000100a00 */
[----:B------:R-:W-:Y:S02]  /*5d370*/  MOV R6, R22 ;  /* 0x0000001600067202 */ /* 0x000fe40000000f00 */
[----:B------:R-:W-:Y:S01]  /*5d380*/  MOV R7, R23 ;  /* 0x0000001700077202 */ /* 0x000fe20000000f00 */
[----:B----4-:R-:W-:Y:S01]  /*5d390*/  HMMA.16816.F32.BF16 R16, R16, R4, R8 ;  /* 0x000000041010723c */ /* 0x010fe20000041808 */
[----:B------:R-:W3:Y:S01]  /*5d3a0*/  LDL.LU.64 R10, [R1+0x2188] ;  /* 0x00218800010a7983 */ /* 0x000ee20000300a00 */
[----:B------:R-:W3:Y:S11]  /*5d3b0*/  LDL.LU.64 R8, [R1+0x2180] ;  /* 0x0021800001087983 */ /* 0x000ef60000300a00 */
[----:B------:R-:W-:Y:S10]  /*5d3c0*/  @!UPT UIADD3 URZ, URZ, URZ, URZ ;  /* 0x0000003f3f3ff290 */ /* 0x000ff4000fffe03f */
[----:B------:R0:W-:Y:S01]  /*5d3d0*/  STL.64 [R1+0xa30], R16 ;  /* 0x000a301001007387 */ /* 0x0001e20000100a00 */
[----:B------:R1:W-:Y:S03]  /*5d3e0*/  STL.64 [R1+0xa38], R18 ;  /* 0x000a381201007387 */ /* 0x0003e60000100a00 */
[----:B0-----:R-:W2:Y:S01]  /*5d3f0*/  LDL.LU R16, [R1+0x170] ;  /* 0x0001700001107983 */ /* 0x001ea20000300800 */
[----:B------:R-:W2:Y:S02]  /*5d400*/  LDL.LU R17, [R1+0x174] ;  /* 0x0001740001117983 */ /* 0x000ea40000300800 */
[----:B-1----:R-:W2:Y:S02]  /*5d410*/  LDL.LU R18, [R1+0x178] ;  /* 0x0001780001127983 */ /* 0x002ea40000300800 */
[----:B------:R-:W2:Y:S01]  /*5d420*/  LDL.LU R19, [R1+0x17c] ;  /* 0x00017c0001137983 */ /* 0x000ea20000300800 */
[----:B------:R-:W-:Y:S01]  /*5d430*/  STL.64 [R1+0x2110], R6 ;  /* 0x0021100601007387 */ /* 0x000fe20000100a00 */
[----:B------:R0:W-:Y:S03]  /*5d440*/  STL.64 [R1+0x2108], R4 ;  /* 0x0021080401007387 */ /* 0x0001e60000100a00 */
[----:B0-----:R-:W4:Y:S01]  /*5d450*/  LDL.LU R4, [R1+0x1e0] ;  /* 0x0001e00001047983 */ /* 0x001f220000300800 */
[----:B------:R-:W4:Y:S02]  /*5d460*/  LDL.LU R5, [R1+0x1e4] ;  /* 0x0001e40001057983 */ /* 0x000f240000300800 */
[----:B------:R-:W5:Y:S02]  /*5d470*/  LDL.LU R6, [R1+0x1e8] ;  /* 0x0001e80001067983 */ /* 0x000f640000300800 */
[----:B------:R-:W5:Y:S01]  /*5d480*/  LDL.LU R7, [R1+0x1ec] ;  /* 0x0001ec0001077983 */ /* 0x000f620000300800 */
[C---:B---3--:R-:W-:Y:S01]  /*5d490*/  HMMA.16816.F32.BF16 R24, R8.reuse, R24, R12 ;  /* 0x000000180818723c */ /* 0x048fe2000004180c */
[----:B-----5:R-:W-:Y:S01]  /*5d4a0*/  STL.64 [R1+0x2128], R6 ;  /* 0x0021280601007387 */ /* 0x020fe20000100a00 */
[----:B----4-:R0:W-:Y:S03]  /*5d4b0*/  STL.64 [R1+0x2120], R4 ;  /* 0x0021200401007387 */ /* 0x0101e60000100a00 */
[----:B0-----:R-:W3:Y:S01]  /*5d4c0*/  LDL.LU R4, [R1+0x1f0] ;  /* 0x0001f00001047983 */ /* 0x001ee20000300800 */
[----:B------:R-:W3:Y:S02]  /*5d4d0*/  LDL.LU R5, [R1+0x1f4] ;  /* 0x0001f40001057983 */ /* 0x000ee40000300800 */
[----:B------:R-:W3:Y:S02]  /*5d4e0*/  LDL.LU R6, [R1+0x1f8] ;  /* 0x0001f80001067983 */ /* 0x000ee40000300800 */
[----:B------:R-:W3:Y:S01]  /*5d4f0*/  LDL.LU R7, [R1+0x1fc] ;  /* 0x0001fc0001077983 */ /* 0x000ee20000300800 */
[----:B------:R-:W4:Y:S01]  /*5d500*/  LDL.LU.64 R14, [R1+0x2178] ;  /* 0x00217800010e7983 */ /* 0x000f220000300a00 */
[----:B------:R-:W4:Y:S11]  /*5d510*/  LDL.LU.64 R12, [R1+0x2170] ;  /* 0x00217000010c7983 */ /* 0x000f360000300a00 */
[----:B------:R0:W-:Y:S02]  /*5d520*/  STL.64 [R1+0xa20], R24 ;  /* 0x000a201801007387 */ /* 0x0001e40000100a00 */
[----:B------:R4:W-:Y:S01]  /*5d530*/  STL.64 [R1+0xa28], R26 ;  /* 0x000a281a01007387 */ /* 0x0009e20000100a00 */
[----:B0-----:R-:W4:Y:S02]  /*5d540*/  LDL.LU.64 R24, [R1+0x2168] ;  /* 0x0021680001187983 */ /* 0x001f240000300a00 */
[C---:B----4-:R-:W-:Y:S02]  /*5d550*/  HMMA.16816.F32.BF16 R24, R8.reuse, R24, R12 ;  /* 0x000000180818723c */ /* 0x050fe4000004180c */
[----:B------:R-:W4:Y:S01]  /*5d560*/  LDL.LU.64 R14, [R1+0x2160] ;  /* 0x00216000010e7983 */ /* 0x000f220000300a00 */
[----:B------:R-:W4:Y:S11]  /*5d570*/  LDL.LU.64 R12, [R1+0x2158] ;  /* 0x00215800010c7983 */ /* 0x000f360000300a00 */
[----:B------:R-:W-:Y:S09]  /*5d580*/  @!UPT UIADD3 URZ, URZ, URZ, URZ ;  /* 0x0000003f3f3ff290 */ /* 0x000ff2000fffe03f */
[----:B------:R0:W-:Y:S01]  /*5d590*/  STL.64 [R1+0xa10], R24 ;  /* 0x000a101801007387 */ /* 0x0001e20000100a00 */
[----:B------:R4:W-:Y:S03]  /*5d5a0*/  STL.64 [R1+0xa18], R26 ;  /* 0x000a181a01007387 */ /* 0x0009e60000100a00 */
        /* <DEDUP_REMOVED lines=8> */
[----:B----4-:R-:W-:Y:S02]  /*5d630*/  HMMA.16816.F32.BF16 R24, R8, R24, R12 ;  /* 0x000000180818723c */ /* 0x010fe4000004180c */
[----:B------:R-:W2:Y:S11]  /*5d640*/  LDL.LU.64 R12, [R1+0x2130] ;  /* 0x00213000010c7983 */ /* 0x000eb60000300a00 */
[----:B------:R-:W-:Y:S10]  /*5d650*/  @!UPT UIADD3 URZ, URZ, URZ, URZ ;  /* 0x0000003f3f3ff290 */ /* 0x000ff4000fffe03f */
[----:B------:R-:W-:Y:S01]  /*5d660*/  STL.64 [R1+0x9f0], R24 ;  /* 0x0009f01801007387 */ /* 0x000fe20000100a00 */
[----:B------:R-:W-:Y:S02]  /*5d670*/  STL.64 [R1+0x9f8], R26 ;  /* 0x0009f81a01007387 */ /* 0x000fe40000100a00 */
[----:B------:R-:W0:Y:S04]  /*5d680*/  LDSM.16.M88.4 R24, [R2+0x49000] ;  /* 0x049000000218783b */ /* 0x000e280000000200 */
[----:B------:R-:W-:Y:S01]  /*5d690*/  IMAD.MOV.U32 R20, RZ, RZ, R3 ;  /* 0x000000ffff147224 */ /* 0x000fe200078e0003 */
[----:B------:R-:W-:-:S07]  /*5d6a0*/  MOV R21, R0 ;  /* 0x0000000000157202 */ /* 0x000fce0000000f00 */
[C---:B---3--:R-:W-:Y:S01]  /*5d6b0*/  HMMA.16816.F32.BF16 R20, R8.reuse, R20, R4 ;  /* 0x000000140814723c */ /* 0x048fe20000041804 */
[----:B0-----:R-:W-:Y:S01]  /*5d6c0*/  STL.64 [R1+0x2098], R26 ;  /* 0x0020981a01007387 */ /* 0x001fe20000100a00 */
[----:B------:R0:W-:Y:S03]  /*5d6d0*/  STL.64 [R1+0x2090], R24 ;  /* 0x0020901801007387 */ /* 0x0001e60000100a00 */
[----:B0-----:R-:W3:Y:S03]  /*5d6e0*/  LDL.64 R24, [R1+0x50] ;  /* 0x0000500001187983 */ /* 0x001ee60000100a00 */
[C---:B--2---:R-:W-:Y:S01]  /*5d6f0*/  HMMA.16816.F32.BF16 R16, R8.reuse, R12, R16 ;  /* 0x0000000c0810723c */ /* 0x044fe20000041810 */
[----:B------:R0:W-:Y:S04]  /*5d700*/  STL.64 [R1+0x20c0], R12 ;  /* 0x0020c00c01007387 */ /* 0x0001e80000100a00 */
[----:B0-----:R-:W3:Y:S11]  /*5d710*/  LDL.LU R12, [R1+0x1b0] ;  /* 0x0001b000010c7983 */ /* 0x001ef60000300800 */
[----:B------:R-:W-:Y:S07]  /*5d720*/  @!UPT UIADD3 URZ, URZ, URZ, URZ ;  /* 0x0000003f3f3ff290 */ /* 0x000fee000fffe03f */
[----:B------:R-:W-:Y:S01]  /*5d730*/  STL.64 [R1+0x9e0], R16 ;  /* 0x0009e01001007387 */ /* 0x000fe20000100a00 */
[----:B------:R-:W-:Y:S02]  /*5d740*/  STL.64 [R1+0x9e8], R18 ;  /* 0x0009e81201007387 */ /* 0x000fe40000100a00 */
[----:B------:R-:W0:Y:S04]  /*5d750*/  LDSM.16.M88.4 R16, [R2+0x49400] ;  /* 0x049400000210783b */ /* 0x000e280000000200 */
[----:B------:R-:W3:Y:S01]  /*5d760*/  LDL.LU R13, [R1+0x1b4] ;  /* 0x0001b400010d7983 */ /* 0x000ee20000300800 */
[----:B------:R-:W3:Y:S01]  /*5d770*/  LDL.LU R14, [R1+0x1b8] ;  /* 0x0001b800010e7983 */ /* 0x000ee20000300800 */
[----:B------:R-:W3:Y:S03]  /*5d780*/  LDL.LU R15, [R1+0x1bc] ;  /* 0x0001bc00010f7983 */ /* 0x000ee60000300800 */
[----:B0-----:R-:W-:Y:S01]  /*5d790*/  STL.64 [R1+0x2018], R18 ;  /* 0x0020181201007387 */ /* 0x001fe20000100a00 */
[----:B------:R0:W-:Y:S03]  /*5d7a0*/  STL.64 [R1+0x2010], R16 ;  /* 0x0020101001007387 */ /* 0x0001e60000100a00 */
[----:B0-----:R-:W2:Y:S01]  /*5d7b0*/  LDL.64 R16, [R1+0x60] ;  /* 0x0000600001107983 */ /* 0x001ea20000100a00 */
[----:B------:R-:W4:Y:S02]  /*5d7c0*/  LDL.LU.64 R6, [R1+0x2128] ;  /* 0x0021280001067983 */ /* 0x000f240000300a00 */
[----:B------:R-:W4:Y:S02]  /*5d7d0*/  LDL.LU.64 R4, [R1+0x2120] ;  /* 0x0021200001047983 */ /* 0x000f240000300a00 */
[----:B------:R0:W-:Y:S01]  /*5d7e0*/  STL.64 [R1+0x9d0], R20 ;  /* 0x0009d01401007387 */ /* 0x0001e20000100a00 */
[----:B------:R4:W-:Y:S04]  /*5d7f0*/  STL.64 [R1+0x9d8], R22 ;  /* 0x0009d81601007387 */ /* 0x0009e80000100a00 */
[----:B0-----:R-:W4:Y:S02]  /*5d800*/  LDL.LU.64 R20, [R1+0x2118] ;  /* 0x0021180001147983 */ /* 0x001f240000300a00 */
[C---:B----4-:R-:W-:Y:S02]  /*5d810*/  HMMA.16816.F32.BF16 R20, R8.reuse, R20, R4 ;  /* 0x000000140814723c */ /* 0x050fe40000041804 */
[----:B------:R-:W4:Y:S01]  /*5d820*/  LDL.LU.64 R6, [R1+0x2110] ;  /* 0x0021100001067983 */ /* 0x000f220000300a00 */
[----:B------:R-:W5:Y:S11]  /*5d830*/  LDL.LU.64 R4, [R1+0x2108] ;  /* 0x0021080001047983 */ /* 0x000f760000300a00 */
[----:B------:R-:W-:Y:S09]  /*5d840*/  @!UPT UIADD3 URZ, URZ, URZ, URZ ;  /* 0x0000003f3f3ff290 */ /* 0x000ff2000fffe03f */
[----:B------:R-:W-:Y:S01]  /*5d850*/  STL.64 [R1+0x9c0], R20 ;  /* 0x0009c01401007387 */ /* 0x000fe20000100a00 */
[----:B------:R0:W-:Y:S03]  /*5d860*/  STL.64 [R1+0x9c8], R22 ;  /* 0x0009c81601007387 */ /* 0x0001e60000100a00 */
[----:B0-----:R-:W5:Y:S01]  /*5d870*/  LDL.LU.64 R22, [R1+0x2100] ;  /* 0x0021000001167983 */ /* 0x001f620000300a00 */
[----:B------:R-:W5:Y:S02]  /*5d880*/  LDL.LU.64 R20, [R1+0x20f8] ;  /* 0x0020f80001147983 */ /* 0x000f640000300a00 */
[----:B-----5:R-:W-:Y:S01]  /*5d890*/  HMMA.16816.F32.BF16 R8, R8, R4, R20 ;  /* 0x000000040808723c */ /* 0x020fe20000041814 */
[----:B------:R-:W5:Y:S01]  /*5d8a0*/  LDL.LU.64 R22, [R1+0x20f0] ;  /* 0x0020f00001167983 */ /* 0x000f620000300a00 */
[----:B------:R-:W5:Y:S11]  /*5d8b0*/  LDL.LU.64 R20, [R1+0x20e8] ;  /* 0x0020e80001147983 */ /* 0x000f760000300a00 */
[----:B------:R-:W-:Y:S10]  /*5d8c0*/  @!UPT UIADD3 URZ, URZ, URZ, URZ ;  /* 0x0000003f3f3ff290 */ /* 0x000ff4000fffe03f */
[----:B------:R0:W-:Y:S01]  /*5d8d0*/  STL.64 [R1+0x9b0], R8 ;  /* 0x0009b00801007387 */ /* 0x0001e20000100a00 */
[----:B------:R1:W-:Y:S03]  /*5d8e0*/  STL.64 [R1+0x9b8], R10 ;  /* 0x0009b80a01007387 */ /* 0x0003e60000100a00 */
[----:B0-----:R-:W5:Y:S01]  /*5d8f0*/  LDL.LU R8, [R1+0x1c0] ;  /* 0x0001c00001087983 */ /* 0x001f620000300800 */
[----:B------:R-:W5:Y:S02]  /*5d900*/  LDL.LU R9, [R1+0x1c4] ;  /* 0x0001c40001097983 */ /* 0x000f640000300800 */
[----:B-1----:R-:W5:Y:S02]  /*5d910*/  LDL.LU R10, [R1+0x1c8] ;  /* 0x0001c800010a7983 */ /* 0x002f640000300800 */
[----:B------:R-:W5:Y:S01]  /*5d920*/  LDL.LU R11, [R1+0x1cc] ;  /* 0x0001cc00010b7983 */ /* 0x000f620000300800 */
[----:B----4-:R-:W-:Y:S01]  /*5d930*/  STL.64 [R1+0x20a8], R6 ;  /* 0x0020a80601007387 */ /* 0x010fe20000100a00 */
[----:B------:R5:W-:Y:S01]  /*5d940*/  STL.64 [R1+0x20a0], R4 ;  /* 0x0020a00401007387 */ /* 0x000be20000100a00 */
[----:B--2---:R-:W-:-:S02]  /*5d950*/  MOV R29, R16 ;  /* 0x00000010001d7202 */ /* 0x004fc40000000f00 */
[----:B------:R-:W-:Y:S01]  /*5d960*/  MOV R28, R17 ;  /* 0x00000011001c7202 */ /* 0x000fe20000000f00 */
[C---:B-----5:R-:W-:Y:S11]  /*5d970*/  HMMA.16816.F32.BF16 R4, R20.reuse, R16, R8 ;  /* 0x000000101404723c */ /* 0x060ff60000041808 */
[----:B------:R-:W-:Y:S11]  /*5d980*/  @!UPT UIADD3 URZ, URZ, URZ, URZ ;  /* 0x0000003f3f3ff290 */ /* 0x000ff6000fffe03f */
[----:B------:R-:W-:Y:S01]  /*5d990*/  @!UPT UIADD3 URZ, URZ, URZ, URZ ;  /* 0x0000003f3f3ff290 */ /* 0x000fe2000fffe03f */
[----:B------:R-:W-:Y:S01]  /*5d9a0*/  STL.64 [R1+0x9a0], R4 ;  /* 0x0009a00401007387 */ /* 0x000fe20000100a00 */
[----:B------:R3:W-:Y:S02]  /*5d9b0*/  STL.64 [R1+0x9a8], R6 ;  /* 0x0009a80601007387 */ /* 0x0007e40000100a00 */
[C---:B---3--:R-:W-:Y:S11]  /*5d9c0*/  HMMA.16816.F32.BF16 R4, R20.reuse, R24, R12 ;  /* 0x000000181404723c */ /* 0x048ff6000004180c */
[----:B------:R-:W-:Y:S11]  /*5d9d0*/  @!UPT UIADD3 URZ, URZ, URZ, URZ ;  /* 0x0000003f3f3ff290 */ /* 0x000ff6000fffe03f */
[----:B------:R-:W-:Y:S01]  /*5d9e0*/  @!UPT UIADD3 URZ, URZ, URZ, URZ ;  /* 0x0000003f3f3ff290 */ /* 0x000fe2000fffe03f */
[----:B------:R-:W-:Y:S01]  /*5d9f0*/  STL.64 [R1+0x990], R4 ;  /* 0x0009900401007387 */ /* 0x000fe20000100a00 */
[----:B------:R-:W-:Y:S02]  /*5da00*/  STL.64 [R1+0x998], R6 ;  /* 0x0009980601007387 */ /* 0x000fe40000100a00 */
[----:B------:R-:W2:Y:S02]  /*5da10*/  LDL.LU R16, [R1+0x270] ;  /* 0x0002700001107983 */ /* 0x000ea40000300800 */
[----:B------:R-:W2:Y:S01]  /*5da20*/  LDL.LU R17, [R1+0x274] ;  /* 0x0002740001117983 */ /* 0x000ea20000300800 */
[----:B------:R-:W3:Y:S01]  /*5da30*/  LDL.LU R18, [R1+0x278] ;  /* 0x0002780001127983 */ /* 0x000ee20000300800 */
[----:B------:R-:W3:Y:S02]  /*5da40*/  LDL.LU R19, [R1+0x27c] ;  /* 0x00027c0001137983 */ /* 0x000ee40000300800 */
[----:B------:R-:W4:Y:S02]  /*5da50*/  LDL.LU R12, [R1+0x190] ;  /* 0x00019000010c7983 */ /* 0x000f240000300800 */
[----:B------:R-:W4:Y:S01]  /*5da60*/  LDL.LU R13, [R1+0x194] ;  /* 0x00019400010d7983 */ /* 0x000f220000300800 */
[----:B------:R-:W5:Y:S01]  /*5da70*/  LDL.LU R14, [R1+0x198] ;  /* 0x00019800010e7983 */ /* 0x000f620000300800 */
[----:B------:R-:W5:Y:S02]  /*5da80*/  LDL.LU R15, [R1+0x19c] ;  /* 0x00019c00010f7983 */ /* 0x000f640000300800 */
[----:B------:R-:W-:Y:S01]  /*5da90*/  IMAD.MOV.U32 R3, RZ, RZ, R24 ;  /* 0x000000ffff037224 */ /* 0x000fe200078e0018 */
[----:B------:R-:W-:Y:S01]  /*5daa0*/  MOV R0, R25 ;  /* 0x0000001900007202 */ /* 0x000fe20000000f00 */
[----:B-----5:R-:W-:Y:S01]  /*5dab0*/  STL.64 [R1+0x20d0], R14 ;  /* 0x0020d00e01007387 */ /* 0x020fe20000100a00 */
[----:B----4-:R0:W-:Y:S03]  /*5dac0*/  STL.64 [R1+0x20c8], R12 ;  /* 0x0020c80c01007387 */ /* 0x0101e60000100a00 */
[----:B0-----:R-:W4:Y:S04]  /*5dad0*/  LDL R12, [R1+0x40] ;  /* 0x00004000010c7983 */ /* 0x001f280000100800 */
[----:B------:R-:W4:Y:S01]  /*5dae0*/  LDL R13, [R1+0x44] ;  /* 0x00004400010d7983 */ /* 0x000f220000100800 */
[----:B---3--:R-:W-:Y:S02]  /*5daf0*/  STL.64 [R1+0x2028], R18 ;  /* 0x0020281201007387 */ /* 0x008fe40000100a00 */
[----:B--2---:R0:W-:Y:S02]  /*5db00*/  STL.64 [R1+0x2020], R16 ;  /* 0x0020201001007387 */ /* 0x0041e40000100a00 */
[----:B0-----:R-:W2:Y:S01]  /*5db10*/  LDL.LU R16, [R1+0x280] ;  /* 0x0002800001107983 */ /* 0x001ea20000300800 */
[----:B------:R-:W2:Y:S02]  /*5db20*/  LDL.LU R17, [R1+0x284] ;  /* 0x0002840001117983 */ /* 0x000ea40000300800 */
[----:B------:R-:W3:Y:S02]  /*5db30*/  LDL.LU R18, [R1+0x288] ;  /* 0x0002880001127983 */ /* 0x000ee40000300800 */
[----:B------:R-:W3:Y:S01]  /*5db40*/  LDL.LU R19, [R1+0x28c] ;  /* 0x00028c0001137983 */ /* 0x000ee20000300800 */
[----:B------:R-:W5:Y:S01]  /*5db50*/  LDL.LU R24, [R1+0x180] ;  /* 0x0001800001187983 */ /* 0x000f620000300800 */
[----:B------:R-:W5:Y:S02]  /*5db60*/  LDL.LU R25, [R1+0x184] ;  /* 0x0001840001197983 */ /* 0x000f640000300800 */
[----:B------:R-:W2:Y:S02]  /*5db70*/  LDL.LU R26, [R1+0x188] ;  /* 0x00018800011a7983 */ /* 0x000ea40000300800 */
[----:B------:R-:W2:Y:S02]  /*5db80*/  LDL.LU R27, [R1+0x18c] ;  /* 0x00018c00011b7983 */ /* 0x000ea40000300800 */
[----:B--2---:R-:W-:Y:S01]  /*5db90*/  STL.64 [R1+0x20e0], R26 ;  /* 0x0020e01a01007387 */ /* 0x004fe20000100a00 */
[----:B-----5:R0:W-:Y:S03]  /*5dba0*/  STL.64 [R1+0x20d8], R24 ;  /* 0x0020d81801007387 */ /* 0x0201e60000100a00 */
[----:B0-----:R-:W4:Y:S01]  /*5dbb0*/  LDL.LU R24, [R1+0x1a0] ;  /* 0x0001a00001187983 */ /* 0x001f220000300800 */
[----:B------:R-:W4:Y:S02]  /*5dbc0*/  LDL.LU R25, [R1+0x1a4] ;  /* 0x0001a40001197983 */ /* 0x000f240000300800 */
[----:B------:R-:W4:Y:S02]  /*5dbd0*/  LDL.LU R26, [R1+0x1a8] ;  /* 0x0001a800011a7983 */ /* 0x000f240000300800 */
[----:B------:R-:W4:Y:S01]  /*5dbe0*/  LDL.LU R27, [R1+0x1ac] ;  /* 0x0001ac00011b7983 */ /* 0x000f220000300800 */
[----:B---3--:R-:W-:Y:S01]  /*5dbf0*/  STL.64 [R1+0x2038], R18 ;  /* 0x0020381201007387 */ /* 0x008fe20000100a00 */
[----:B------:R0:W-:Y:S03]  /*5dc00*/  STL.64 [R1+0x2030], R16 ;  /* 0x0020301001007387 */ /* 0x0001e60000100a00 */
[----:B0-----:R-:W2:Y:S01]  /*5dc10*/  LDL.LU R16, [R1+0x290] ;  /* 0x0002900001107983 */ /* 0x001ea20000300800 */
[----:B------:R-:W2:Y:S02]  /*5dc20*/  LDL.LU R17, [R1+0x294] ;  /* 0x0002940001117983 */ /* 0x000ea40000300800 */
[----:B------:R-:W3:Y:S02]  /*5dc30*/  LDL.LU R18, [R1+0x298] ;  /* 0x0002980001127983 */ /* 0x000ee40000300800 */
[----:B------:R-:W3:Y:S01]  /*5dc40*/  LDL.LU R19, [R1+0x29c] ;  /* 0x00029c0001137983 */ /* 0x000ee20000300800 */
[----:B------:R-:W5:Y:S04]  /*5dc50*/  LDL R8, [R1+0x10] ;  /* 0x0000100001087983 */ /* 0x000f680000100800 */
[----:B------:R-:W5:Y:S01]  /*5dc60*/  LDL R9, [R1+0x14] ;  /* 0x0000140001097983 */ /* 0x000f620000100800 */
[----:B------:R-:W2:Y:S02]  /*5dc70*/  LDL.LU R4, [R1+0x2f0] ;  /* 0x0002f00001047983 */ /* 0x000ea40000300800 */
[----:B------:R-:W2:Y:S02]  /*5dc80*/  LDL.LU R5, [R1+0x2f4] ;  /* 0x0002f40001057983 */ /* 0x000ea40000300800 */
[----:B------:R-:W2:Y:S01]  /*5dc90*/  LDL.LU R6, [R1+0x2f8] ;  /* 0x0002f80001067983 */ /* 0x000ea20000300800 */
[----:B------:R-:W2:Y:S01]  /*5dca0*/  LDL.LU R7, [R1+0x2fc] ;  /* 0x0002fc0001077983 */ /* 0x000ea20000300800 */
[C---:B----4-:R-:W-:Y:S03]  /*5dcb0*/  HMMA.16816.F32.BF16 R12, R20.reuse, R12, R24 ;  /* 0x0000000c140c723c */ /* 0x050fe60000041818 */
[----:B--2---:R-:W-:Y:S01]  /*5dcc0*/  STL.64 [R1+0x20b8], R6 ;  /* 0x0020b80601007387 */ /* 0x004fe20000100a00 */
[----:B------:R0:W-:Y:S03]  /*5dcd0*/  STL.64 [R1+0x20b0], R4 ;  /* 0x0020b00401007387 */ /* 0x0001e60000100a00 */
[----:B0-----:R-:W5:Y:S01]  /*5dce0*/  LDL.LU R4, [R1+0x200] ;  /* 0x0002000001047983 */ /* 0x001f620000300800 */
[----:B------:R-:W5:Y:S02]  /*5dcf0*/  LDL.LU R5, [R1+0x204] ;  /* 0x0002040001057983 */ /* 0x000f640000300800 */
[----:B------:R-:W5:Y:S02]  /*5dd00*/  LDL.LU R6, [R1+0x208] ;  /* 0x0002080001067983 */ /* 0x000f640000300800 */
[----:B------:R-:W5:Y:S01]  /*5dd10*/  LDL.LU R7, [R1+0x20c] ;  /* 0x00020c0001077983 */ /* 0x000f620000300800 */
[----:B---3--:R-:W-:Y:S01]  /*5dd20*/  STL.64 [R1+0x2048], R18 ;  /* 0x0020481201007387 */ /* 0x008fe20000100a00 */
[----:B------:R0:W-:Y:S03]  /*5dd30*/  STL.64 [R1+0x2040], R16 ;  /* 0x0020401001007387 */ /* 0x0001e60000100a00 */
[----:B0-----:R-:W2:Y:S04]  /*5dd40*/  LDL R16, [R1+0x30] ;  /* 0x0000300001107983 */ /* 0x001ea80000100800 */
[----:B------:R-:W2:Y:S01]  /*5dd50*/  LDL R17, [R1+0x34] ;  /* 0x0000340001117983 */ /* 0x000ea20000100800 */
[----:B------:R-:W3:Y:S02]  /*5dd60*/  LDL.LU.64 R26, [R1+0x20e0] ;  /* 0x0020e000011a7983 */ /* 0x000ee40000300a00 */
[----:B------:R-:W3:Y:S02]  /*5dd70*/  LDL.LU.64 R24, [R1+0x20d8] ;  /* 0x0020d80001187983 */ /* 0x000ee40000300a00 */
[----:B------:R-:W-:Y:S01]  /*5dd80*/  STL.64 [R1+0x980], R12 ;  /* 0x0009800c01007387 */ /* 0x000fe20000100a00 */
[----:B------:R0:W-:Y:S04]  /*5dd90*/  STL.64 [R1+0x988], R14 ;  /* 0x0009880e01007387 */ /* 0x0001e80000100a00 */
[----:B0-----:R-:W2:Y:S01]  /*5dda0*/  LDL.LU.64 R14, [R1+0x20d0] ;  /* 0x0020d000010e7983 */ /* 0x001ea20000300a00 */
[----:B------:R-:W2:Y:S02]  /*5ddb0*/  LDL.LU.64 R12, [R1+0x20c8] ;  /* 0x0020c800010c7983 */ /* 0x000ea40000300a00 */
[C---:B--2---:R-:W-:Y:S11]  /*5ddc0*/  HMMA.16816.F32.BF16 R12, R20.reuse, R16, R12 ;  /* 0x00000010140c723c */ /* 0x044ff6000004180c */
[----:B------:R-:W-:Y:S11]  /*5ddd0*/  @!UPT UIADD3 URZ, URZ, URZ, URZ ;  /* 0x0000003f3f3ff290 */ /* 0x000ff6000fffe03f */
[----:B------:R-:W-:Y:S01]  /*5dde0*/  @!UPT UIADD3 URZ, URZ, URZ, URZ ;  /* 0x0000003f3f3ff290 */ /* 0x000fe2000fffe03f */
[----:B------:R0:W-:Y:S01]  /*5ddf0*/  STL.64 [R1+0x970], R12 ;  /* 0x0009700c01007387 */ /* 0x0001e20000100a00 */
[----:B------:R-:W-:Y:S03]  /*5de00*/  STL.64 [R1+0x978], R14 ;  /* 0x0009780e01007387 */ /* 0x000fe60000100a00 */
[----:B0-----:R-:W2:Y:S01]  /*5de10*/  LDL.LU.64 R12, [R1+0x20c0] ;  /* 0x0020c000010c7983 */ /* 0x001ea20000300a00 */
[----:B------:R0:W-:Y:S03]  /*5de20*/  STL.64 [R1+0x2058], R16 ;  /* 0x0020581001007387 */ /* 0x0001e60000100a00 */
[----:B0-----:R-:W4:Y:S01]  /*5de30*/  LDL.64 R16, [R1+0x40] ;  /* 0x0000400001107983 */ /* 0x001f220000100a00 */
[----:B-----5:R-:W-:Y:S03]  /*5de40*/  HMMA.16816.F32.BF16 R8, R20, R8, R4 ;  /* 0x000000081408723c */ /* 0x020fe60000041804 */
[----:B----4-:R0:W-:Y:S02]  /*5de50*/  STL.64 [R1+0x2070], R16 ;  /* 0x0020701001007387 */ /* 0x0101e40000100a00 */
[----:B0-----:R-:W-:-:S02]  /*5de60*/  MOV R16, R3 ;  /* 0x0000000300107202 */ /* 0x001fc40000000f00 */
[----:B------:R-:W-:Y:S01]  /*5de70*/  MOV R17, R0 ;  /* 0x0000000000117202 */ /* 0x000fe20000000f00 */
[----:B--2---:R-:W-:Y:S01]  /*5de80*/  IMAD.MOV.U32 R3, RZ, RZ, R12 ;  /* 0x000000ffff037224 */ /* 0x004fe200078e000c */
[----:B------:R-:W-:-:S03]  /*5de90*/  MOV R0, R13 ;  /* 0x0000000d00007202 */ /* 0x000fc60000000f00 */
[----:B------:R3:W-:Y:S02]  /*5dea0*/  STL.64 [R1+0x2088], R16 ;  /* 0x0020881001007387 */ /* 0x0007e40000100a00 */
[C---:B---3--:R-:W-:Y:S02]  /*5deb0*/  HMMA.16816.F32.BF16 R16, R20.reuse, R12, R24 ;  /* 0x0000000c1410723c */ /* 0x048fe40000041818 */
[----:B------:R-:W0:Y:S11]  /*5dec0*/  LDSM.16.M88.4 R12, [R2+0x49800] ;  /* 0x04980000020c783b */ /* 0x000e360000000200 */
[----:B------:R-:W-:Y:S10]  /*5ded0*/  @!UPT UIADD3 URZ, URZ, URZ, URZ ;  /* 0x0000003f3f3ff290 */ /* 0x000ff4000fffe03f */
[----:B------:R1:W-:Y:S01]  /*5dee0*/  STL.64 [R1+0x960], R16 ;  /* 0x0009601001007387 */ /* 0x0003e20000100a00 */
[----:B------:R2:W-:Y:S02]  /*5def0*/  STL.64 [R1+0x968], R18 ;  /* 0x0009681201007387 */ /* 0x0005e40000100a00 */
[----:B------:R-:W3:Y:S02]  /*5df00*/  LDL.LU R24, [R1+0x2e0] ;  /* 0x0002e00001187983 */ /* 0x000ee40000300800 */
[----:B------:R-:W3:Y:S01]  /*5df10*/  LDL.LU R25, [R1+0x2e4] ;  /* 0x0002e40001197983 */ /* 0x000ee20000300800 */
[----:B------:R-:W3:Y:S01]  /*5df20*/  LDL.LU R26, [R1+0x2e8] ;  /* 0x0002e800011a7983 */ /* 0x000ee20000300800 */
[----:B------:R-:W3:Y:S03]  /*5df30*/  LDL.LU R27, [R1+0x2ec] ;  /* 0x0002ec00011b7983 */ /* 0x000ee60000300800 */
[----:B-1----:R-:W4:Y:S01]  /*5df40*/  LDL.LU R16, [R1+0x2d0] ;  /* 0x0002d00001107983 */ /* 0x002f220000300800 */
[----:B------:R-:W4:Y:S02]  /*5df50*/  LDL.LU R17, [R1+0x2d4] ;  /* 0x0002d40001117983 */ /* 0x000f240000300800 */
[----:B--2---:R-:W4:Y:S02]  /*5df60*/  LDL.LU R18, [R1+0x2d8] ;  /* 0x0002d80001127983 */ /* 0x004f240000300800 */
[----:B------:R-:W4:Y:S01]  /*5df70*/  LDL.LU R19, [R1+0x2dc] ;  /* 0x0002dc0001137983 */ /* 0x000f220000300800 */
[----:B0-----:R-:W-:Y:S01]  /*5df80*/  STL.64 [R1+0x1f90], R14 ;  /* 0x001f900e01007387 */ /* 0x001fe20000100a00 */
[----:B------:R0:W-:Y:S03]  /*5df90*/  STL.64 [R1+0x1f88], R12 ;  /* 0x001f880c01007387 */ /* 0x0001e60000100a00 */
[----:B0-----:R-:W2:Y:S01]  /*5dfa0*/  LDL.64 R12, [R1] ;  /* 0x00000000010c7983 */ /* 0x001ea20000100a00 */
[----:B------:R-:W2:Y:S02]  /*5dfb0*/  LDL.LU.64 R6, [R1+0x20b8] ;  /* 0x0020b80001067983 */ /* 0x000ea40000300a00 */
[----:B------:R-:W2:Y:S02]  /*5dfc0*/  LDL.LU.64 R4, [R1+0x20b0] ;  /* 0x0020b00001047983 */ /* 0x000ea40000300a00 */
[----:B------:R-:W-:Y:S01]  /*5dfd0*/  STL.64 [R1+0x950], R8 ;  /* 0x0009500801007387 */ /* 0x000fe20000100a00 */
[----:B------:R-:W-:Y:S02]  /*5dfe0*/  STL.64 [R1+0x958], R10 ;  /* 0x0009580a01007387 */ /* 0x000fe40000100a00 */
[----:B------:R-:W0:Y:S02]  /*5dff0*/  LDSM.16.M88.4 R8, [R2+0x49c00] ;  /* 0x049c00000208783b */ /* 0x000e240000000200 */
[----:B0-----:R-:W-:Y:S02]  /*5e000*/  STL.64 [R1+0x1f10], R10 ;  /* 0x001f100a01007387 */ /* 0x001fe40000100a00 */
[----:B------:R-:W-:Y:S01]  /*5e010*/  STL.64 [R1+0x1f08], R8 ;  /* 0x001f080801007387 */ /* 0x000fe20000100a00 */
[C---:B--2---:R-:W-:Y:S11]  /*5e020*/  HMMA.16816.F32.BF16 R4, R20.reuse, R12, R4 ;  /* 0x0000000c1404723c */ /* 0x044ff60000041804 */
[----:B------:R-:W-:Y:S11]  /*5e030*/  @!UPT UIADD3 URZ, URZ, URZ, URZ ;  /* 0x0000003f3f3ff290 */ /* 0x000ff6000fffe03f */
[----:B------:R-:W-:Y:S01]  /*5e040*/  @!UPT UIADD3 URZ, URZ, URZ, URZ ;  /* 0x0000003f3f3ff290 */ /* 0x000fe2000fffe03f */
[----:B------:R-:W-:Y:S01]  /*5e050*/  STL.64 [R1+0x940], R4 ;  /* 0x0009400401007387 */ /* 0x000fe20000100a00 */
[----:B------:R0:W-:Y:S03]  /*5e060*/  STL.64 [R1+0x948], R6 ;  /* 0x0009480601007387 */ /* 0x0001e60000100a00 */
[----:B0-----:R-:W2:Y:S01]  /*5e070*/  LDL.LU.64 R6, [R1+0x20a8] ;  /* 0x0020a80001067983 */ /* 0x001ea20000300a00 */
[----:B------:R-:W3:Y:S02]  /*5e080*/  LDL.LU.64 R4, [R1+0x20a0] ;  /* 0x0020a00001047983 */ /* 0x000ee40000300a00 */
[----:B------:R0:W-:Y:S02]  /*5e090*/  STL.64 [R1+0x2050], R12 ;  /* 0x0020500c01007387 */ /* 0x0001e40000100a00 */
        /* <DEDUP_REMOVED lines=10> */
[----:B---3--:R-:W-:Y:S01]  /*5e140*/  HMMA.16816.F32.BF16 R20, R20, R4, R24 ;  /* 0x000000041414723c */ /* 0x008fe20000041818 */
[----:B-----5:R-:W-:Y:S01]  /*5e150*/  STL.64 [R1+0x2080], R14 ;  /* 0x0020800e01007387 */ /* 0x020fe20000100a00 */
[----:B--2---:R0:W-:Y:S03]  /*5e160*/  STL.64 [R1+0x2078], R12 ;  /* 0x0020780c01007387 */ /* 0x0041e60000100a00 */
[----:B0-----:R-:W2:Y:S01]  /*5e170*/  LDL.LU R12, [R1+0x2c0] ;  /* 0x0002c000010c7983 */ /* 0x001ea20000300800 */
[----:B------:R-:W2:Y:S02]  /*5e180*/  LDL.LU R13, [R1+0x2c4] ;  /* 0x0002c400010d7983 */ /* 0x000ea40000300800 */
[----:B------:R-:W2:Y:S02]  /*5e190*/  LDL.LU R14, [R1+0x2c8] ;  /* 0x0002c800010e7983 */ /* 0x000ea40000300800 */
[----:B------:R-:W2:Y:S01]  /*5e1a0*/  LDL.LU R15, [R1+0x2cc] ;  /* 0x0002cc00010f7983 */ /* 0x000ea20000300800 */
[----:B------:R-:W4:Y:S01]  /*5e1b0*/  LDL.LU.64 R26, [R1+0x2098] ;  /* 0x00209800011a7983 */ /* 0x000f220000300a00 */
[----:B------:R-:W4:Y:S01]  /*5e1c0*/  LDL.LU.64 R24, [R1+0x2090] ;  /* 0x0020900001187983 */ /* 0x000f220000300a00 */
[----:B------:R-:W-:-:S02]  /*5e1d0*/  MOV R8, R29 ;  /* 0x0000001d00087202 */ /* 0x000fc40000000f00 */
[----:B------:R-:W-:-:S08]  /*5e1e0*/  MOV R9, R28 ;  /* 0x0000001c00097202 */ /* 0x000fd00000000f00 */
[----:B------:R-:W-:Y:S01]  /*5e1f0*/  STL.64 [R1+0x930], R20 ;  /* 0x0009301401007387 */ /* 0x000fe20000100a00 */
[----:B------:R-:W-:Y:S01]  /*5e200*/  STL.64 [R1+0x938], R22 ;  /* 0x0009381601007387 */ /* 0x000fe20000100a00 */
[C---:B----4-:R-:W-:Y:S11]  /*5e210*/  HMMA.16816.F32.BF16 R16, R24.reuse, R8, R16 ;  /* 0x000000081810723c */ /* 0x050ff60000041810 */
[----:B------:R-:W-:Y:S11]  /*5e220*/  @!UPT UIADD3 URZ, URZ, URZ, URZ ;  /* 0x0000003f3f3ff290 */ /* 0x000ff6000fffe03f */
[----:B------:R-:W-:Y:S01]  /*5e230*/  @!UPT UIADD3 URZ, URZ, URZ, URZ ;  /* 0x0000003f3f3ff290 */ /* 0x000fe2000fffe03f */
[----:B------:R0:W-:Y:S01]  /*5e240*/  STL.64 [R1+0x920], R16 ;  /* 0x0009201001007387 */ /* 0x0001e20000100a00 */
[----:B------:R2:W-:Y:S03]  /*5e250*/  STL.64 [R1+0x928], R18 ;  /* 0x0009281201007387 */ /* 0x0005e60000100a00 */
[----:B0-----:R-:W2:Y:S02]  /*5e260*/  LDL.LU.64 R16, [R1+0x2088] ;  /* 0x0020880001107983 */ /* 0x001ea40000300a00 */
[C---:B--2---:R-:W-:Y:S02]  /*5e270*/  HMMA.16816.F32.BF16 R16, R24.reuse, R16, R12 ;  /* 0x000000101810723c */ /* 0x044fe4000004180c */
[----:B------:R-:W2:Y:S01]  /*5e280*/  LDL.LU.64 R14, [R1+0x2080] ;  /* 0x00208000010e7983 */ /* 0x000ea20000300a00 */
[----:B------:R-:W2:Y:S11]  /*5e290*/  LDL.LU.64 R12, [R1+0x2078] ;  /* 0x00207800010c7983 */ /* 0x000eb60000300a00 */
[----:B------:R-:W-:Y:S09]  /*5e2a0*/  @!UPT UIADD3 URZ, URZ, URZ, URZ ;  /* 0x0000003f3f3ff290 */ /* 0x000ff2000fffe03f */
[----:B------:R0:W-:Y:S01]  /*5e2b0*/  STL.64 [R1+0x910], R16 ;  /* 0x0009101001007387 */ /* 0x0001e20000100a00 */
[----:B------:R-:W-:Y:S03]  /*5e2c0*/  STL.64 [R1+0x918], R18 ;  /* 0x0009181201007387 */ /* 0x000fe60000100a00 */
[----:B0-----:R-:W2:Y:S02]  /*5e2d0*/  LDL.LU.64 R16, [R1+0x2070] ;  /* 0x0020700001107983 */ /* 0x001ea40000300a00 */
[C---:B--2---:R-:W-:Y:S01]  /*5e2e0*/  HMMA.16816.F32.BF16 R12, R24.reuse, R16, R12 ;  /* 0x00000010180c723c */ /* 0x044fe2000004180c */
[----:B------:R-:W-:Y:S02]  /*5e2f0*/  MOV R11, R16 ;  /* 0x00000010000b7202 */ /* 0x000fe40000000f00 */
[----:B------:R-:W-:Y:S11]  /*5e300*/  MOV R10, R17 ;  /* 0x00000011000a7202 */ /* 0x000ff60000000f00 */
[----:B------:R-:W-:Y:S09]  /*5e310*/  @!UPT UIADD3 URZ, URZ, URZ, URZ ;  /* 0x0000003f3f3ff290 */ /* 0x000ff2000fffe03f */
[----:B------:R-:W-:Y:S01]  /*5e320*/  STL.64 [R1+0x900], R12 ;  /* 0x0009000c01007387 */ /* 0x000fe20000100a00 */
[----:B------:R0:W-:Y:S03]  /*5e330*/  STL.64 [R1+0x908], R14 ;  /* 0x0009080e01007387 */ /* 0x0001e60000100a00 */
[----:B0-----:R-:W2:Y:S01]  /*5e340*/  LDL.LU.64 R14, [R1+0x2068] ;  /* 0x00206800010e7983 */ /* 0x001ea20000300a00 */
[----:B------:R-:W2:Y:S02]  /*5e350*/  LDL.LU.64 R12, [R1+0x2060] ;  /* 0x00206000010c7983 */ /* 0x000ea40000300a00 */
[----:B------:R-:W2:Y:S02]  /*5e360*/  LDL.LU.64 R16, [R1+0x2058] ;  /* 0x0020580001107983 */ /* 0x000ea40000300a00 */
[----:B--2---:R-:W-:Y:S01]  /*5e370*/  HMMA.16816.F32.BF16 R16, R24, R16, R12 ;  /* 0x000000101810723c */ /* 0x004fe2000004180c */
[----:B------:R-:W2:Y:S11]  /*5e380*/  LDL.LU.64 R12, [R1+0x2050] ;  /* 0x00205000010c7983 */ /* 0x000eb60000300a00 */
[----:B------:R-:W-:Y:S11]  /*5e390*/  @!UPT UIADD3 URZ, URZ, URZ, URZ ;  /* 0x0000003f3f3ff290 */ /* 0x000ff6000fffe03f */
[----:B------:R-:W-:Y:S01]  /*5e3a0*/  STL.64 [R1+0x8e0], R16 ;  /* 0x0008e01001007387 */ /* 0x000fe20000100a00 */
[----:B------:R0:W-:Y:S03]  /*5e3b0*/  STL.64 [R1+0x8e8], R18 ;  /* 0x0008e81201007387 */ /* 0x0001e60000100a00 */
[----:B0-----:R-:W3:Y:S01]  /*5e3c0*/  LDL.LU.64 R18, [R1+0x2048] ;  /* 0x0020480001127983 */ /* 0x001ee20000300a00 */
[----:B------:R-:W3:Y:S02]  /*5e3d0*/  LDL.LU.64 R16, [R1+0x2040] ;  /* 0x0020400001107983 */ /* 0x000ee40000300a00 */
[----:B------:R-:W-:Y:S01]  /*5e3e0*/  IMAD.MOV.U32 R20, RZ, RZ, R3 ;  /* 0x000000ffff147224 */ /* 0x000fe200078e0003 */
[----:B------:R-:W-:-:S07]  /*5e3f0*/  MOV R21, R0 ;  /* 0x0000000000157202 */ /* 0x000fce0000000f00 */
[C---:B---3--:R-:W-:Y:S11]  /*5e400*/  HMMA.16816.F32.BF16 R16, R24.reuse, R20, R16 ;  /* 0x000000141810723c */ /* 0x048ff60000041810 */
[----:B------:R-:W-:Y:S11]  /*5e410*/  @!UPT UIADD3 URZ, URZ, URZ, URZ ;  /* 0x0000003f3f3ff290 */ /* 0x000ff6000fffe03f */
[----:B------:R-:W-:Y:S01]  /*5e420*/  @!UPT UIADD3 URZ, URZ, URZ, URZ ;  /* 0x0000003f3f3ff290 */ /* 0x000fe2000fffe03f */
[----:B------:R-:W-:Y:S01]  /*5e430*/  STL.64 [R1+0x8c0], R16 ;  /* 0x0008c01001007387 */ /* 0x000fe20000100a00 */
[----:B------:R0:W-:Y:S03]  /*5e440*/  STL.64 [R1+0x8c8], R18 ;  /* 0x0008c81201007387 */ /* 0x0001e60000100a00 */
[----:B0-----:R-:W3:Y:S01]  /*5e450*/  LDL.LU.64 R18, [R1+0x2038] ;  /* 0x0020380001127983 */ /* 0x001ee20000300a00 */
[----:B------:R-:W3:Y:S02]  /*5e460*/  LDL.LU.64 R16, [R1+0x2030] ;  /* 0x0020300001107983 */ /* 0x000ee40000300a00 */
[----:B------:R0:W-:Y:S02]  /*5e470*/  STL.64 [R1+0x1fc0], R20 ;  /* 0x001fc01401007387 */ /* 0x0001e40000100a00 */
[----:B0-----:R-:W4:Y:S04]  /*5e480*/  LDL.64 R20, [R1+0x30] ;  /* 0x0000300001147983 */ /* 0x001f280000100a00 */
[----:B----4-:R0:W-:Y:S04]  /*5e490*/  STL.64 [R1+0x1fd8], R20 ;  /* 0x001fd81401007387 */ /* 0x0101e80000100a00 */
[----:B0-----:R-:W3:Y:S02]  /*5e4a0*/  LDL.64 R20, [R1+0x10] ;  /* 0x0000100001147983 */ /* 0x001ee40000100a00 */
[C---:B---3--:R-:W-:Y:S11]  /*5e4b0*/  HMMA.16816.F32.BF16 R16, R24.reuse, R20, R16 ;  /* 0x000000141810723c */ /* 0x048ff60000041810 */
[----:B------:R-:W-:Y:S11]  /*5e4c0*/  @!UPT UIADD3 URZ, URZ, URZ, URZ ;  /* 0x0000003f3f3ff290 */ /* 0x000ff6000fffe03f */
[----:B------:R-:W-:Y:S01]  /*5e4d0*/  @!UPT UIADD3 URZ, URZ, URZ, URZ ;  /* 0x0000003f3f3ff290 */ /* 0x000fe2000fffe03f */
[----:B------:R-:W-:Y:S01]  /*5e4e0*/  STL.64 [R1+0x8a0], R16 ;  /* 0x0008a01001007387 */ /* 0x000fe20000100a00 */
[----:B------:R0:W-:Y:S03]  /*5e4f0*/  STL.64 [R1+0x8a8], R18 ;  /* 0x0008a81201007387 */ /* 0x0001e60000100a00 */
[----:B0-----:R-:W2:Y:S01]  /*5e500*/  LDL.LU.64 R18, [R1+0x2028] ;  /* 0x0020280001127983 */ /* 0x001ea20000300a00 */
[----:B------:R-:W2:Y:S02]  /*5e510*/  LDL.LU.64 R16, [R1+0x2020] ;  /* 0x0020200001107983 */ /* 0x000ea40000300a00 */
[----:B------:R-:W-:Y:S01]  /*5e520*/  IMAD.MOV.U32 R3, RZ, RZ, R20 ;  /* 0x000000ffff037224 */ /* 0x000fe200078e0014 */
[----:B------:R-:W-:Y:S02]  /*5e530*/  MOV R0, R21 ;  /* 0x0000001500007202 */ /* 0x000fe40000000f00 */
[----:B------:R-:W-:Y:S01]  /*5e540*/  MOV R20, R11 ;  /* 0x0000000b00147202 */ /* 0x000fe20000000f00 */
[----:B------:R-:W-:Y:S01]  /*5e550*/  MOV R21, R10 ;  /* 0x0000000a00157202 */ /* 0x000fe20000000f00 */
[C---:B--2---:R-:W-:Y:S11]  /*5e560*/  HMMA.16816.F32.BF16 R16, R24.reuse, R12, R16 ;  /* 0x0000000c1810723c */ /* 0x044ff60000041810 */
        /* <DEDUP_REMOVED lines=8> */
[----:B------:R0:W-:Y:S04]  /*5e5f0*/  STL.64 [R1+0x1ff0], R20 ;  /* 0x001ff01401007387 */ /* 0x0001e80000100a00 */
[----:B0-----:R-:W3:Y:S04]  /*5e600*/  LDL.64 R20, [R1+0x50] ;  /* 0x0000500001147983 */ /* 0x001ee80000100a00 */
[----:B---3--:R-:W-:Y:S01]  /*5e610*/  STL.64 [R1+0x2008], R20 ;  /* 0x0020081401007387 */ /* 0x008fe20000100a00 */
[----:B------:R0:W-:Y:S03]  /*5e620*/  STL.64 [R1+0x1fa8], R12 ;  /* 0x001fa80c01007387 */ /* 0x0001e60000100a00 */
[----:B0-----:R-:W3:Y:S01]  /*5e630*/  LDL.LU R12, [R1+0x3f0] ;  /* 0x0003f000010c7983 */ /* 0x001ee20000300800 */
[----:B------:R-:W3:Y:S02]  /*5e640*/  LDL.LU R13, [R1+0x3f4] ;  /* 0x0003f400010d7983 */ /* 0x000ee40000300800 */
[----:B------:R-:W4:Y:S02]  /*5e650*/  LDL.LU R14, [R1+0x3f8] ;  /* 0x0003f800010e7983 */ /* 0x000f240000300800 */
[----:B------:R-:W4:Y:S01]  /*5e660*/  LDL.LU R15, [R1+0x3fc] ;  /* 0x0003fc00010f7983 */ /* 0x000f220000300800 */
[----:B------:R-:W5:Y:S01]  /*5e670*/  LDL.LU R20, [R1+0x250] ;  /* 0x0002500001147983 */ /* 0x000f620000300800 */
[----:B------:R-:W5:Y:S02]  /*5e680*/  LDL.LU R21, [R1+0x254] ;  /* 0x0002540001157983 */ /* 0x000f640000300800 */
[----:B------:R-:W5:Y:S02]  /*5e690*/  LDL.LU R22, [R1+0x258] ;  /* 0x0002580001167983 */ /* 0x000f640000300800 */
[----:B------:R-:W5:Y:S01]  /*5e6a0*/  LDL.LU R23, [R1+0x25c] ;  /* 0x00025c0001177983 */ /* 0x000f620000300800 */
[----:B----4-:R-:W-:Y:S01]  /*5e6b0*/  STL.64 [R1+0x1fb8], R14 ;  /* 0x001fb80e01007387 */ /* 0x010fe20000100a00 */
[----:B---3--:R0:W-:Y:S03]  /*5e6c0*/  STL.64 [R1+0x1fb0], R12 ;  /* 0x001fb00c01007387 */ /* 0x0081e60000100a00 */
        /* <DEDUP_REMOVED lines=15> */
[----:B------:R-:W4:Y:S01]  /*5e7c0*/  LDL.LU R15, [R1+0x23c] ;  /* 0x00023c00010f7983 */ /* 0x000f220000300800 */
[----:B--2---:R-:W-:Y:S01]  /*5e7d0*/  HMMA.16816.F32.BF16 R24, R24, R4, R16 ;  /* 0x000000041818723c */ /* 0x004fe20000041810 */
[----:B----4-:R-:W-:Y:S01]  /*5e7e0*/  STL.64 [R1+0x2000], R14 ;  /* 0x0020000e01007387 */ /* 0x010fe20000100a00 */
[----:B---3--:R0:W-:Y:S03]  /*5e7f0*/  STL.64 [R1+0x1ff8], R12 ;  /* 0x001ff80c01007387 */ /* 0x0081e60000100a00 */
[----:B0-----:R-:W2:Y:S01]  /*5e800*/  LDL.LU R12, [R1+0x240] ;  /* 0x00024000010c7983 */ /* 0x001ea20000300800 */
[----:B------:R-:W2:Y:S02]  /*5e810*/  LDL.LU R13, [R1+0x244] ;  /* 0x00024400010d7983 */ /* 0x000ea40000300800 */
[----:B------:R-:W2:Y:S02]  /*5e820*/  LDL.LU R14, [R1+0x248] ;  /* 0x00024800010e7983 */ /* 0x000ea40000300800 */
[----:B------:R-:W2:Y:S01]  /*5e830*/  LDL.LU R15, [R1+0x24c] ;  /* 0x00024c00010f7983 */ /* 0x000ea20000300800 */
[----:B------:R-:W5:Y:S01]  /*5e840*/  LDL.LU.64 R18, [R1+0x2018] ;  /* 0x0020180001127983 */ /* 0x000f620000300a00 */
[----:B------:R-:W5:Y:S02]  /*5e850*/  LDL.LU.64 R16, [R1+0x2010] ;  /* 0x0020100001107983 */ /* 0x000f640000300a00 */
[----:B------:R-:W-:Y:S02]  /*5e860*/  STL.64 [R1+0x1fa0], R6 ;  /* 0x001fa00601007387 */ /* 0x000fe40000100a00 */
[----:B------:R0:W-:Y:S07]  /*5e870*/  STL.64 [R1+0x1f98], R4 ;  /* 0x001f980401007387 */ /* 0x0001ee0000100a00 */
[----:B------:R-:W-:Y:S01]  /*5e880*/  STL.64 [R1+0x850], R24 ;  /* 0x0008501801007387 */ /* 0x000fe20000100a00 */
[----:B------:R-:W-:Y:S03]  /*5e890*/  STL.64 [R1+0x858], R26 ;  /* 0x0008581a01007387 */ /* 0x000fe60000100a00 */
[----:B0-----:R-:W3:Y:S01]  /*5e8a0*/  LDL.LU R4, [R1+0x3e0] ;  /* 0x0003e00001047983 */ /* 0x001ee20000300800 */
[----:B------:R-:W3:Y:S02]  /*5e8b0*/  LDL.LU R5, [R1+0x3e4] ;  /* 0x0003e40001057983 */ /* 0x000ee40000300800 */
[----:B------:R-:W3:Y:S02]  /*5e8c0*/  LDL.LU R6, [R1+0x3e8] ;  /* 0x0003e80001067983 */ /* 0x000ee40000300800 */
[----:B------:R-:W3:Y:S01]  /*5e8d0*/  LDL.LU R7, [R1+0x3ec] ;  /* 0x0003ec0001077983 */ /* 0x000ee20000300800 */
[C---:B-----5:R-:W-:Y:S11]  /*5e8e0*/  HMMA.16816.F32.BF16 R20, R16.reuse, R8, R20 ;  /* 0x000000081014723c */ /* 0x060ff60000041814 */
[----:B------:R-:W-:Y:S11]  /*5e8f0*/  @!UPT UIADD3 URZ, URZ, URZ, URZ ;  /* 0x0000003f3f3ff290 */ /* 0x000ff6000fffe03f */
[----:B------:R-:W-:Y:S01]  /*5e900*/  @!UPT UIADD3 URZ, URZ, URZ, URZ ;  /* 0x0000003f3f3ff290 */ /* 0x000fe2000fffe03f */
        /* <DEDUP_REMOVED lines=12> */
[C---:B--2---:R-:W-:Y:S01]  /*5e9d0*/  HMMA.16816.F32.BF16 R20, R16.reuse, R20, R12 ;  /* 0x000000141014723c */ /* 0x044fe2000004180c */
[----:B------:R-:W2:Y:S01]  /*5e9e0*/  LDL.LU.64 R14, [R1+0x1fe8] ;  /* 0x001fe800010e7983 */ /* 0x000ea20000300a00 */
[----:B------:R-:W2:Y:S11]  /*5e9f0*/  LDL.LU.64 R12, [R1+0x1fe0] ;  /* 0x001fe000010c7983 */ /* 0x000eb60000300a00 */
[----:B------:R-:W-:Y:S10]  /*5ea00*/  @!UPT UIADD3 URZ, URZ, URZ, URZ ;  /* 0x0000003f3f3ff290 */ /* 0x000ff4000fffe03f */
[----:B------:R0:W-:Y:S01]  /*5ea10*/  STL.64 [R1+0x7f0], R20 ;  /* 0x0007f01401007387 */ /* 0x0001e20000100a00 */
[----:B------:R-:W-:Y:S03]  /*5ea20*/  STL.64 [R1+0x7f8], R22 ;  /* 0x0007f81601007387 */ /* 0x000fe60000100a00 */
[----:B0-----:R-:W2:Y:S02]  /*5ea30*/  LDL.LU.64 R20, [R1+0x1fd8] ;  /* 0x001fd80001147983 */ /* 0x001ea40000300a00 */
[C---:B--2---:R-:W-:Y:S01]  /*5ea40*/  HMMA.16816.F32.BF16 R12, R16.reuse, R20, R12 ;  /* 0x00000014100c723c */ /* 0x044fe2000004180c */
[----:B------:R-:W-:Y:S01]  /*5ea50*/  IMAD.MOV.U32 R11, RZ, RZ, R20 ;  /* 0x000000ffff0b7224 */ /* 0x000fe200078e0014 */
[----:B------:R-:W-:Y:S11]  /*5ea60*/  MOV R10, R21 ;  /* 0x00000015000a7202 */ /* 0x000ff60000000f00 */
[----:B------:R-:W-:Y:S10]  /*5ea70*/  @!UPT UIADD3 URZ, URZ, URZ, URZ ;  /* 0x0000003f3f3ff290 */ /* 0x000ff4000fffe03f */
[----:B------:R-:W-:Y:S01]  /*5ea80*/  STL.64 [R1+0x7e0], R12 ;  /* 0x0007e00c01007387 */ /* 0x000fe20000100a00 */
[----:B------:R0:W-:Y:S03]  /*5ea90*/  STL.64 [R1+0x7e8], R14 ;  /* 0x0007e80e01007387 */ /* 0x0001e60000100a00 */
[----:B0-----:R-:W2:Y:S01]  /*5eaa0*/  LDL.LU.64 R14, [R1+0x1fd0] ;  /* 0x001fd000010e7983 */ /* 0x001ea20000300a00 */
[----:B------:R-:W2:Y:S02]  /*5eab0*/  LDL.LU.64 R12, [R1+0x1fc8] ;  /* 0x001fc800010c7983 */ /* 0x000ea40000300a00 */
[----:B------:R-:W2:Y:S02]  /*5eac0*/  LDL.LU.64 R20, [R1+0x1fc0] ;  /* 0x001fc00001147983 */ /* 0x000ea40000300a00 */
[----:B--2---:R-:W-:Y:S01]  /*5ead0*/  HMMA.16816.F32.BF16 R20, R16, R20, R12 ;  /* 0x000000141014723c */ /* 0x004fe2000004180c */
[----:B------:R-:W2:Y:S01]  /*5eae0*/  LDL.LU.64 R14, [R1+0x1fb8] ;  /* 0x001fb800010e7983 */ /* 0x000ea20000300a00 */
[----:B------:R-:W2:Y:S11]  /*5eaf0*/  LDL.LU.64 R12, [R1+0x1fb0] ;  /* 0x001fb000010c7983 */ /* 0x000eb60000300a00 */
[----:B------:R-:W-:Y:S10]  /*5eb00*/  @!UPT UIADD3 URZ, URZ, URZ, URZ ;  /* 0x0000003f3f3ff290 */ /* 0x000ff4000fffe03f */
[----:B------:R-:W-:Y:S01]  /*5eb10*/  STL.64 [R1+0x7d0], R20 ;  /* 0x0007d01401007387 */ /* 0x000fe20000100a00 */
[----:B------:R-:W-:Y:S02]  /*5eb20*/  STL.64 [R1+0x7d8], R22 ;  /* 0x0007d81601007387 */ /* 0x000fe40000100a00 */
[----:B------:R-:W0:Y:S02]  /*5eb30*/  LDSM.16.M88.4 R20, [R2+0x4a000] ;  /* 0x04a000000214783b */ /* 0x000e240000000200 */
[----:B0-----:R-:W-:Y:S02]  /*5eb40*/  STL.64 [R1+0x1ea0], R22 ;  /* 0x001ea01601007387 */ /* 0x001fe40000100a00 */
[----:B------:R0:W-:Y:S02]  /*5eb50*/  STL.64 [R1+0x1e98], R20 ;  /* 0x001e981401007387 */ /* 0x0001e40000100a00 */
[----:B0-----:R-:W4:Y:S01]  /*5eb60*/  LDL.64 R20, [R1+0x20] ;  /* 0x0000200001147983 */ /* 0x001f220000100a00 */
[----:B------:R-:W-:Y:S01]  /*5eb70*/  IMAD.MOV.U32 R24, RZ, RZ, R3 ;  /* 0x000000ffff187224 */ /* 0x000fe200078e0003 */
[----:B------:R-:W-:-:S07]  /*5eb80*/  MOV R25, R0 ;  /* 0x0000000000197202 */ /* 0x000fce0000000f00 */
[C---:B--2---:R-:W-:Y:S01]  /*5eb90*/  HMMA.16816.F32.BF16 R12, R16.reuse, R24, R12 ;  /* 0x00000018100c723c */ /* 0x044fe2000004180c */
[----:B----4-:R0:W-:Y:S04]  /*5eba0*/  STL.64 [R1+0x1f48], R20 ;  /* 0x001f481401007387 */ /* 0x0101e80000100a00 */
[----:B0-----:R-:W2:Y:S01]  /*5ebb0*/  LDL.LU R20, [R1+0x3d0] ;  /* 0x0003d00001147983 */ /* 0x001ea20000300800 */
[----:B------:R-:W2:Y:S02]  /*5ebc0*/  LDL.LU R21, [R1+0x3d4] ;  /* 0x0003d40001157983 */ /* 0x000ea40000300800 */
[----:B------:R-:W2:Y:S02]  /*5ebd0*/  LDL.LU R22, [R1+0x3d8] ;  /* 0x0003d80001167983 */ /* 0x000ea40000300800 */
[----:B------:R-:W2:Y:S11]  /*5ebe0*/  LDL.LU R23, [R1+0x3dc] ;  /* 0x0003dc0001177983 */ /* 0x000eb60000300800 */
[----:B------:R-:W-:Y:S02]  /*5ebf0*/  @!UPT UIADD3 URZ, URZ, URZ, URZ ;  /* 0x0000003f3f3ff290 */ /* 0x000fe4000fffe03f */
[----:B------:R0:W-:Y:S01]  /*5ec00*/  STL.64 [R1+0x7c0], R12 ;  /* 0x0007c00c01007387 */ /* 0x0001e20000100a00 */
[----:B------:R-:W-:Y:S03]  /*5ec10*/  STL.64 [R1+0x7c8], R14 ;  /* 0x0007c80e01007387 */ /* 0x000fe60000100a00 */
[----:B0-----:R-:W3:Y:S01]  /*5ec20*/  LDL.LU.64 R12, [R1+0x1fa8] ;  /* 0x001fa800010c7983 */ /* 0x001ee20000300a00 */
[----:B------:R-:W-:Y:S01]  /*5ec30*/  STL.64 [R1+0x1f40], R24 ;  /* 0x001f401801007387 */ /* 0x000fe20000100a00 */
[C---:B---3--:R-:W-:Y:S11]  /*5ec40*/  HMMA.16816.F32.BF16 R4, R16.reuse, R12, R4 ;  /* 0x0000000c1004723c */ /* 0x048ff60000041804 */
[----:B------:R-:W-:Y:S11]  /*5ec50*/  @!UPT UIADD3 URZ, URZ, URZ, URZ ;  /* 0x0000003f3f3ff290 */ /* 0x000ff6000fffe03f */
[----:B------:R-:W-:Y:S01]  /*5ec60*/  @!UPT UIADD3 URZ, URZ, URZ, URZ ;  /* 0x0000003f3f3ff290 */ /* 0x000fe2000fffe03f */
[----:B------:R-:W-:Y:S01]  /*5ec70*/  STL.64 [R1+0x7b0], R4 ;  /* 0x0007b00401007387 */ /* 0x000fe20000100a00 */
[----:B------:R0:W-:Y:S03]  /*5ec80*/  STL.64 [R1+0x7b8], R6 ;  /* 0x0007b80601007387 */ /* 0x0001e60000100a00 */
[----:B0-----:R-:W3:Y:S01]  /*5ec90*/  LDL.LU.64 R6, [R1+0x1fa0] ;  /* 0x001fa00001067983 */ /* 0x001ee20000300a00 */
[----:B------:R-:W2:Y:S01]  /*5eca0*/  LDL.LU.64 R4, [R1+0x1f98] ;  /* 0x001f980001047983 */ /* 0x000ea20000300a00 */
[----:B------:R-:W-:Y:S02]  /*5ecb0*/  MOV R3, R12 ;  /* 0x0000000c00037202 */ /* 0x000fe40000000f00 */
[----:B------:R-:W-:Y:S01]  /*5ecc0*/  MOV R0, R13 ;  /* 0x0000000d00007202 */ /* 0x000fe20000000f00 */
[----:B------:R-:W4:Y:S01]  /*5ecd0*/  LDL.LU.64 R14, [R1+0x1f90] ;  /* 0x001f9000010e7983 */ /* 0x000f220000300a00 */
[----:B------:R-:W4:Y:S01]  /*5ece0*/  LDL.LU.64 R12, [R1+0x1f88] ;  /* 0x001f8800010c7983 */ /* 0x000f220000300a00 */
[----:B--2---:R-:W-:Y:S02]  /*5ecf0*/  HMMA.16816.F32.BF16 R16, R16, R4, R20 ;  /* 0x000000041010723c */ /* 0x004fe40000041814 */
[----:B------:R-:W2:Y:S11]  /*5ed00*/  LDL.LU R20, [R1+0x380] ;  /* 0x0003800001147983 */ /* 0x000eb60000300800 */
[----:B------:R-:W-:Y:S10]  /*5ed10*/  @!UPT UIADD3 URZ, URZ, URZ, URZ ;  /* 0x0000003f3f3ff290 */ /* 0x000ff4000fffe03f */
[----:B------:R-:W-:Y:S01]  /*5ed20*/  STL.64 [R1+0x790], R16 ;  /* 0x0007901001007387 */ /* 0x000fe20000100a00 */
[----:B------:R-:W-:Y:S02]  /*5ed30*/  STL.64 [R1+0x798], R18 ;  /* 0x0007981201007387 */ /* 0x000fe40000100a00 */
[----:B------:R-:W2:Y:S02]  /*5ed40*/  LDL.LU R21, [R1+0x384] ;  /* 0x0003840001157983 */ /* 0x000ea40000300800 */
[----:B------:R-:W5:Y:S01]  /*5ed50*/  LDL.LU R22, [R1+0x388] ;  /* 0x0003880001167983 */ /* 0x000f620000300800 */
[----:B------:R-:W5:Y:S04]  /*5ed60*/  LDL.LU R23, [R1+0x38c] ;  /* 0x00038c0001177983 */ /* 0x000f680000300800 */
[----:B-----5:R-:W-:Y:S01]  /*5ed70*/  STL.64 [R1+0x1f58], R22 ;  /* 0x001f581601007387 */ /* 0x020fe20000100a00 */
[----:B--2---:R0:W-:Y:S03]  /*5ed80*/  STL.64 [R1+0x1f50], R20 ;  /* 0x001f501401007387 */ /* 0x0041e60000100a00 */
[----:B0-----:R-:W2:Y:S04]  /*5ed90*/  LDL.64 R20, [R1+0x40] ;  /* 0x0000400001147983 */ /* 0x001ea80000100a00 */
[----:B--2---:R0:W-:Y:S01]  /*5eda0*/  STL.64 [R1+0x1f70], R20 ;  /* 0x001f701401007387 */ /* 0x0041e20000100a00 */
[----:B------:R-:W2:Y:S02]  /*5edb0*/  LDL.LU R24, [R1+0x370] ;  /* 0x0003700001187983 */ /* 0x000ea40000300800 */
[----:B------:R-:W2:Y:S01]  /*5edc0*/  LDL.LU R25, [R1+0x374] ;  /* 0x0003740001197983 */ /* 0x000ea20000300800 */
[----:B0-----:R-:W-:Y:S01]  /*5edd0*/  MOV R21, R26 ;  /* 0x0000001a00157202 */ /* 0x001fe20000000f00 */
[----:B------:R-:W-:Y:S01]  /*5ede0*/  IMAD.MOV.U32 R20, RZ, RZ, R27 ;  /* 0x000000ffff147224 */ /* 0x000fe200078e001b */
[----:B------:R-:W5:Y:S01]  /*5edf0*/  LDL.LU R26, [R1+0x378] ;  /* 0x00037800011a7983 */ /* 0x000f620000300800 */
[----:B------:R-:W5:Y:S03]  /*5ee00*/  LDL.LU R27, [R1+0x37c] ;  /* 0x00037c00011b7983 */ /* 0x000f660000300800 */
[----:B-----5:R-:W-:Y:S01]  /*5ee10*/  STL.64 [R1+0x1f68], R26 ;  /* 0x001f681a01007387 */ /* 0x020fe20000100a00 */
[----:B--2---:R0:W-:Y:S03]  /*5ee20*/  STL.64 [R1+0x1f60], R24 ;  /* 0x001f601801007387 */ /* 0x0041e60000100a00 */
[----:B0-----:R-:W2:Y:S01]  /*5ee30*/  LDL.LU R24, [R1+0x390] ;  /* 0x0003900001187983 */ /* 0x001ea20000300800 */
[----:B------:R-:W2:Y:S02]  /*5ee40*/  LDL.LU R25, [R1+0x394] ;  /* 0x0003940001197983 */ /* 0x000ea40000300800 */
[----:B------:R-:W5:Y:S02]  /*5ee50*/  LDL.LU R26, [R1+0x398] ;  /* 0x00039800011a7983 */ /* 0x000f640000300800 */
[----:B------:R-:W5:Y:S02]  /*5ee60*/  LDL.LU R27, [R1+0x39c] ;  /* 0x00039c00011b7983 */ /* 0x000f640000300800 */
[----:B-----5:R-:W-:Y:S01]  /*5ee70*/  STL.64 [R1+0x1f80], R26 ;  /* 0x001f801a01007387 */ /* 0x020fe20000100a00 */
[----:B--2---:R0:W-:Y:S03]  /*5ee80*/  STL.64 [R1+0x1f78], R24 ;  /* 0x001f781801007387 */ /* 0x0041e60000100a00 */
[----:B0-----:R-:W2:Y:S01]  /*5ee90*/  LDL.LU R24, [R1+0x3b0] ;  /* 0x0003b00001187983 */ /* 0x001ea20000300800 */
[----:B------:R-:W2:Y:S02]  /*5eea0*/  LDL.LU R25, [R1+0x3b4] ;  /* 0x0003b40001197983 */ /* 0x000ea40000300800 */
[----:B------:R-:W2:Y:S02]  /*5eeb0*/  LDL.LU R26, [R1+0x3b8] ;  /* 0x0003b800011a7983 */ /* 0x000ea40000300800 */
[----:B------:R-:W2:Y:S01]  /*5eec0*/  LDL.LU R27, [R1+0x3bc] ;  /* 0x0003bc00011b7983 */ /* 0x000ea20000300800 */
[----:B---3--:R-:W-:Y:S01]  /*5eed0*/  STL.64 [R1+0x1f20], R6 ;  /* 0x001f200601007387 */ /* 0x008fe20000100a00 */
[----:B------:R0:W-:Y:S03]  /*5eee0*/  STL.64 [R1+0x1f18], R4 ;  /* 0x001f180401007387 */ /* 0x0001e60000100a00 */
[----:B0-----:R-:W4:Y:S01]  /*5eef0*/  LDL.LU R4, [R1+0x3c0] ;  /* 0x0003c00001047983 */ /* 0x001f220000300800 */
[----:B------:R-:W4:Y:S02]  /*5ef00*/  LDL.LU R5, [R1+0x3c4] ;  /* 0x0003c40001057983 */ /* 0x000f240000300800 */
[----:B------:R-:W4:Y:S02]  /*5ef10*/  LDL.LU R6, [R1+0x3c8] ;  /* 0x0003c80001067983 */ /* 0x000f240000300800 */
[----:B------:R-:W4:Y:S01]  /*5ef20*/  LDL.LU R7, [R1+0x3cc] ;  /* 0x0003cc0001077983 */ /* 0x000f220000300800 */
[----:B------:R-:W-:-:S02]  /*5ef30*/  MOV R16, R11 ;  /* 0x0000000b00107202 */ /* 0x000fc40000000f00 */
[----:B------:R-:W-:Y:S02]  /*5ef40*/  MOV R17, R10 ;  /* 0x0000000a00117202 */ /* 0x000fe40000000f00 */
[C---:B----4-:R-:W-:Y:S07]  /*5ef50*/  HMMA.16816.F32.BF16 R8, R12.reuse, R8, R4 ;  /* 0x000000080c08723c */ /* 0x050fee0000041804 */
[----:B------:R-:W-:Y:S01]  /*5ef60*/  IMAD.MOV.U32 R4, RZ, RZ, R3 ;  /* 0x000000ffff047224 */ /* 0x000fe200078e0003 */
[----:B------:R-:W-:Y:S11]  /*5ef70*/  MOV R5, R0 ;  /* 0x0000000000057202 */ /* 0x000ff60000000f00 */
[----:B------:R-:W-:Y:S04]  /*5ef80*/  @!UPT UIADD3 URZ, URZ, URZ, URZ ;  /* 0x0000003f3f3ff290 */ /* 0x000fe8000fffe03f */
[----:B------:R0:W-:Y:S01]  /*5ef90*/  STL.64 [R1+0x780], R8 ;  /* 0x0007800801007387 */ /* 0x0001e20000100a00 */
[----:B------:R1:W-:Y:S02]  /*5efa0*/  STL.64 [R1+0x788], R10 ;  /* 0x0007880a01007387 */ /* 0x0003e40000100a00 */
[----:B------:R3:W-:Y:S01]  /*5efb0*/  STL.64 [R1+0x1f38], R4 ;  /* 0x001f380401007387 */ /* 0x0007e20000100a00 */
[----:B0-----:R-:W4:Y:S01]  /*5efc0*/  LDL.LU R8, [R1+0x340] ;  /* 0x0003400001087983 */ /* 0x001f220000300800 */
[----:B------:R-:W4:Y:S02]  /*5efd0*/  LDL.LU R9, [R1+0x344] ;  /* 0x0003440001097983 */ /* 0x000f240000300800 */
[----:B-1----:R-:W5:Y:S02]  /*5efe0*/  LDL.LU R10, [R1+0x348] ;  /* 0x00034800010a7983 */ /* 0x002f640000300800 */
[----:B------:R-:W5:Y:S01]  /*5eff0*/  LDL.LU R11, [R1+0x34c] ;  /* 0x00034c00010b7983 */ /* 0x000f620000300800 */
[C---:B--2---:R-:W-:Y:S01]  /*5f000*/  HMMA.16816.F32.BF16 R20, R12.reuse, R20, R24 ;  /* 0x000000140c14723c */ /* 0x044fe20000041818 */
[----:B---3--:R-:W2:Y:S01]  /*5f010*/  LDL.LU R4, [R1+0x360] ;  /* 0x0003600001047983 */ /* 0x008ea20000300800 */
[----:B------:R-:W2:Y:S02]  /*5f020*/  LDL.LU R5, [R1+0x364] ;  /* 0x0003640001057983 */ /* 0x000ea40000300800 */
[----:B------:R-:W2:Y:S02]  /*5f030*/  LDL.LU R6, [R1+0x368] ;  /* 0x0003680001067983 */ /* 0x000ea40000300800 */
[----:B------:R-:W2:Y:S01]  /*5f040*/  LDL.LU R7, [R1+0x36c] ;  /* 0x00036c0001077983 */ /* 0x000ea20000300800 */
[----:B-----5:R-:W-:Y:S01]  /*5f050*/  STL.64 [R1+0x1f30], R10 ;  /* 0x001f300a01007387 */ /* 0x020fe20000100a00 */
[----:B----4-:R0:W-:Y:S03]  /*5f060*/  STL.64 [R1+0x1f28], R8 ;  /* 0x001f280801007387 */ /* 0x0101e60000100a00 */
[----:B0-----:R-:W3:Y:S01]  /*5f070*/  LDL.LU R8, [R1+0x350] ;  /* 0x0003500001087983 */ /* 0x001ee20000300800 */
[----:B------:R-:W3:Y:S02]  /*5f080*/  LDL.LU R9, [R1+0x354] ;  /* 0x0003540001097983 */ /* 0x000ee40000300800 */
[----:B------:R-:W3:Y:S02]  /*5f090*/  LDL.LU R10, [R1+0x358] ;  /* 0x00035800010a7983 */ /* 0x000ee40000300800 */
[----:B------:R-:W3:Y:S01]  /*5f0a0*/  LDL.LU R11, [R1+0x35c] ;  /* 0x00035c00010b7983 */ /* 0x000ee20000300800 */
[----:B------:R-:W4:Y:S01]  /*5f0b0*/  LDL.LU.64 R26, [R1+0x1f80] ;  /* 0x001f8000011a7983 */ /* 0x000f220000300a00 */
[----:B------:R-:W4:Y:S05]  /*5f0c0*/  LDL.LU.64 R24, [R1+0x1f78] ;  /* 0x001f780001187983 */ /* 0x000f2a0000300a00 */
[----:B------:R0:W-:Y:S02]  /*5f0d0*/  STL.64 [R1+0x760], R20 ;  /* 0x0007601401007387 */ /* 0x0001e40000100a00 */
[----:B------:R-:W-:Y:S01]  /*5f0e0*/  STL.64 [R1+0x768], R22 ;  /* 0x0007681601007387 */ /* 0x000fe20000100a00 */
[----:B0-----:R-:W4:Y:S02]  /*5f0f0*/  LDL.LU.64 R20, [R1+0x1f70] ;  /* 0x001f700001147983 */ /* 0x001f240000300a00 */
[----:B----4-:R-:W-:Y:S01]  /*5f100*/  HMMA.16816.F32.BF16 R24, R12, R20, R24 ;  /* 0x000000140c18723c */ /* 0x010fe20000041818 */
[----:B------:R-:W-:-:S02]  /*5f110*/  MOV R3, R20 ;  /* 0x0000001400037202 */ /* 0x000fc40000000f00 */
[----:B------:R-:W-:Y:S11]  /*5f120*/  MOV R0, R21 ;  /* 0x0000001500007202 */ /* 0x000ff60000000f00 */
[----:B------:R-:W-:Y:S09]  /*5f130*/  @!UPT UIADD3 URZ, URZ, URZ, URZ ;  /* 0x0000003f3f3ff290 */ /* 0x000ff2000fffe03f */
[----:B------:R-:W-:Y:S01]  /*5f140*/  STL.64 [R1+0x740], R24 ;  /* 0x0007401801007387 */ /* 0x000fe20000100a00 */
[----:B------:R0:W-:Y:S03]  /*5f150*/  STL.64 [R1+0x748], R26 ;  /* 0x0007481a01007387 */ /* 0x0001e60000100a00 */
[----:B0-----:R-:W4:Y:S01]  /*5f160*/  LDL.LU.64 R26, [R1+0x1f68] ;  /* 0x001f6800011a7983 */ /* 0x001f220000300a00 */
[----:B------:R-:W4:Y:S02]  /*5f170*/  LDL.LU.64 R24, [R1+0x1f60] ;  /* 0x001f600001187983 */ /* 0x000f240000300a00 */
[----:B------:R-:W5:Y:S02]  /*5f180*/  LDL.LU.64 R22, [R1+0x1f58] ;  /* 0x001f580001167983 */ /* 0x000f640000300a00 */
[----:B------:R-:W5:Y:S02]  /*5f190*/  LDL.LU.64 R20, [R1+0x1f50] ;  /* 0x001f500001147983 */ /* 0x000f640000300a00 */
[----:B-----5:R-:W-:Y:S11]  /*5f1a0*/  HMMA.16816.F32.BF16 R20, R12, R16, R20 ;  /* 0x000000100c14723c */ /* 0x020ff60000041814 */
[----:B------:R-:W-:Y:S11]  /*5f1b0*/  @!UPT UIADD3 URZ, URZ, URZ, URZ ;  /* 0x0000003f3f3ff290 */ /* 0x000ff6000fffe03f */
[----:B------:R-:W-:Y:S01]  /*5f1c0*/  @!UPT UIADD3 URZ, URZ, URZ, URZ ;  /* 0x0000003f3f3ff290 */ /* 0x000fe2000fffe03f */
[----:B------:R0:W-:Y:S01]  /*5f1d0*/  STL.64 [R1+0x720], R20 ;  /* 0x0007201401007387 */ /* 0x0001e20000100a00 */
[----:B------:R-:W-:Y:S03]  /*5f1e0*/  STL.64 [R1+0x728], R22 ;  /* 0x0007281601007387 */ /* 0x000fe60000100a00 */
[----:B0-----:R-:W4:Y:S01]  /*5f1f0*/  LDL.LU.64 R20, [R1+0x1f48] ;  /* 0x001f480001147983 */ /* 0x001f220000300a00 */
[----:B------:R0:W-:Y:S02]  /*5f200*/  STL.64 [R1+0x1ed0], R16 ;  /* 0x001ed01001007387 */ /* 0x0001e40000100a00 */
[----:B0-----:R-:W-:Y:S01]  /*5f210*/  IMAD.MOV.U32 R16, RZ, RZ, R3 ;  /* 0x000000ffff107224 */ /* 0x001fe200078e0003 */
[----:B------:R-:W-:-:S05]  /*5f220*/  MOV R17, R0 ;  /* 0x0000000000117202 */ /* 0x000fca0000000f00 */
[----:B------:R0:W-:Y:S04]  /*5f230*/  STL.64 [R1+0x1ee8], R16 ;  /* 0x001ee81001007387 */ /* 0x0001e80000100a00 */
[----:B0-----:R-:W5:Y:S01]  /*5f240*/  LDL.64 R16, [R1+0x50] ;  /* 0x0000500001107983 */ /* 0x001f620000100a00 */
[C---:B----4-:R-:W-:Y:S03]  /*5f250*/  HMMA.16816.F32.BF16 R24, R12.reuse, R20, R24 ;  /* 0x000000140c18723c */ /* 0x050fe60000041818 */
[----:B-----5:R0:W-:Y:S04]  /*5f260*/  STL.64 [R1+0x1f00], R16 ;  /* 0x001f001001007387 */ /* 0x0201e80000100a00 */
[----:B0-----:R-:W4:Y:S11]  /*5f270*/  LDL.64 R16, [R1+0x60] ;  /* 0x0000600001107983 */ /* 0x001f360000100a00 */
[----:B------:R-:W-:Y:S05]  /*5f280*/  @!UPT UIADD3 URZ, URZ, URZ, URZ ;  /* 0x0000003f3f3ff290 */ /* 0x000fea000fffe03f */
[----:B------:R0:W-:Y:S02]  /*5f290*/  STL.64 [R1+0x700], R24 ;  /* 0x0007001801007387 */ /* 0x0001e40000100a00 */
[----:B------:R-:W-:Y:S01]  /*5f2a0*/  STL.64 [R1+0x708], R26 ;  /* 0x0007081a01007387 */ /* 0x000fe20000100a00 */
[----:B0-----:R-:W2:Y:S01]  /*5f2b0*/  LDL.LU.64 R24, [R1+0x1f40] ;  /* 0x001f400001187983 */ /* 0x001ea20000300a00 */
        /* <DEDUP_REMOVED lines=11> */
[C---:B------:R-:W-:Y:S01]  /*5f370*/  HMMA.16816.F32.BF16 R4, R12.reuse, R24, R4 ;  /* 0x000000180c04723c */ /* 0x040fe20000041804 */
[----:B-----5:R-:W-:Y:S01]  /*5f380*/  STL.64 [R1+0x1ef8], R22 ;  /* 0x001ef81601007387 */ /* 0x020fe20000100a00 */
[----:B--2---:R0:W-:Y:S03]  /*5f390*/  STL.64 [R1+0x1ef0], R20 ;  /* 0x001ef01401007387 */ /* 0x0041e60000100a00 */
[----:B0-----:R-:W2:Y:S01]  /*5f3a0*/  LDL.LU R20, [R1+0x320] ;  /* 0x0003200001147983 */ /* 0x001ea20000300800 */
[----:B------:R-:W2:Y:S02]  /*5f3b0*/  LDL.LU R21, [R1+0x324] ;  /* 0x0003240001157983 */ /* 0x000ea40000300800 */
[----:B------:R-:W2:Y:S02]  /*5f3c0*/  LDL.LU R22, [R1+0x328] ;  /* 0x0003280001167983 */ /* 0x000ea40000300800 */
[----:B------:R-:W2:Y:S11]  /*5f3d0*/  LDL.LU R23, [R1+0x32c] ;  /* 0x00032c0001177983 */ /* 0x000eb60000300800 */
[----:B------:R-:W-:Y:S02]  /*5f3e0*/  @!UPT UIADD3 URZ, URZ, URZ, URZ ;  /* 0x0000003f3f3ff290 */ /* 0x000fe4000fffe03f */
[----:B------:R0:W-:Y:S01]  /*5f3f0*/  STL.64 [R1+0x6e0], R4 ;  /* 0x0006e00401007387 */ /* 0x0001e20000100a00 */
[----:B------:R3:W-:Y:S03]  /*5f400*/  STL.64 [R1+0x6e8], R6 ;  /* 0x0006e80601007387 */ /* 0x0007e60000100a00 */
[----:B0-----:R-:W3:Y:S02]  /*5f410*/  LDL.LU.64 R4, [R1+0x1f38] ;  /* 0x001f380001047983 */ /* 0x001ee40000300a00 */
[C---:B---3--:R-:W-:Y:S02]  /*5f420*/  HMMA.16816.F32.BF16 R4, R12.reuse, R4, R8 ;  /* 0x000000040c04723c */ /* 0x048fe40000041808 */
[----:B------:R-:W3:Y:S01]  /*5f430*/  LDL.LU.64 R10, [R1+0x1f30] ;  /* 0x001f3000010a7983 */ /* 0x000ee20000300a00 */
[----:B------:R-:W3:Y:S11]  /*5f440*/  LDL.LU.64 R8, [R1+0x1f28] ;  /* 0x001f280001087983 */ /* 0x000ef60000300a00 */
[----:B------:R-:W-:Y:S09]  /*5f450*/  @!UPT UIADD3 URZ, URZ, URZ, URZ ;  /* 0x0000003f3f3ff290 */ /* 0x000ff2000fffe03f */
[----:B------:R-:W-:Y:S01]  /*5f460*/  STL.64 [R1+0x6c0], R4 ;  /* 0x0006c00401007387 */ /* 0x000fe20000100a00 */
[----:B------:R0:W-:Y:S03]  /*5f470*/  STL.64 [R1+0x6c8], R6 ;  /* 0x0006c80601007387 */ /* 0x0001e60000100a00 */
[----:B0-----:R-:W5:Y:S01]  /*5f480*/  LDL.LU.64 R6, [R1+0x1f20] ;  /* 0x001f200001067983 */ /* 0x001f620000300a00 */
[----:B------:R-:W3:Y:S02]  /*5f490*/  LDL.LU.64 R4, [R1+0x1f18] ;  /* 0x001f180001047983 */ /* 0x000ee40000300a00 */
[----:B---3--:R-:W-:Y:S01]  /*5f4a0*/  HMMA.16816.F32.BF16 R12, R12, R4, R8 ;  /* 0x000000040c0c723c */ /* 0x008fe20000041808 */
[----:B------:R-:W4:Y:S01]  /*5f4b0*/  LDL.LU.64 R10, [R1+0x1f10] ;  /* 0x001f1000010a7983 */ /* 0x000f220000300a00 */
[----:B------:R-:W4:Y:S11]  /*5f4c0*/  LDL.LU.64 R8, [R1+0x1f08] ;  /* 0x001f080001087983 */ /* 0x000f360000300a00 */
[----:B------:R-:W-:Y:S10]  /*5f4d0*/  @!UPT UIADD3 URZ, URZ, URZ, URZ ;  /* 0x0000003f3f3ff290 */ /* 0x000ff4000fffe03f */
[----:B------:R0:W-:Y:S01]  /*5f4e0*/  STL.64 [R1+0x690], R12 ;  /* 0x0006900c01007387 */ /* 0x0001e20000100a00 */
[----:B------:R1:W-:Y:S03]  /*5f4f0*/  STL.64 [R1+0x698], R14 ;  /* 0x0006980e01007387 */ /* 0x0003e60000100a00 */
[----:B0-----:R-:W4:Y:S01]  /*5f500*/  LDL.LU R12, [R1+0x330] ;  /* 0x00033000010c7983 */ /* 0x001f220000300800 */
[----:B------:R-:W4:Y:S02]  /*5f510*/  LDL.LU R13, [R1+0x334] ;  /* 0x00033400010d7983 */ /* 0x000f240000300800 */
[----:B-1----:R-:W4:Y:S02]  /*5f520*/  LDL.LU R14, [R1+0x338] ;  /* 0x00033800010e7983 */ /* 0x002f240000300800 */
[----:B------:R-:W4:Y:S01]  /*5f530*/  LDL.LU R15, [R1+0x33c] ;  /* 0x00033c00010f7983 */ /* 0x000f220000300800 */
[----:B-----5:R-:W-:Y:S01]  /*5f540*/  STL.64 [R1+0x1eb0], R6 ;  /* 0x001eb00601007387 */ /* 0x020fe20000100a00 */
[----:B------:R0:W-:Y:S03]  /*5f550*/  STL.64 [R1+0x1ea8], R4 ;  /* 0x001ea80401007387 */ /* 0x0001e60000100a00 */
[----:B0-----:R-:W3:Y:S01]  /*5f560*/  LDL.LU R4, [R1+0x400] ;  /* 0x0004000001047983 */ /* 0x001ee20000300800 */
[----:B------:R-:W3:Y:S02]  /*5f570*/  LDL.LU R5, [R1+0x404] ;  /* 0x0004040001057983 */ /* 0x000ee40000300800 */
[----:B------:R-:W3:Y:S02]  /*5f580*/  LDL.LU R6, [R1+0x408] ;  /* 0x0004080001067983 */ /* 0x000ee40000300800 */
[----:B------:R-:W3:Y:S01]  /*5f590*/  LDL.LU R7, [R1+0x40c] ;  /* 0x00040c0001077983 */ /* 0x000ee20000300800 */
[C---:B----4-:R-:W-:Y:S11]  /*5f5a0*/  HMMA.16816.F32.BF16 R12, R8.reuse, R16, R12 ;  /* 0x00000010080c723c */ /* 0x050ff6000004180c */
[----:B------:R-:W-:Y:S11]  /*5f5b0*/  @!UPT UIADD3 URZ, URZ, URZ, URZ ;  /* 0x0000003f3f3ff290 */ /* 0x000ff6000fffe03f */
[----:B------:R-:W-:Y:S01]  /*5f5c0*/  @!UPT UIADD3 URZ, URZ, URZ, URZ ;  /* 0x0000003f3f3ff290 */ /* 0x000fe2000fffe03f */
[----:B------:R0:W-:Y:S01]  /*5f5d0*/  STL.64 [R1+0x670], R12 ;  /* 0x0006700c01007387 */ /* 0x0001e20000100a00 */
[----:B------:R-:W-:Y:S01]  /*5f5e0*/  STL.64 [R1+0x678], R14 ;  /* 0x0006780e01007387 */ /* 0x000fe20000100a00 */
[----:B0-----:R-:W-:Y:S02]  /*5f5f0*/  MOV R13, R16 ;  /* 0x00000010000d7202 */ /* 0x001fe40000000f00 */
[----:B------:R-:W-:Y:S02]  /*5f600*/  MOV R12, R17 ;  /* 0x00000011000c7202 */ /* 0x000fe40000000f00 */
[----:B------:R-:W2:Y:S02]  /*5f610*/  LDL.LU.64 R16, [R1+0x1f00] ;  /* 0x001f000001107983 */ /* 0x000ea40000300a00 */
        /* <DEDUP_REMOVED lines=14> */
[----:B------:R2:W-:Y:S03]  /*5f700*/  STL.64 [R1+0x638], R18 ;  /* 0x0006381201007387 */ /* 0x0005e60000100a00 */
[----:B0-----:R-:W2:Y:S02]  /*5f710*/  LDL.LU.64 R16, [R1+0x1ed0] ;  /* 0x001ed00001107983 */ /* 0x001ea40000300a00 */
[C---:B--2---:R-:W-:Y:S02]  /*5f720*/  HMMA.16816.F32.BF16 R16, R8.reuse, R16, R20 ;  /* 0x000000100810723c */ /* 0x044fe40000041814 */
[----:B------:R-:W3:Y:S11]  /*5f730*/  LDL.LU.64 R20, [R1+0x1ec8] ;  /* 0x001ec80001147983 */ /* 0x000ef60000300a00 */
[----:B------:R-:W-:Y:S10]  /*5f740*/  @!UPT UIADD3 URZ, URZ, URZ, URZ ;  /* 0x0000003f3f3ff290 */ /* 0x000ff4000fffe03f */
[----:B------:R-:W-:Y:S01]  /*5f750*/  STL.64 [R1+0x610], R16 ;  /* 0x0006101001007387 */ /* 0x000fe20000100a00 */
[----:B------:R-:W-:Y:S02]  /*5f760*/  STL.64 [R1+0x618], R18 ;  /* 0x0006181201007387 */ /* 0x000fe40000100a00 */
[----:B------:R-:W0:Y:S02]  /*5f770*/  LDSM.16.M88.4 R16, [R2+0x4a400] ;  /* 0x04a400000210783b */ /* 0x000e240000000200 */
[----:B0-----:R-:W-:Y:S02]  /*5f780*/  STL.64 [R1+0x1e20], R18 ;  /* 0x001e201201007387 */ /* 0x001fe40000100a00 */
[----:B------:R0:W-:Y:S02]  /*5f790*/  STL.64 [R1+0x1e18], R16 ;  /* 0x001e181001007387 */ /* 0x0001e40000100a00 */
[----:B0-----:R-:W2:Y:S01]  /*5f7a0*/  LDL.LU R16, [R1+0x4b0] ;  /* 0x0004b00001107983 */ /* 0x001ea20000300800 */
[----:B------:R-:W2:Y:S02]  /*5f7b0*/  LDL.LU R17, [R1+0x4b4] ;  /* 0x0004b40001117983 */ /* 0x000ea40000300800 */
[----:B------:R-:W4:Y:S02]  /*5f7c0*/  LDL.LU R18, [R1+0x4b8] ;  /* 0x0004b80001127983 */ /* 0x000f240000300800 */
[----:B------:R-:W4:Y:S02]  /*5f7d0*/  LDL.LU R19, [R1+0x4bc] ;  /* 0x0004bc0001137983 */ /* 0x000f240000300800 */
[----:B----4-:R-:W-:Y:S01]  /*5f7e0*/  STL.64 [R1+0x1e40], R18 ;  /* 0x001e401201007387 */ /* 0x010fe20000100a00 */
[----:B--2---:R0:W-:Y:S03]  /*5f7f0*/  STL.64 [R1+0x1e38], R16 ;  /* 0x001e381001007387 */ /* 0x0041e60000100a00 */
[----:B0-----:R-:W2:Y:S01]  /*5f800*/  LDL.64 R16, [R1+0x30] ;  /* 0x0000300001107983 */ /* 0x001ea20000100a00 */
[----:B---3--:R-:W-:Y:S03]  /*5f810*/  HMMA.16816.F32.BF16 R4, R8, R20, R4 ;  /* 0x000000140804723c */ /* 0x008fe60000041804 */
[----:B--2---:R0:W-:Y:S04]  /*5f820*/  STL.64 [R1+0x1e50], R16 ;  /* 0x001e501001007387 */ /* 0x0041e80000100a00 */
[----:B0-----:R-:W2:Y:S04]  /*5f830*/  LDL.64 R16, [R1+0x40] ;  /* 0x0000400001107983 */ /* 0x001ea80000100a00 */
[----:B--2---:R0:W-:Y:S02]  /*5f840*/  STL.64 [R1+0x1e68], R16 ;  /* 0x001e681001007387 */ /* 0x0041e40000100a00 */
[----:B0-----:R-:W-:-:S02]  /*5f850*/  MOV R16, R3 ;  /* 0x0000000300107202 */ /* 0x001fc40000000f00 */
[----:B------:R-:W-:Y:S01]  /*5f860*/  MOV R17, R0 ;  /* 0x0000000000117202 */ /* 0x000fe20000000f00 */
[----:B------:R-:W-:Y:S01]  /*5f870*/  IMAD.MOV.U32 R3, RZ, RZ, R20 ;  /* 0x000000ffff037224 */ /* 0x000fe200078e0014 */
[----:B------:R-:W-:-:S03]  /*5f880*/  MOV R0, R21 ;  /* 0x0000001500007202 */ /* 0x000fc60000000f00 */
[----:B------:R0:W-:Y:S03]  /*5f890*/  STL.64 [R1+0x1e80], R16 ;  /* 0x001e801001007387 */ /* 0x0001e60000100a00 */
[----:B------:R-:W-:Y:S02]  /*5f8a0*/  STL.64 [R1+0x5f0], R4 ;  /* 0x0005f00401007387 */ /* 0x000fe40000100a00 */
[----:B------:R-:W-:Y:S02]  /*5f8b0*/  STL.64 [R1+0x5f8], R6 ;  /* 0x0005f80601007387 */ /* 0x000fe40000100a00 */
[----:B------:R-:W2:Y:S01]  /*5f8c0*/  LDL.LU R20, [R1+0x480] ;  /* 0x0004800001147983 */ /* 0x000ea20000300800 */
[----:B------:R-:W2:Y:S01]  /*5f8d0*/  LDL.LU R21, [R1+0x484] ;  /* 0x0004840001157983 */ /* 0x000ea20000300800 */
[----:B------:R-:W3:Y:S02]  /*5f8e0*/  LDL.LU R22, [R1+0x488] ;  /* 0x0004880001167983 */ /* 0x000ee40000300800 */
[----:B------:R-:W3:Y:S01]  /*5f8f0*/  LDL.LU R23, [R1+0x48c] ;  /* 0x00048c0001177983 */ /* 0x000ee20000300800 */
[----:B0-----:R-:W-:-:S02]  /*5f900*/  MOV R16, R13 ;  /* 0x0000000d00107202 */ /* 0x001fc40000000f00 */
[----:B------:R-:W-:Y:S02]  /*5f910*/  MOV R17, R12 ;  /* 0x0000000c00117202 */ /* 0x000fe40000000f00 */
[----:B------:R-:W0:Y:S04]  /*5f920*/  LDSM.16.M88.4 R12, [R2+0x4a800] ;  /* 0x04a80000020c783b */ /* 0x000e280000000200 */
[----:B---3--:R-:W-:Y:S01]  /*5f930*/  STL.64 [R1+0x1ec0], R22 ;  /* 0x001ec01601007387 */ /* 0x008fe20000100a00 */
[----:B--2---:R1:W-:Y:S03]  /*5f940*/  STL.64 [R1+0x1eb8], R20 ;  /* 0x001eb81401007387 */ /* 0x0043e60000100a00 */
[----:B-1----:R-:W2:Y:S01]  /*5f950*/  LDL.LU R20, [R1+0x4a0] ;  /* 0x0004a00001147983 */ /* 0x002ea20000300800 */
[----:B------:R-:W2:Y:S02]  /*5f960*/  LDL.LU R21, [R1+0x4a4] ;  /* 0x0004a40001157983 */ /* 0x000ea40000300800 */
[----:B------:R-:W2:Y:S02]  /*5f970*/  LDL.LU R22, [R1+0x4a8] ;  /* 0x0004a80001167983 */ /* 0x000ea40000300800 */
[----:B------:R-:W2:Y:S01]  /*5f980*/  LDL.LU R23, [R1+0x4ac] ;  /* 0x0004ac0001177983 */ /* 0x000ea20000300800 */
[----:B------:R-:W3:Y:S01]  /*5f990*/  LDL.LU R4, [R1+0x490] ;  /* 0x0004900001047983 */ /* 0x000ee20000300800 */
[----:B------:R-:W3:Y:S02]  /*5f9a0*/  LDL.LU R5, [R1+0x494] ;  /* 0x0004940001057983 */ /* 0x000ee40000300800 */
[----:B------:R-:W3:Y:S02]  /*5f9b0*/  LDL.LU R6, [R1+0x498] ;  /* 0x0004980001067983 */ /* 0x000ee40000300800 */
[----:B------:R-:W3:Y:S01]  /*5f9c0*/  LDL.LU R7, [R1+0x49c] ;  /* 0x00049c0001077983 */ /* 0x000ee20000300800 */
[----:B0-----:R-:W-:Y:S01]  /*5f9d0*/  STL.64 [R1+0x1d88], R14 ;  /* 0x001d880e01007387 */ /* 0x001fe20000100a00 */
[----:B------:R0:W-:Y:S03]  /*5f9e0*/  STL.64 [R1+0x1d80], R12 ;  /* 0x001d800c01007387 */ /* 0x0001e60000100a00 */
[----:B0-----:R-:W3:Y:S01]  /*5f9f0*/  LDL.64 R12, [R1] ;  /* 0x00000000010c7983 */ /* 0x001ee20000100a00 */
[C---:B--2---:R-:W-:Y:S11]  /*5fa00*/  HMMA.16816.F32.BF16 R20, R8.reuse, R24, R20 ;  /* 0x000000180814723c */ /* 0x044ff60000041814 */
[----:B------:R-:W-:Y:S11]  /*5fa10*/  @!UPT UIADD3 URZ, URZ, URZ, URZ ;  /* 0x0000003f3f3ff290 */ /* 0x000ff6000fffe03f */
[----:B------:R-:W-:Y:S01]  /*5fa20*/  @!UPT UIADD3 URZ, URZ, URZ, URZ ;  /* 0x0000003f3f3ff290 */ /* 0x000fe2000fffe03f */
[----:B------:R-:W-:Y:S01]  /*5fa30*/  STL.64 [R1+0x4a0], R20 ;  /* 0x0004a01401007387 */ /* 0x000fe20000100a00 */
[----:B------:R0:W-:Y:S03]  /*5fa40*/  STL.64 [R1+0x4a8], R22 ;  /* 0x0004a81601007387 */ /* 0x0001e60000100a00 */
[----:B0-----:R-:W2:Y:S01]  /*5fa50*/  LDL.LU.64 R22, [R1+0x1ec0] ;  /* 0x001ec00001167983 */ /* 0x001ea20000300a00 */
[----:B------:R-:W2:Y:S02]  /*5fa60*/  LDL.LU.64 R20, [R1+0x1eb8] ;  /* 0x001eb80001147983 */ /* 0x000ea40000300a00 */
[----:B------:R0:W-:Y:S02]  /*5fa70*/  STL.64 [R1+0x1e48], R24 ;  /* 0x001e481801007387 */ /* 0x0001e40000100a00 */
[----:B0-----:R-:W4:Y:S01]  /*5fa80*/  LDL.LU R24, [R1+0x440] ;  /* 0x0004400001187983 */ /* 0x001f220000300800 */
[----:B------:R-:W4:Y:S02]  /*5fa90*/  LDL.LU R25, [R1+0x444] ;  /* 0x0004440001197983 */ /* 0x000f240000300800 */
[----:B------:R-:W5:Y:S02]  /*5faa0*/  LDL.LU R26, [R1+0x448] ;  /* 0x00044800011a7983 */ /* 0x000f640000300800 */
[----:B------:R-:W5:Y:S02]  /*5fab0*/  LDL.LU R27, [R1+0x44c] ;  /* 0x00044c00011b7983 */ /* 0x000f640000300800 */
[----:B-----5:R-:W-:Y:S01]  /*5fac0*/  STL.64 [R1+0x1e60], R26 ;  /* 0x001e601a01007387 */ /* 0x020fe20000100a00 */
[----:B----4-:R0:W-:Y:S03]  /*5fad0*/  STL.64 [R1+0x1e58], R24 ;  /* 0x001e581801007387 */ /* 0x0101e60000100a00 */
        /* <DEDUP_REMOVED lines=16> */
[----:B------:R-:W3:Y:S02]  /*5fbe0*/  LDL.LU R27, [R1+0x47c] ;  /* 0x00047c00011b7983 */ /* 0x000ee40000300800 */
[----:B------:R-:W-:Y:S01]  /*5fbf0*/  STL.64 [R1+0x490], R4 ;  /* 0x0004900401007387 */ /* 0x000fe20000100a00 */
[----:B------:R0:W-:Y:S03]  /*5fc00*/  STL.64 [R1+0x498], R6 ;  /* 0x0004980601007387 */ /* 0x0001e60000100a00 */
[----:B0-----:R-:W4:Y:S01]  /*5fc10*/  LDL.LU.64 R6, [R1+0x1eb0] ;  /* 0x001eb00001067983 */ /* 0x001f220000300a00 */
[----:B------:R-:W2:Y:S02]  /*5fc20*/  LDL.LU.64 R4, [R1+0x1ea8] ;  /* 0x001ea80001047983 */ /* 0x000ea40000300a00 */
[----:B--2---:R-:W-:Y:S01]  /*5fc30*/  HMMA.16816.F32.BF16 R8, R8, R4, R20 ;  /* 0x000000040808723c */ /* 0x004fe20000041814 */
[----:B------:R-:W3:Y:S01]  /*5fc40*/  LDL.LU.64 R22, [R1+0x1ea0] ;  /* 0x001ea00001167983 */ /* 0x000ee20000300a00 */
[----:B------:R-:W3:Y:S11]  /*5fc50*/  LDL.LU.64 R20, [R1+0x1e98] ;  /* 0x001e980001147983 */ /* 0x000ef60000300a00 */
[----:B------:R-:W-:Y:S10]  /*5fc60*/  @!UPT UIADD3 URZ, URZ, URZ, URZ ;  /* 0x0000003f3f3ff290 */ /* 0x000ff4000fffe03f */
[----:B------:R-:W-:Y:S01]  /*5fc70*/  STL.64 [R1+0x480], R8 ;  /* 0x0004800801007387 */ /* 0x000fe20000100a00 */
[----:B------:R-:W-:Y:S02]  /*5fc80*/  STL.64 [R1+0x488], R10 ;  /* 0x0004880a01007387 */ /* 0x000fe40000100a00 */
[----:B----4-:R-:W-:Y:S02]  /*5fc90*/  STL.64 [R1+0x1e30], R6 ;  /* 0x001e300601007387 */ /* 0x010fe40000100a00 */
[----:B------:R0:W-:Y:S02]  /*5fca0*/  STL.64 [R1+0x1e28], R4 ;  /* 0x001e280401007387 */ /* 0x0001e40000100a00 */
[----:B0-----:R-:W2:Y:S01]  /*5fcb0*/  LDL.LU R4, [R1+0x430] ;  /* 0x0004300001047983 */ /* 0x001ea20000300800 */
[----:B------:R-:W2:Y:S02]  /*5fcc0*/  LDL.LU R5, [R1+0x434] ;  /* 0x0004340001057983 */ /* 0x000ea40000300800 */
[----:B------:R-:W2:Y:S02]  /*5fcd0*/  LDL.LU R6, [R1+0x438] ;  /* 0x0004380001067983 */ /* 0x000ea40000300800 */
[----:B------:R-:W2:Y:S01]  /*5fce0*/  LDL.LU R7, [R1+0x43c] ;  /* 0x00043c0001077983 */ /* 0x000ea20000300800 */
[C---:B---3--:R-:W-:Y:S01]  /*5fcf0*/  HMMA.16816.F32.BF16 R16, R20.reuse, R16, R24 ;  /* 0x000000101410723c */ /* 0x048fe20000041818 */
[----:B------:R-:W3:Y:S01]  /*5fd00*/  LDL.LU.64 R26, [R1+0x1e90] ;  /* 0x001e9000011a7983 */ /* 0x000ee20000300a00 */
[----:B------:R-:W3:Y:S11]  /*5fd10*/  LDL.LU.64 R24, [R1+0x1e88] ;  /* 0x001e880001187983 */ /* 0x000ef60000300a00 */
[----:B------:R-:W-:Y:S10]  /*5fd20*/  @!UPT UIADD3 URZ, URZ, URZ, URZ ;  /* 0x0000003f3f3ff290 */ /* 0x000ff4000fffe03f */
        /* <DEDUP_REMOVED lines=8> */
[----:B------:R-:W-:Y:S03]  /*5fdb0*/  STL.64 [R1+0x468], R18 ;  /* 0x0004681201007387 */ /* 0x000fe60000100a00 */
[----:B0-----:R-:W3:Y:S01]  /*5fdc0*/  LDL.LU.64 R16, [R1+0x1e68] ;  /* 0x001e680001107983 */ /* 0x001ee20000300a00 */
[----:B------:R-:W-:Y:S01]  /*5fdd0*/  IMAD.MOV.U32 R8, RZ, RZ, R3 ;  /* 0x000000ffff087224 */ /* 0x000fe200078e0003 */
[----:B------:R-:W-:Y:S01]  /*5fde0*/  MOV R9, R0 ;  /* 0x0000000000097202 */ /* 0x000fe20000000f00 */
[C---:B---3--:R-:W-:Y:S01]  /*5fdf0*/  HMMA.16816.F32.BF16 R24, R20.reuse, R16, R24 ;  /* 0x000000101418723c */ /* 0x048fe20000041818 */
[----:B------:R-:W-:Y:S02]  /*5fe00*/  MOV R3, R16 ;  /* 0x0000001000037202 */ /* 0x000fe40000000f00 */
[----:B------:R-:W-:Y:S11]  /*5fe10*/  MOV R0, R17 ;  /* 0x0000001100007202 */ /* 0x000ff60000000f00 */
[----:B------:R-:W-:Y:S09]  /*5fe20*/  @!UPT UIADD3 URZ, URZ, URZ, URZ ;  /* 0x0000003f3f3ff290 */ /* 0x000ff2000fffe03f */
[----:B------:R-:W-:Y:S01]  /*5fe30*/  STL.64 [R1+0x450], R24 ;  /* 0x0004501801007387 */ /* 0x000fe20000100a00 */
[----:B------:R0:W-:Y:S03]  /*5fe40*/  STL.64 [R1+0x458], R26 ;  /* 0x0004581a01007387 */ /* 0x0001e60000100a00 */
[----:B0-----:R-:W3:Y:S01]  /*5fe50*/  LDL.LU.64 R26, [R1+0x1e60] ;  /* 0x001e6000011a7983 */ /* 0x001ee20000300a00 */
[----:B------:R-:W3:Y:S02]  /*5fe60*/  LDL.LU.64 R24, [R1+0x1e58] ;  /* 0x001e580001187983 */ /* 0x000ee40000300a00 */
[----:B------:R-:W3:Y:S01]  /*5fe70*/  LDL.LU.64 R16, [R1+0x1e50] ;  /* 0x001e500001107983 */ /* 0x000ee20000300a00 */
[C---:B--2---:R-:W-:Y:S01]  /*5fe80*/  HMMA.16816.F32.BF16 R4, R20.reuse, R8, R4 ;  /* 0x000000081404723c */ /* 0x044fe20000041804 */
[----:B------:R-:W0:Y:S07]  /*5fe90*/  LDSM.16.M88.4 R8, [R2+0x4ac00] ;  /* 0x04ac00000208783b */ /* 0x000e2e0000000200 */
[C---:B---3--:R-:W-:Y:S01]  /*5fea0*/  HMMA.16816.F32.BF16 R24, R20.reuse, R16, R24 ;  /* 0x000000101418723c */ /* 0x048fe20000041818 */
[----:B------:R-:W-:Y:S01]  /*5feb0*/  IMAD.MOV.U32 R15, RZ, RZ, R16 ;  /* 0x000000ffff0f7224 */ /* 0x000fe200078e0010 */
[----:B------:R-:W-:Y:S11]  /*5fec0*/  MOV R14, R17 ;  /* 0x00000011000e7202 */ /* 0x000ff60000000f00 */
[----:B------:R-:W-:Y:S10]  /*5fed0*/  @!UPT UIADD3 URZ, URZ, URZ, URZ ;  /* 0x0000003f3f3ff290 */ /* 0x000ff4000fffe03f */
[----:B------:R1:W-:Y:S01]  /*5fee0*/  STL.64 [R1+0x440], R24 ;  /* 0x0004401801007387 */ /* 0x0003e20000100a00 */
[----:B------:R-:W-:Y:S03]  /*5fef0*/  STL.64 [R1+0x448], R26 ;  /* 0x0004481a01007387 */ /* 0x000fe60000100a00 */
[----:B-1----:R-:W2:Y:S01]  /*5ff00*/  LDL.LU.64 R24, [R1+0x1e48] ;  /* 0x001e480001187983 */ /* 0x002ea20000300a00 */
[----:B------:R-:W2:Y:S02]  /*5ff10*/  LDL.LU.64 R18, [R1+0x1e40] ;  /* 0x001e400001127983 */ /* 0x000ea40000300a00 */
[----:B------:R-:W2:Y:S02]  /*5ff20*/  LDL.LU.64 R16, [R1+0x1e38] ;  /* 0x001e380001107983 */ /* 0x000ea40000300a00 */
[----:B0-----:R-:W-:Y:S01]  /*5ff30*/  STL.64 [R1+0x1d08], R10 ;  /* 0x001d080a01007387 */ /* 0x001fe20000100a00 */
[----:B------:R-:W-:Y:S01]  /*5ff40*/  STL.64 [R1+0x430], R4 ;  /* 0x0004300401007387 */ /* 0x000fe20000100a00 */
[----:B------:R2:W-:Y:S02]  /*5ff50*/  STL.64 [R1+0x438], R6 ;  /* 0x0004380601007387 */ /* 0x0005e40000100a00 */
[----:B------:R-:W-:Y:S01]  /*5ff60*/  STL.64 [R1+0x1d00], R8 ;  /* 0x001d000801007387 */ /* 0x000fe20000100a00 */
[----:B--2---:R-:W-:Y:S01]  /*5ff70*/  HMMA.16816.F32.BF16 R4, R20, R24, R16 ;  /* 0x000000181404723c */ /* 0x004fe20000041810 */
[----:B------:R-:W0:Y:S04]  /*5ff80*/  LDSM.16.M88.4 R24, [R2+0x4b000] ;  /* 0x04b000000218783b */ /* 0x000e280000000200 */
[----:B0-----:R-:W-:Y:S11]  /*5ff90*/  STL.64 [R1+0x1ca8], R26 ;  /* 0x001ca81a01007387 */ /* 0x001ff60000100a00 */
[----:B------:R-:W-:Y:S07]  /*5ffa0*/  @!UPT UIADD3 URZ, URZ, URZ, URZ ;  /* 0x0000003f3f3ff290 */ /* 0x000fee000fffe03f */
[----:B------:R-:W-:Y:S02]  /*5ffb0*/  STL.64 [R1+0x420], R4 ;  /* 0x0004200401007387 */ /* 0x000fe40000100a00 */
[----:B------:R-:W-:Y:S02]  /*5ffc0*/  STL.64 [R1+0x428], R6 ;  /* 0x0004280601007387 */ /* 0x000fe40000100a00 */
[----:B------:R0:W-:Y:S02]  /*5ffd0*/  STL.64 [R1+0x1ca0], R24 ;  /* 0x001ca01801007387 */ /* 0x0001e40000100a00 */
        /* <DEDUP_REMOVED lines=14> */
[----:B---3--:R-:W-:Y:S01]  /*600c0*/  STL.64 [R1+0x1da8], R26 ;  /* 0x001da81a01007387 */ /* 0x008fe20000100a00 */
[----:B--2---:R0:W-:Y:S03]  /*600d0*/  STL.64 [R1+0x1da0], R24 ;  /* 0x001da01801007387 */ /* 0x0041e60000100a00 */
[----:B0-----:R-:W2:Y:S04]  /*600e0*/  LDL.64 R24, [R1+0x10] ;  /* 0x0000100001187983 */ /* 0x001ea80000100a00 */
[----:B--2---:R0:W-:Y:S04]  /*600f0*/  STL.64 [R1+0x1db8], R24 ;  /* 0x001db81801007387 */ /* 0x0041e80000100a00 */
[----:B0-----:R-:W2:Y:S01]  /*60100*/  LDL.LU R24, [R1+0x520] ;  /* 0x0005200001187983 */ /* 0x001ea20000300800 */
[----:B------:R-:W2:Y:S02]  /*60110*/  LDL.LU R25, [R1+0x524] ;  /* 0x0005240001197983 */ /* 0x000ea40000300800 */
[----:B------:R-:W3:Y:S02]  /*60120*/  LDL.LU R26, [R1+0x528] ;  /* 0x00052800011a7983 */ /* 0x000ee40000300800 */
[----:B------:R-:W3:Y:S01]  /*60130*/  LDL.LU R27, [R1+0x52c] ;  /* 0x00052c00011b7983 */ /* 0x000ee20000300800 */
[----:B------:R-:W5:Y:S01]  /*60140*/  LDL.LU R8, [R1+0x4c0] ;  /* 0x0004c00001087983 */ /* 0x000f620000300800 */
[----:B------:R-:W5:Y:S02]  /*60150*/  LDL.LU R9, [R1+0x4c4] ;  /* 0x0004c40001097983 */ /* 0x000f640000300800 */
[----:B------:R-:W2:Y:S02]  /*60160*/  LDL.LU R10, [R1+0x4c8] ;  /* 0x0004c800010a7983 */ /* 0x000ea40000300800 */
[----:B------:R-:W2:Y:S01]  /*60170*/  LDL.LU R11, [R1+0x4cc] ;  /* 0x0004cc00010b7983 */ /* 0x000ea20000300800 */
[----:B------:R-:W3:Y:S01]  /*60180*/  LDL.LU R16, [R1+0x4e0] ;  /* 0x0004e00001107983 */ /* 0x000ee20000300800 */
[----:B------:R-:W3:Y:S02]  /*60190*/  LDL.LU R17, [R1+0x4e4] ;  /* 0x0004e40001117983 */ /* 0x000ee40000300800 */
[----:B------:R-:W3:Y:S02]  /*601a0*/  LDL.LU R18, [R1+0x4e8] ;  /* 0x0004e80001127983 */ /* 0x000ee40000300800 */
[----:B------:R-:W3:Y:S01]  /*601b0*/  LDL.LU R19, [R1+0x4ec] ;  /* 0x0004ec0001137983 */ /* 0x000ee20000300800 */
[----:B--2---:R-:W-:Y:S01]  /*601c0*/  STL.64 [R1+0x1e08], R10 ;  /* 0x001e080a01007387 */ /* 0x004fe20000100a00 */
[----:B-----5:R0:W-:Y:S03]  /*601d0*/  STL.64 [R1+0x1e00], R8 ;  /* 0x001e000801007387 */ /* 0x0201e60000100a00 */
[----:B0-----:R-:W2:Y:S01]  /*601e0*/  LDL.64 R8, [R1+0x60] ;  /* 0x0000600001087983 */ /* 0x001ea20000100a00 */
[----:B---3--:R-:W-:Y:S02]  /*601f0*/  STL.64 [R1+0x1dc8], R26 ;  /* 0x001dc81a01007387 */ /* 0x008fe40000100a00 */
[----:B------:R0:W-:Y:S02]  /*60200*/  STL.64 [R1+0x1dc0], R24 ;  /* 0x001dc01801007387 */ /* 0x0001e40000100a00 */
[----:B0-----:R-:W-:-:S02]  /*60210*/  MOV R24, R15 ;  /* 0x0000000f00187202 */ /* 0x001fc40000000f00 */
[----:B------:R-:W-:-:S05]  /*60220*/  MOV R25, R14 ;  /* 0x0000000e00197202 */ /* 0x000fca0000000f00 */
[----:B------:R0:W-:Y:S02]  /*60230*/  STL.64 [R1+0x1de0], R24 ;  /* 0x001de01801007387 */ /* 0x0001e40000100a00 */
[----:B0-----:R-:W-:Y:S01]  /*60240*/  IMAD.MOV.U32 R24, RZ, RZ, R3 ;  /* 0x000000ffff187224 */ /* 0x001fe200078e0003 */
[----:B------:R-:W-:-:S05]  /*60250*/  MOV R25, R0 ;  /* 0x0000000000197202 */ /* 0x000fca0000000f00 */
[----:B------:R0:W-:Y:S04]  /*60260*/  STL.64 [R1+0x1df8], R24 ;  /* 0x001df81801007387 */ /* 0x0001e80000100a00 */
[----:B0-----:R-:W3:Y:S01]  /*60270*/  LDL.64 R24, [R1+0x50] ;  /* 0x0000500001187983 */ /* 0x001ee20000100a00 */
[C---:B----4-:R-:W-:Y:S03]  /*60280*/  HMMA.16816.F32.BF16 R4, R20.reuse, R12, R4 ;  /* 0x0000000c1404723c */ /* 0x050fe60000041804 */
[----:B---3--:R0:W-:Y:S04]  /*60290*/  STL.64 [R1+0x1e10], R24 ;  /* 0x001e101801007387 */ /* 0x0081e80000100a00 */
[----:B0-----:R-:W3:Y:S01]  /*602a0*/  LDL.LU R24, [R1+0x4d0] ;  /* 0x0004d00001187983 */ /* 0x001ee20000300800 */
[----:B------:R-:W3:Y:S02]  /*602b0*/  LDL.LU R25, [R1+0x4d4] ;  /* 0x0004d40001197983 */ /* 0x000ee40000300800 */
[----:B------:R-:W3:Y:S02]  /*602c0*/  LDL.LU R26, [R1+0x4d8] ;  /* 0x0004d800011a7983 */ /* 0x000ee40000300800 */
[----:B------:R-:W3:Y:S11]  /*602d0*/  LDL.LU R27, [R1+0x4dc] ;  /* 0x0004dc00011b7983 */ /* 0x000ef60000300800 */
[----:B------:R-:W-:Y:S01]  /*602e0*/  STL.64 [R1+0x410], R4 ;  /* 0x0004100401007387 */ /* 0x000fe20000100a00 */
[----:B------:R0:W-:Y:S03]  /*602f0*/  STL.64 [R1+0x418], R6 ;  /* 0x0004180601007387 */ /* 0x0001e60000100a00 */
[----:B0-----:R-:W4:Y:S01]  /*60300*/  LDL.LU.64 R6, [R1+0x1e30] ;  /* 0x001e300001067983 */ /* 0x001f220000300a00 */
[----:B------:R-:W5:Y:S02]  /*60310*/  LDL.LU.64 R4, [R1+0x1e28] ;  /* 0x001e280001047983 */ /* 0x000f640000300a00 */
[----:B------:R0:W-:Y:S02]  /*60320*/  STL.64 [R1+0x1db0], R12 ;  /* 0x001db00c01007387 */ /* 0x0001e40000100a00 */
        /* <DEDUP_REMOVED lines=10> */
[----:B-----5:R-:W-:Y:S01]  /*603d0*/  HMMA.16816.F32.BF16 R20, R20, R4, R16 ;  /* 0x000000041414723c */ /* 0x020fe20000041810 */
[----:B--2---:R-:W-:Y:S01]  /*603e0*/  STL.64 [R1+0x1df0], R14 ;  /* 0x001df00e01007387 */ /* 0x004fe20000100a00 */
[----:B------:R0:W-:Y:S03]  /*603f0*/  STL.64 [R1+0x1de8], R12 ;  /* 0x001de80c01007387 */ /* 0x0001e60000100a00 */
[----:B0-----:R-:W2:Y:S01]  /*60400*/  LDL.LU R12, [R1+0x500] ;  /* 0x00050000010c7983 */ /* 0x001ea20000300800 */
[----:B------:R-:W2:Y:S02]  /*60410*/  LDL.LU R13, [R1+0x504] ;  /* 0x00050400010d7983 */ /* 0x000ea40000300800 */
[----:B------:R-:W2:Y:S02]  /*60420*/  LDL.LU R14, [R1+0x508] ;  /* 0x00050800010e7983 */ /* 0x000ea40000300800 */
[----:B------:R-:W2:Y:S01]  /*60430*/  LDL.LU R15, [R1+0x50c] ;  /* 0x00050c00010f7983 */ /* 0x000ea20000300800 */
[----:B------:R-:W3:Y:S01]  /*60440*/  LDL.LU.64 R18, [R1+0x1e20] ;  /* 0x001e200001127983 */ /* 0x000ee20000300a00 */
[----:B------:R-:W3:Y:S11]  /*60450*/  LDL.LU.64 R16, [R1+0x1e18] ;  /* 0x001e180001107983 */ /* 0x000ef60000300a00 */
[----:B------:R0:W-:Y:S02]  /*60460*/  STL.64 [R1+0x400], R20 ;  /* 0x0004001401007387 */ /* 0x0001e40000100a00 */
[----:B------:R-:W-:Y:S01]  /*60470*/  STL.64 [R1+0x408], R22 ;  /* 0x0004081601007387 */ /* 0x000fe20000100a00 */
[----:B------:R-:W-:-:S02]  /*60480*/  MOV R3, R8 ;  /* 0x0000000800037202 */ /* 0x000fc40000000f00 */
[----:B------:R-:W-:Y:S01]  /*60490*/  MOV R0, R9 ;  /* 0x0000000900007202 */ /* 0x000fe20000000f00 */
[----:B0-----:R-:W5:Y:S01]  /*604a0*/  LDL.64 R20, [R1+0x20] ;  /* 0x0000200001147983 */ /* 0x001f620000100a00 */
[C---:B---3--:R-:W-:Y:S11]  /*604b0*/  HMMA.16816.F32.BF16 R24, R16.reuse, R8, R24 ;  /* 0x000000081018723c */ /* 0x048ff60000041818 */
[----:B------:R-:W-:Y:S11]  /*604c0*/  @!UPT UIADD3 URZ, URZ, URZ, URZ ;  /* 0x0000003f3f3ff290 */ /* 0x000ff6000fffe03f */
[----:B------:R-:W-:Y:S01]  /*604d0*/  @!UPT UIADD3 URZ, URZ, URZ, URZ ;  /* 0x0000003f3f3ff290 */ /* 0x000fe2000fffe03f */
[----:B------:R0:W-:Y:S01]  /*604e0*/  STL.64 [R1+0x3f0], R24 ;  /* 0x0003f01801007387 */ /* 0x0001e20000100a00 */
[----:B------:R-:W-:Y:S03]  /*604f0*/  STL.64 [R1+0x3f8], R26 ;  /* 0x0003f81a01007387 */ /* 0x000fe60000100a00 */
[----:B0-----:R-:W3:Y:S01]  /*60500*/  LDL.LU.64 R24, [R1+0x1e10] ;  /* 0x001e100001187983 */ /* 0x001ee20000300a00 */
[----:B------:R-:W3:Y:S02]  /*60510*/  LDL.LU.64 R10, [R1+0x1e08] ;  /* 0x001e0800010a7983 */ /* 0x000ee40000300a00 */
[----:B------:R-:W3:Y:S02]  /*60520*/  LDL.LU.64 R8, [R1+0x1e00] ;  /* 0x001e000001087983 */ /* 0x000ee40000300a00 */
[C---:B---3--:R-:W-:Y:S11]  /*60530*/  HMMA.16816.F32.BF16 R8, R16.reuse, R24, R8 ;  /* 0x000000181008723c */ /* 0x048ff60000041808 */
[----:B------:R-:W-:Y:S11]  /*60540*/  @!UPT UIADD3 URZ, URZ, URZ, URZ ;  /* 0x0000003f3f3ff290 */ /* 0x000ff6000fffe03f */
[----:B------:R-:W-:Y:S01]  /*60550*/  @!UPT UIADD3 URZ, URZ, URZ, URZ ;  /* 0x0000003f3f3ff290 */ /* 0x000fe2000fffe03f */
[----:B------:R0:W-:Y:S01]  /*60560*/  STL.64 [R1+0x230], R8 ;  /* 0x0002300801007387 */ /* 0x0001e20000100a00 */
[----:B------:R-:W-:Y:S02]  /*60570*/  STL.64 [R1+0x238], R10 ;  /* 0x0002380a01007387 */ /* 0x000fe40000100a00 */
[----:B0-----:R-:W-:Y:S01]  /*60580*/  IMAD.MOV.U32 R9, RZ, RZ, R24 ;  /* 0x000000ffff097224 */ /* 0x001fe200078e0018 */
[----:B------:R-:W-:Y:S02]  /*60590*/  MOV R8, R25 ;  /* 0x0000001900087202 */ /* 0x000fe40000000f00 */
[----:B------:R-:W2:Y:S02]  /*605a0*/  LDL.LU.64 R24, [R1+0x1df8] ;  /* 0x001df80001187983 */ /* 0x000ea40000300a00 */
[C---:B--2---:R-:W-:Y:S02]  /*605b0*/  HMMA.16816.F32.BF16 R24, R16.reuse, R24, R12 ;  /* 0x000000181018723c */ /* 0x044fe4000004180c */
[----:B------:R-:W2:Y:S01]  /*605c0*/  LDL.LU.64 R14, [R1+0x1df0] ;  /* 0x001df000010e7983 */ /* 0x000ea20000300a00 */
[----:B------:R-:W2:Y:S11]  /*605d0*/  LDL.LU.64 R12, [R1+0x1de8] ;  /* 0x001de800010c7983 */ /* 0x000eb60000300a00 */
[----:B------:R-:W-:Y:S09]  /*605e0*/  @!UPT UIADD3 URZ, URZ, URZ, URZ ;  /* 0x0000003f3f3ff290 */ /* 0x000ff2000fffe03f */
[----:B------:R0:W-:Y:S01]  /*605f0*/  STL.64 [R1+0x220], R24 ;  /* 0x0002201801007387 */ /* 0x0001e20000100a00 */
[----:B------:R2:W-:Y:S03]  /*60600*/  STL.64 [R1+0x228], R26 ;  /* 0x0002281a01007387 */ /* 0x0005e60000100a00 */
[----:B0-----:R-:W2:Y:S02]  /*60610*/  LDL.LU.64 R24, [R1+0x1de0] ;  /* 0x001de00001187983 */ /* 0x001ea40000300a00 */
[C---:B--2---:R-:W-:Y:S02]  /*60620*/  HMMA.16816.F32.BF16 R24, R16.reuse, R24, R12 ;  /* 0x000000181018723c */ /* 0x044fe4000004180c */
[----:B------:R-:W2:Y:S01]  /*60630*/  LDL.LU.64 R14, [R1+0x1dd8] ;  /* 0x001dd800010e7983 */ /* 0x000ea20000300a00 */
[----:B------:R-:W2:Y:S11]  /*60640*/  LDL.LU.64 R12, [R1+0x1dd0] ;  /* 0x001dd000010c7983 */ /* 0x000eb60000300a00 */
[----:B------:R-:W-:Y:S09]  /*60650*/  @!UPT UIADD3 URZ, URZ, URZ, URZ ;  /* 0x0000003f3f3ff290 */ /* 0x000ff2000fffe03f */
[----:B------:R-:W-:Y:S01]  /*60660*/  STL.64 [R1+0x210], R24 ;  /* 0x0002101801007387 */ /* 0x000fe20000100a00 */
[----:B------:R0:W-:Y:S03]  /*60670*/  STL.64 [R1+0x218], R26 ;  /* 0x0002181a01007387 */ /* 0x0001e60000100a00 */
[----:B0-----:R-:W5:Y:S01]  /*60680*/  LDL.LU.64 R26, [R1+0x1dc8] ;  /* 0x001dc800011a7983 */ /* 0x001f620000300a00 */
[----:B------:R-:W5:Y:S02]  /*60690*/  LDL.LU.64 R24, [R1+0x1dc0] ;  /* 0x001dc00001187983 */ /* 0x000f640000300a00 */
[C---:B-----5:R-:W-:Y:S11]  /*606a0*/  HMMA.16816.F32.BF16 R24, R16.reuse, R20, R24 ;  /* 0x000000141018723c */ /* 0x060ff60000041818 */
[----:B------:R-:W-:Y:S11]  /*606b0*/  @!UPT UIADD3 URZ, URZ, URZ, URZ ;  /* 0x0000003f3f3ff290 */ /* 0x000ff6000fffe03f */
[----:B------:R-:W-:Y:S01]  /*606c0*/  @!UPT UIADD3 URZ, URZ, URZ, URZ ;  /* 0x0000003f3f3ff290 */ /* 0x000fe2000fffe03f */
[----:B------:R0:W-:Y:S01]  /*606d0*/  STL.64 [R1+0x200], R24 ;  /* 0x0002001801007387 */ /* 0x0001e20000100a00 */
[----:B------:R-:W-:Y:S03]  /*606e0*/  STL.64 [R1+0x208], R26 ;  /* 0x0002081a01007387 */ /* 0x000fe60000100a00 */
[----:B0-----:R-:W2:Y:S01]  /*606f0*/  LDL.LU.64 R24, [R1+0x1db8] ;  /* 0x001db80001187983 */ /* 0x001ea20000300a00 */
[----:B------:R0:W-:Y:S02]  /*60700*/  STL.64 [R1+0x1d40], R20 ;  /* 0x001d401401007387 */ /* 0x0001e40000100a00 */
[----:B0-----:R-:W-:Y:S02]  /*60710*/  MOV R20, R3 ;  /* 0x0000000300147202 */ /* 0x001fe40000000f00 */
[----:B------:R-:W-:Y:S01]  /*60720*/  MOV R21, R0 ;  /* 0x0000000000157202 */ /* 0x000fe20000000f00 */
[C---:B--2---:R-:W-:Y:S01]  /*60730*/  HMMA.16816.F32.BF16 R12, R16.reuse, R24, R12 ;  /* 0x00000018100c723c */ /* 0x044fe2000004180c */
[----:B------:R-:W-:Y:S01]  /*60740*/  IMAD.MOV.U32 R3, RZ, RZ, R24 ;  /* 0x000000ffff037224 */ /* 0x000fe200078e0018 */
[----:B------:R-:W-:Y:S11]  /*60750*/  MOV R0, R25 ;  /* 0x0000001900007202 */ /* 0x000ff60000000f00 */
[----:B------:R-:W-:Y:S10]  /*60760*/  @!UPT UIADD3 URZ, URZ, URZ, URZ ;  /* 0x0000003f3f3ff290 */ /* 0x000ff4000fffe03f */
[----:B------:R0:W-:Y:S01]  /*60770*/  STL.64 [R1+0x1f0], R12 ;  /* 0x0001f00c01007387 */ /* 0x0001e20000100a00 */
[----:B------:R-:W-:Y:S03]  /*60780*/  STL.64 [R1+0x1f8], R14 ;  /* 0x0001f80e01007387 */ /* 0x000fe60000100a00 */
[----:B0-----:R-:W2:Y:S01]  /*60790*/  LDL.LU.64 R12, [R1+0x1db0] ;  /* 0x001db000010c7983 */ /* 0x001ea20000300a00 */
[----:B------:R-:W2:Y:S02]  /*607a0*/  LDL.LU.64 R26, [R1+0x1da8] ;  /* 0x001da800011a7983 */ /* 0x000ea40000300a00 */
[----:B------:R-:W2:Y:S02]  /*607b0*/  LDL.LU.64 R24, [R1+0x1da0] ;  /* 0x001da00001187983 */ /* 0x000ea40000300a00 */
[C---:B--2---:R-:W-:Y:S11]  /*607c0*/  HMMA.16816.F32.BF16 R24, R16.reuse, R12, R24 ;  /* 0x0000000c1018723c */ /* 0x044ff60000041818 */
[----:B------:R-:W-:Y:S11]  /*607d0*/  @!UPT UIADD3 URZ, URZ, URZ, URZ ;  /* 0x0000003f3f3ff290 */ /* 0x000ff6000fffe03f */
[----:B------:R-:W-:Y:S01]  /*607e0*/  @!UPT UIADD3 URZ, URZ, URZ, URZ ;  /* 0x0000003f3f3ff290 */ /* 0x000fe2000fffe03f */
[----:B------:R-:W-:Y:S01]  /*607f0*/  STL.64 [R1+0x1e0], R24 ;  /* 0x0001e01801007387 */ /* 0x000fe20000100a00 */
[----:B------:R0:W-:Y:S03]  /*60800*/  STL.64 [R1+0x1e8], R26 ;  /* 0x0001e81a01007387 */ /* 0x0001e60000100a00 */
[----:B0-----:R-:W2:Y:S01]  /*60810*/  LDL.LU.64 R26, [R1+0x1d98] ;  /* 0x001d9800011a7983 */ /* 0x001ea20000300a00 */
[----:B------:R-:W2:Y:S01]  /*60820*/  LDL.LU.64 R24, [R1+0x1d90] ;  /* 0x001d900001187983 */ /* 0x000ea20000300a00 */
[----:B------:R-:W-:Y:S02]  /*60830*/  MOV R29, R12 ;  /* 0x0000000c001d7202 */ /* 0x000fe40000000f00 */
[----:B------:R-:W-:Y:S01]  /*60840*/  MOV R28, R13 ;  /* 0x0000000d001c7202 */ /* 0x000fe20000000f00 */
[----:B------:R-:W3:Y:S01]  /*60850*/  LDL.LU.64 R14, [R1+0x1d88] ;  /* 0x001d8800010e7983 */ /* 0x000ee20000300a00 */
[----:B------:R-:W3:Y:S01]  /*60860*/  LDL.LU.64 R12, [R1+0x1d80] ;  /* 0x001d8000010c7983 */ /* 0x000ee20000300a00 */
[----:B--2---:R-:W-:Y:S02]  /*60870*/  HMMA.16816.F32.BF16 R24, R16, R4, R24 ;  /* 0x000000041018723c */ /* 0x004fe40000041818 */
[----:B------:R-:W3:Y:S11]  /*60880*/  LDL.LU R16, [R1+0x560] ;  /* 0x0005600001107983 */ /* 0x000ef60000300800 */
[----:B------:R-:W-:Y:S10]  /*60890*/  @!UPT UIADD3 URZ, URZ, URZ, URZ ;  /* 0x0000003f3f3ff290 */ /* 0x000ff4000fffe03f */
[----:B------:R0:W-:Y:S01]  /*608a0*/  STL.64 [R1+0x1b0], R24 ;  /* 0x0001b01801007387 */ /* 0x0001e20000100a00 */
[----:B------:R1:W-:Y:S02]  /*608b0*/  STL.64 [R1+0x1b8], R26 ;  /* 0x0001b81a01007387 */ /* 0x0003e40000100a00 */
[----:B------:R-:W3:Y:S02]  /*608c0*/  LDL.LU R17, [R1+0x564] ;  /* 0x0005640001117983 */ /* 0x000ee40000300800 */
[----:B------:R-:W3:Y:S01]  /*608d0*/  LDL.LU R18, [R1+0x568] ;  /* 0x0005680001127983 */ /* 0x000ee20000300800 */
[----:B------:R-:W3:Y:S01]  /*608e0*/  LDL.LU R19, [R1+0x56c] ;  /* 0x00056c0001137983 */ /* 0x000ee20000300800 */
[----:B----4-:R-:W-:Y:S02]  /*608f0*/  STL.64 [R1+0x1d18], R6 ;  /* 0x001d180601007387 */ /* 0x010fe40000100a00 */
[----:B------:R3:W-:Y:S01]  /*60900*/  STL.64 [R1+0x1d10], R4 ;  /* 0x001d100401007387 */ /* 0x0007e20000100a00 */
[----:B0-----:R-:W2:Y:S01]  /*60910*/  LDL.LU R24, [R1+0x660] ;  /* 0x0006600001187983 */ /* 0x001ea20000300800 */
[----:B------:R-:W2:Y:S02]  /*60920*/  LDL.LU R25, [R1+0x664] ;  /* 0x0006640001197983 */ /* 0x000ea40000300800 */
[----:B-1----:R-:W4:Y:S02]  /*60930*/  LDL.LU R26, [R1+0x668] ;  /* 0x00066800011a7983 */ /* 0x002f240000300800 */
[----:B------:R-:W4:Y:S01]  /*60940*/  LDL.LU R27, [R1+0x66c] ;  /* 0x00066c00011b7983 */ /* 0x000f220000300800 */
[C---:B---3--:R-:W-:Y:S01]  /*60950*/  HMMA.16816.F32.BF16 R4, R12.reuse, R20, R16 ;  /* 0x000000140c04723c */ /* 0x048fe20000041810 */
[----:B----4-:R-:W-:Y:S01]  /*60960*/  STL.64 [R1+0x1cd0], R26 ;  /* 0x001cd01a01007387 */ /* 0x010fe20000100a00 */
[----:B--2---:R0:W-:Y:S03]  /*60970*/  STL.64 [R1+0x1cc8], R24 ;  /* 0x001cc81801007387 */ /* 0x0041e60000100a00 */
[----:B0-----:R-:W2:Y:S11]  /*60980*/  LDL.LU R24, [R1+0x640] ;  /* 0x0006400001187983 */ /* 0x001eb60000300800 */
[----:B------:R-:W-:Y:S07]  /*60990*/  @!UPT UIADD3 URZ, URZ, URZ, URZ ;  /* 0x0000003f3f3ff290 */ /* 0x000fee000fffe03f */
[----:B------:R-:W-:Y:S02]  /*609a0*/  STL.64 [R1+0x1a0], R4 ;  /* 0x0001a00401007387 */ /* 0x000fe40000100a00 */
[----:B------:R-:W-:Y:S02]  /*609b0*/  STL.64 [R1+0x1a8], R6 ;  /* 0x0001a80601007387 */ /* 0x000fe40000100a00 */
[----:B------:R-:W2:Y:S01]  /*609c0*/  LDL.LU R25, [R1+0x644] ;  /* 0x0006440001197983 */ /* 0x000ea20000300800 */
[----:B------:R-:W3:Y:S01]  /*609d0*/  LDL.LU R26, [R1+0x648] ;  /* 0x00064800011a7983 */ /* 0x000ee20000300800 */
[----:B------:R-:W3:Y:S02]  /*609e0*/  LDL.LU R27, [R1+0x64c] ;  /* 0x00064c00011b7983 */ /* 0x000ee40000300800 */
[----:B------:R-:W4:Y:S02]  /*609f0*/  LDL.LU R16, [R1+0x5a0] ;  /* 0x0005a00001107983 */ /* 0x000f240000300800 */
[----:B------:R-:W4:Y:S01]  /*60a00*/  LDL.LU R17, [R1+0x5a4] ;  /* 0x0005a40001117983 */ /* 0x000f220000300800 */
[----:B------:R-:W5:Y:S01]  /*60a10*/  LDL.LU R18, [R1+0x5a8] ;  /* 0x0005a80001127983 */ /* 0x000f620000300800 */
[----:B------:R-:W5:Y:S03]  /*60a20*/  LDL.LU R19, [R1+0x5ac] ;  /* 0x0005ac0001137983 */ /* 0x000f660000300800 */
[----:B-----5:R-:W-:Y:S01]  /*60a30*/  STL.64 [R1+0x1d50], R18 ;  /* 0x001d501201007387 */ /* 0x020fe20000100a00 */
[----:B----4-:R0:W-:Y:S03]  /*60a40*/  STL.64 [R1+0x1d48], R16 ;  /* 0x001d481001007387 */ /* 0x0101e60000100a00 */
        /* <DEDUP_REMOVED lines=9> */
[----:B------:R-:W5:Y:S02]  /*60ae0*/  LDL.LU R19, [R1+0x58c] ;  /* 0x00058c0001137983 */ /* 0x000f640000300800 */
[----:B-----5:R-:W-:Y:S01]  /*60af0*/  STL.64 [R1+0x1d70], R18 ;  /* 0x001d701201007387 */ /* 0x020fe20000100a00 */
[----:B----4-:R-:W-:Y:S02]  /*60b00*/  STL.64 [R1+0x1d68], R16 ;  /* 0x001d681001007387 */ /* 0x010fe40000100a00 */
[----:B------:R-:W4:Y:S02]  /*60b10*/  LDL.64 R20, [R1+0x30] ;  /* 0x0000300001147983 */ /* 0x000f240000100a00 */
[----:B----4-:R0:W-:Y:S04]  /*60b20*/  STL.64 [R1+0x1d78], R20 ;  /* 0x001d781401007387 */ /* 0x0101e80000100a00 */
[----:B0-----:R-:W4:Y:S01]  /*60b30*/  LDL.LU R20, [R1+0x570] ;  /* 0x0005700001147983 */ /* 0x001f220000300800 */
[----:B------:R-:W4:Y:S02]  /*60b40*/  LDL.LU R21, [R1+0x574] ;  /* 0x0005740001157983 */ /* 0x000f240000300800 */
[----:B------:R-:W4:Y:S02]  /*60b50*/  LDL.LU R22, [R1+0x578] ;  /* 0x0005780001167983 */ /* 0x000f240000300800 */
[----:B------:R-:W4:Y:S01]  /*60b60*/  LDL.LU R23, [R1+0x57c] ;  /* 0x00057c0001177983 */ /* 0x000f220000300800 */
[----:B------:R-:W5:Y:S01]  /*60b70*/  LDL.LU R4, [R1+0x5c0] ;  /* 0x0005c00001047983 */ /* 0x000f620000300800 */
[----:B------:R-:W5:Y:S02]  /*60b80*/  LDL.LU R5, [R1+0x5c4] ;  /* 0x0005c40001057983 */ /* 0x000f640000300800 */
[----:B------:R-:W2:Y:S02]  /*60b90*/  LDL.LU R6, [R1+0x5c8] ;  /* 0x0005c80001067983 */ /* 0x000ea40000300800 */
[----:B------:R-:W2:Y:S01]  /*60ba0*/  LDL.LU R7, [R1+0x5cc] ;  /* 0x0005cc0001077983 */ /* 0x000ea20000300800 */
[----:B------:R-:W-:Y:S01]  /*60bb0*/  MOV R17, R8 ;  /* 0x0000000800117202 */ /* 0x000fe20000000f00 */
[----:B------:R-:W-:Y:S01]  /*60bc0*/  IMAD.MOV.U32 R16, RZ, RZ, R9 ;  /* 0x000000ffff107224 */ /* 0x000fe200078e0009 */
[----:B--2---:R-:W-:Y:S01]  /*60bd0*/  STL.64 [R1+0x1d28], R6 ;  /* 0x001d280601007387 */ /* 0x004fe20000100a00 */
[----:B-----5:R-:W-:Y:S02]  /*60be0*/  STL.64 [R1+0x1d20], R4 ;  /* 0x001d200401007387 */ /* 0x020fe40000100a00 */
[----:B------:R-:W2:Y:S02]  /*60bf0*/  LDL.LU R8, [R1+0x5d0] ;  /* 0x0005d00001087983 */ /* 0x000ea40000300800 */
[----:B------:R-:W2:Y:S01]  /*60c00*/  LDL.LU R9, [R1+0x5d4] ;  /* 0x0005d40001097983 */ /* 0x000ea20000300800 */
[----:B------:R-:W5:Y:S01]  /*60c10*/  LDL.LU R10, [R1+0x5d8] ;  /* 0x0005d800010a7983 */ /* 0x000f620000300800 */
[----:B------:R-:W5:Y:S01]  /*60c20*/  LDL.LU R11, [R1+0x5dc] ;  /* 0x0005dc00010b7983 */ /* 0x000f620000300800 */
[C---:B----4-:R-:W-:Y:S02]  /*60c30*/  HMMA.16816.F32.BF16 R16, R12.reuse, R16, R20 ;  /* 0x000000100c10723c */ /* 0x050fe40000041814 */
        /* <DEDUP_REMOVED lines=8> */
[----:B0-----:R-:W3:Y:S01]  /*60cc0*/  LDL.64 R24, [R1+0x40] ;  /* 0x0000400001187983 */ /* 0x001ee20000100a00 */
[----:B------:R-:W4:Y:S06]  /*60cd0*/  LDL.LU.64 R20, [R1+0x1d78] ;  /* 0x001d780001147983 */ /* 0x000f2c0000300a00 */
[----:B------:R-:W-:Y:S02]  /*60ce0*/  STL.64 [R1+0x190], R16 ;  /* 0x0001901001007387 */ /* 0x000fe40000100a00 */
[----:B------:R0:W-:Y:S02]  /*60cf0*/  STL.64 [R1+0x198], R18 ;  /* 0x0001981201007387 */ /* 0x0001e40000100a00 */
[----:B0-----:R-:W3:Y:S01]  /*60d00*/  LDL.LU.64 R18, [R1+0x1d70] ;  /* 0x001d700001127983 */ /* 0x001ee20000300a00 */
[----:B------:R-:W3:Y:S02]  /*60d10*/  LDL.LU.64 R16, [R1+0x1d68] ;  /* 0x001d680001107983 */ /* 0x000ee40000300a00 */
[----:B---3--:R-:W-:Y:S11]  /*60d20*/  HMMA.16816.F32.BF16 R16, R12, R24, R16 ;  /* 0x000000180c10723c */ /* 0x008ff60000041810 */
[----:B------:R-:W-:Y:S11]  /*60d30*/  @!UPT UIADD3 URZ, URZ, URZ, URZ ;  /* 0x0000003f3f3ff290 */ /* 0x000ff6000fffe03f */
[----:B------:R-:W-:Y:S01]  /*60d40*/  @!UPT UIADD3 URZ, URZ, URZ, URZ ;  /* 0x0000003f3f3ff290 */ /* 0x000fe2000fffe03f */
[----:B------:R-:W-:Y:S01]  /*60d50*/  STL.64 [R1+0x180], R16 ;  /* 0x0001801001007387 */ /* 0x000fe20000100a00 */
[----:B------:R0:W-:Y:S03]  /*60d60*/  STL.64 [R1+0x188], R18 ;  /* 0x0001881201007387 */ /* 0x0001e60000100a00 */
[----:B0-----:R-:W3:Y:S01]  /*60d70*/  LDL.LU.64 R18, [R1+0x1d60] ;  /* 0x001d600001127983 */ /* 0x001ee20000300a00 */
[----:B------:R-:W3:Y:S02]  /*60d80*/  LDL.LU.64 R16, [R1+0x1d58] ;  /* 0x001d580001107983 */ /* 0x000ee40000300a00 */
[----:B------:R0:W-:Y:S02]  /*60d90*/  STL.64 [R1+0x1ce8], R24 ;  /* 0x001ce81801007387 */ /* 0x0001e40000100a00 */
[----:B0-----:R-:W5:Y:S01]  /*60da0*/  LDL.64 R24, [R1+0x50] ;  /* 0x0000500001187983 */ /* 0x001f620000100a00 */
[----:B------:R-:W-:-:S02]  /*60db0*/  MOV R4, R3 ;  /* 0x0000000300047202 */ /* 0x000fc40000000f00 */
[----:B------:R-:W-:Y:S01]  /*60dc0*/  MOV R5, R0 ;  /* 0x0000000000057202 */ /* 0x000fe20000000f00 */
[----:B----4-:R-:W-:Y:S01]  /*60dd0*/  IMAD.MOV.U32 R3, RZ, RZ, R20 ;  /* 0x000000ffff037224 */ /* 0x010fe200078e0014 */
[----:B------:R-:W-:Y:S01]  /*60de0*/  MOV R0, R21 ;  /* 0x0000001500007202 */ /* 0x000fe20000000f00 */
[C---:B---3--:R-:W-:Y:S01]  /*60df0*/  HMMA.16816.F32.BF16 R16, R12.reuse, R20, R16 ;  /* 0x000000140c10723c */ /* 0x048fe20000041810 */
[----:B-----5:R0:W-:Y:S04]  /*60e00*/  STL.64 [R1+0x1cf8], R24 ;  /* 0x001cf81801007387 */ /* 0x0201e80000100a00 */
[----:B0-----:R-:W3:Y:S01]  /*60e10*/  LDL.LU R24, [R1+0x5e0] ;  /* 0x0005e00001187983 */ /* 0x001ee20000300800 */
[----:B------:R-:W3:Y:S02]  /*60e20*/  LDL.LU R25, [R1+0x5e4] ;  /* 0x0005e40001197983 */ /* 0x000ee40000300800 */
[----:B------:R-:W3:Y:S02]  /*60e30*/  LDL.LU R26, [R1+0x5e8] ;  /* 0x0005e800011a7983 */ /* 0x000ee40000300800 */
[----:B------:R-:W3:Y:S11]  /*60e40*/  LDL.LU R27, [R1+0x5ec] ;  /* 0x0005ec00011b7983 */ /* 0x000ef60000300800 */
[----:B------:R-:W-:Y:S02]  /*60e50*/  @!UPT UIADD3 URZ, URZ, URZ, URZ ;  /* 0x0000003f3f3ff290 */ /* 0x000fe4000fffe03f */
[----:B------:R-:W-:Y:S01]  /*60e60*/  STL.64 [R1+0x170], R16 ;  /* 0x0001701001007387 */ /* 0x000fe20000100a00 */
[----:B------:R0:W-:Y:S03]  /*60e70*/  STL.64 [R1+0x178], R18 ;  /* 0x0001781201007387 */ /* 0x0001e60000100a00 */
[----:B0-----:R-:W4:Y:S01]  /*60e80*/  LDL.LU.64 R18, [R1+0x1d50] ;  /* 0x001d500001127983 */ /* 0x001f220000300a00 */
[----:B------:R-:W4:Y:S02]  /*60e90*/  LDL.LU.64 R16, [R1+0x1d48] ;  /* 0x001d480001107983 */ /* 0x000f240000300a00 */
[----:B------:R-:W4:Y:S01]  /*60ea0*/  LDL.LU.64 R20, [R1+0x1d40] ;  /* 0x001d400001147983 */ /* 0x000f220000300a00 */
[C---:B--2---:R-:W-:Y:S08]  /*60eb0*/  HMMA.16816.F32.BF16 R4, R12.reuse, R4, R8 ;  /* 0x000000040c04723c */ /* 0x044ff00000041808 */
[----:B----4-:R-:W-:Y:S01]  /*60ec0*/  HMMA.16816.F32.BF16 R16, R12, R20, R16 ;  /* 0x000000140c10723c */ /* 0x010fe20000041810 */
[----:B------:R0:W-:Y:S04]  /*60ed0*/  STL.64 [R1+0x1cf0], R20 ;  /* 0x001cf01401007387 */ /* 0x0001e80000100a00 */
[----:B0-----:R-:W2:Y:S11]  /*60ee0*/  LDL.LU R20, [R1+0x600] ;  /* 0x0006000001147983 */ /* 0x001eb60000300800 */
[----:B------:R-:W-:Y:S07]  /*60ef0*/  @!UPT UIADD3 URZ, URZ, URZ, URZ ;  /* 0x0000003f3f3ff290 */ /* 0x000fee000fffe03f */
[----:B------:R-:W-:Y:S01]  /*60f00*/  STL.64 [R1+0x1d0], R16 ;  /* 0x0001d01001007387 */ /* 0x000fe20000100a00 */
[----:B------:R-:W-:Y:S02]  /*60f10*/  STL.64 [R1+0x1d8], R18 ;  /* 0x0001d81201007387 */ /* 0x000fe40000100a00 */
[----:B------:R-:W0:Y:S04]  /*60f20*/  LDSM.16.M88.4 R16, [R2+0x4b400] ;  /* 0x04b400000210783b */ /* 0x000e280000000200 */
[----:B------:R-:W2:Y:S01]  /*60f30*/  LDL.LU R21, [R1+0x604] ;  /* 0x0006040001157983 */ /* 0x000ea20000300800 */
[----:B------:R-:W2:Y:S01]  /*60f40*/  LDL.LU R22, [R1+0x608] ;  /* 0x0006080001167983 */ /* 0x000ea20000300800 */
[----:B------:R-:W2:Y:S03]  /*60f50*/  LDL.LU R23, [R1+0x60c] ;  /* 0x00060c0001177983 */ /* 0x000ea60000300800 */
[----:B0-----:R-:W-:Y:S01]  /*60f60*/  STL.64 [R1+0x1c30], R18 ;  /* 0x001c301201007387 */ /* 0x001fe20000100a00 */
[----:B------:R-:W-:Y:S02]  /*60f70*/  STL.64 [R1+0x1c28], R16 ;  /* 0x001c281001007387 */ /* 0x000fe40000100a00 */
[----:B------:R-:W4:Y:S02]  /*60f80*/  LDL.LU.64 R10, [R1+0x1d38] ;  /* 0x001d3800010a7983 */ /* 0x000f240000300a00 */
[----:B------:R-:W4:Y:S01]  /*60f90*/  LDL.LU.64 R8, [R1+0x1d30] ;  /* 0x001d300001087983 */ /* 0x000f220000300a00 */
[----:B------:R-:W-:Y:S01]  /*60fa0*/  STL.64 [R1+0x2c0], R4 ;  /* 0x0002c00401007387 */ /* 0x000fe20000100a00 */
[----:B------:R0:W-:Y:S03]  /*60fb0*/  STL.64 [R1+0x2c8], R6 ;  /* 0x0002c80601007387 */ /* 0x0001e60000100a00 */
[----:B0-----:R-:W5:Y:S01]  /*60fc0*/  LDL.LU.64 R6, [R1+0x1d28] ;  /* 0x001d280001067983 */ /* 0x001f620000300a00 */
[----:B------:R-:W5:Y:S01]  /*60fd0*/  LDL.LU.64 R4, [R1+0x1d20] ;  /* 0x001d200001047983 */ /* 0x000f620000300a00 */
[----:B------:R-:W-:-:S02]  /*60fe0*/  MOV R16, R29 ;  /* 0x0000001d00107202 */ /* 0x000fc40000000f00 */
[----:B------:R-:W-:-:S07]  /*60ff0*/  MOV R17, R28 ;  /* 0x0000001c00117202 */ /* 0x000fce0000000f00 */
[C---:B-----5:R-:W-:Y:S01]  /*61000*/  HMMA.16816.F32.BF16 R16, R12.reuse, R16, R4 ;  /* 0x000000100c10723c */ /* 0x060fe20000041804 */
[----:B------:R-:W5:Y:S01]  /*61010*/  LDL.LU.64 R6, [R1+0x1d18] ;  /* 0x001d180001067983 */ /* 0x000f620000300a00 */
[----:B------:R-:W4:Y:S11]  /*61020*/  LDL.LU.64 R4, [R1+0x1d10] ;  /* 0x001d100001047983 */ /* 0x000f360000300a00 */
[----:B------:R-:W-:Y:S10]  /*61030*/  @!UPT UIADD3 URZ, URZ, URZ, URZ ;  /* 0x0000003f3f3ff290 */ /* 0x000ff4000fffe03f */
[----:B------:R0:W-:Y:S01]  /*61040*/  STL.64 [R1+0x360], R16 ;  /* 0x0003601001007387 */ /* 0x0001e20000100a00 */
[----:B------:R1:W-:Y:S03]  /*61050*/  STL.64 [R1+0x368], R18 ;  /* 0x0003681201007387 */ /* 0x0003e60000100a00 */
[----:B0-----:R-:W2:Y:S01]  /*61060*/  LDL.LU R16, [R1+0x7a0] ;  /* 0x0007a00001107983 */ /* 0x001ea20000300800 */
[----:B------:R-:W2:Y:S02]  /*61070*/  LDL.LU R17, [R1+0x7a4] ;  /* 0x0007a40001117983 */ /* 0x000ea40000300800 */
[----:B-1----:R-:W2:Y:S02]  /*61080*/  LDL.LU R18, [R1+0x7a8] ;  /* 0x0007a80001127983 */ /* 0x002ea40000300800 */
[----:B------:R-:W2:Y:S01]  /*61090*/  LDL.LU R19, [R1+0x7ac] ;  /* 0x0007ac0001137983 */ /* 0x000ea20000300800 */
[----:B----4-:R-:W-:Y:S01]  /*610a0*/  HMMA.16816.F32.BF16 R12, R12, R4, R8 ;  /* 0x000000040c0c723c */ /* 0x010fe20000041808 */
[----:B--2---:R-:W-:Y:S01]  /*610b0*/  STL.64 [R1+0x1c40], R18 ;  /* 0x001c401201007387 */ /* 0x004fe20000100a00 */
[----:B------:R0:W-:Y:S03]  /*610c0*/  STL.64 [R1+0x1c38], R16 ;  /* 0x001c381001007387 */ /* 0x0001e60000100a00 */
[----:B0-----:R-:W2:Y:S01]  /*610d0*/  LDL.64 R16, [R1+0x10] ;  /* 0x0000100001107983 */ /* 0x001ea20000100a00 */
[----:B------:R-:W3:Y:S02]  /*610e0*/  LDL.LU.64 R10, [R1+0x1d08] ;  /* 0x001d0800010a7983 */ /* 0x000ee40000300a00 */
[----:B------:R-:W3:Y:S02]  /*610f0*/  LDL.LU.64 R8, [R1+0x1d00] ;  /* 0x001d000001087983 */ /* 0x000ee40000300a00 */
[----:B-----5:R-:W-:Y:S01]  /*61100*/  STL.64 [R1+0x1cb8], R6 ;  /* 0x001cb80601007387 */ /* 0x020fe20000100a00 */
[----:B------:R0:W-:Y:S11]  /*61110*/  STL.64 [R1+0x1cb0], R4 ;  /* 0x001cb00401007387 */ /* 0x0001f60000100a00 */
[----:B------:R-:W-:Y:S01]  /*61120*/  @!UPT UIADD3 URZ, URZ, URZ, URZ ;  /* 0x0000003f3f3ff290 */ /* 0x000fe2000fffe03f */
[----:B------:R1:W-:Y:S02]  /*61130*/  STL.64 [R1+0x350], R12 ;  /* 0x0003500c01007387 */ /* 0x0003e40000100a00 */
[----:B------:R-:W-:Y:S01]  /*61140*/  STL.64 [R1+0x358], R14 ;  /* 0x0003580e01007387 */ /* 0x000fe20000100a00 */
[----:B0-----:R-:W4:Y:S01]  /*61150*/  LDL.LU R4, [R1+0x620] ;  /* 0x0006200001047983 */ /* 0x001f220000300800 */
[----:B------:R-:W4:Y:S02]  /*61160*/  LDL.LU R5, [R1+0x624] ;  /* 0x0006240001057983 */ /* 0x000f240000300800 */
[----:B------:R-:W4:Y:S02]  /*61170*/  LDL.LU R6, [R1+0x628] ;  /* 0x0006280001067983 */ /* 0x000f240000300800 */
[----:B------:R-:W4:Y:S01]  /*61180*/  LDL.LU R7, [R1+0x62c] ;  /* 0x00062c0001077983 */ /* 0x000f220000300800 */
[----:B-1----:R-:W3:Y:S02]  /*61190*/  LDL.64 R12, [R1+0x60] ;  /* 0x00006000010c7983 */ /* 0x002ee40000100a00 */
[C---:B---3--:R-:W-:Y:S11]  /*611a0*/  HMMA.16816.F32.BF16 R24, R8.reuse, R12, R24 ;  /* 0x0000000c0818723c */ /* 0x048ff60000041818 */
[----:B------:R-:W-:Y:S11]  /*611b0*/  @!UPT UIADD3 URZ, URZ, URZ, URZ ;  /* 0x0000003f3f3ff290 */ /* 0x000ff6000fffe03f */
[----:B------:R-:W-:Y:S01]  /*611c0*/  @!UPT UIADD3 URZ, URZ, URZ, URZ ;  /* 0x0000003f3f3ff290 */ /* 0x000fe2000fffe03f */
[----:B------:R0:W-:Y:S01]  /*611d0*/  STL.64 [R1+0x3e0], R24 ;  /* 0x0003e01801007387 */ /* 0x0001e20000100a00 */
[----:B------:R-:W-:Y:S03]  /*611e0*/  STL.64 [R1+0x3e8], R26 ;  /* 0x0003e81a01007387 */ /* 0x000fe60000100a00 */
[----:B0-----:R-:W3:Y:S01]  /*611f0*/  LDL.LU.64 R24, [R1+0x1cf8] ;  /* 0x001cf80001187983 */ /* 0x001ee20000300a00 */
[----:B------:R0:W-:Y:S02]  /*61200*/  STL.64 [R1+0x1cc0], R12 ;  /* 0x001cc00c01007387 */ /* 0x0001e40000100a00 */
[----:B0-----:R-:W-:Y:S01]  /*61210*/  IMAD.MOV.U32 R12, RZ, RZ, R3 ;  /* 0x000000ffff0c7224 */ /* 0x001fe200078e0003 */
[----:B------:R-:W-:Y:S01]  /*61220*/  MOV R13, R0 ;  /* 0x00000000000d7202 */ /* 0x000fe20000000f00 */
[----:B---3--:R-:W-:Y:S01]  /*61230*/  HMMA.16816.F32.BF16 R20, R8, R24, R20 ;  /* 0x000000180814723c */ /* 0x008fe20000041814 */
[----:B------:R-:W-:-:S02]  /*61240*/  MOV R3, R24 ;  /* 0x0000001800037202 */ /* 0x000fc40000000f00 */
[----:B------:R-:W-:Y:S11]  /*61250*/  MOV R0, R25 ;  /* 0x0000001900007202 */ /* 0x000ff60000000f00 */
[----:B------:R-:W-:Y:S09]  /*61260*/  @!UPT UIADD3 URZ, URZ, URZ, URZ ;  /* 0x0000003f3f3ff290 */ /* 0x000ff2000fffe03f */
[----:B------:R0:W-:Y:S01]  /*61270*/  STL.64 [R1+0x3d0], R20 ;  /* 0x0003d01401007387 */ /* 0x0001e20000100a00 */
[----:B------:R-:W-:Y:S03]  /*61280*/  STL.64 [R1+0x3d8], R22 ;  /* 0x0003d81601007387 */ /* 0x000fe60000100a00 */
[----:B0-----:R-:W3:Y:S01]  /*61290*/  LDL.LU.64 R20, [R1+0x1cf0] ;  /* 0x001cf00001147983 */ /* 0x001ee20000300a00 */
[----:B------:R-:W4:Y:S02]  /*612a0*/  LDL.LU.64 R24, [R1+0x1ce8] ;  /* 0x001ce80001187983 */ /* 0x000f240000300a00 */
[C---:B----4-:R-:W-:Y:S11]  /*612b0*/  HMMA.16816.F32.BF16 R4, R8.reuse, R24, R4 ;  /* 0x000000180804723c */ /* 0x050ff60000041804 */
[----:B------:R-:W-:Y:S11]  /*612c0*/  @!UPT UIADD3 URZ, URZ, URZ, URZ ;  /* 0x0000003f3f3ff290 */ /* 0x000ff6000fffe03f */
[----:B------:R-:W-:Y:S01]  /*612d0*/  @!UPT UIADD3 URZ, URZ, URZ, URZ ;  /* 0x0000003f3f3ff290 */ /* 0x000fe2000fffe03f */
[----:B------:R-:W-:Y:S01]  /*612e0*/  STL.64 [R1+0x3c0], R4 ;  /* 0x0003c00401007387 */ /* 0x000fe20000100a00 */
[----:B------:R0:W-:Y:S02]  /*612f0*/  STL.64 [R1+0x3c8], R6 ;  /* 0x0003c80601007387 */ /* 0x0001e40000100a00 */
[----:B------:R-:W4:Y:S02]  /*61300*/  LDL.LU.64 R26, [R1+0x1ce0] ;  /* 0x001ce000011a7983 */ /* 0x000f240000300a00 */
[----:B0-----:R-:W-:Y:S01]  /*61310*/  IMAD.MOV.U32 R7, RZ, RZ, R24 ;  /* 0x000000ffff077224 */ /* 0x001fe200078e0018 */
[----:B------:R-:W-:Y:S02]  /*61320*/  MOV R6, R25 ;  /* 0x0000001900067202 */ /* 0x000fe40000000f00 */
[----:B------:R-:W4:Y:S02]  /*61330*/  LDL.LU.64 R24, [R1+0x1cd8] ;  /* 0x001cd80001187983 */ /* 0x000f240000300a00 */
[C---:B----4-:R-:W-:Y:S02]  /*61340*/  HMMA.16816.F32.BF16 R12, R8.reuse, R12, R24 ;  /* 0x0000000c080c723c */ /* 0x050fe40000041818 */
[----:B------:R-:W3:Y:S01]  /*61350*/  LDL.LU.64 R26, [R1+0x1cd0] ;  /* 0x001cd000011a7983 */ /* 0x000ee20000300a00 */
[----:B------:R-:W3:Y:S11]  /*61360*/  LDL.LU.64 R24, [R1+0x1cc8] ;  /* 0x001cc80001187983 */ /* 0x000ef60000300a00 */
[----:B------:R-:W-:Y:S09]  /*61370*/  @!UPT UIADD3 URZ, URZ, URZ, URZ ;  /* 0x0000003f3f3ff290 */ /* 0x000ff2000fffe03f */
[----:B------:R-:W-:Y:S01]  /*61380*/  STL.64 [R1+0x3b0], R12 ;  /* 0x0003b00c01007387 */ /* 0x000fe20000100a00 */
[----:B------:R3:W-:Y:S02]  /*61390*/  STL.64 [R1+0x3b8], R14 ;  /* 0x0003b80e01007387 */ /* 0x0007e40000100a00 */
[----:B---3--:R-:W-:Y:S01]  /*613a0*/  HMMA.16816.F32.BF16 R12, R8, R20, R24 ;  /* 0x00000014080c723c */ /* 0x008fe20000041818 */
[----:B------:R-:W3:Y:S11]  /*613b0*/  LDL.LU R24, [R1+0x6b0] ;  /* 0x0006b00001187983 */ /* 0x000ef60000300800 */
[----:B------:R-:W-:Y:S11]  /*613c0*/  @!UPT UIADD3 URZ, URZ, URZ, URZ ;  /* 0x0000003f3f3ff290 */ /* 0x000ff6000fffe03f */
[----:B------:R0:W-:Y:S01]  /*613d0*/  STL.64 [R1+0x390], R12 ;  /* 0x0003900c01007387 */ /* 0x0001e20000100a00 */
[----:B------:R1:W-:Y:S02]  /*613e0*/  STL.64 [R1+0x398], R14 ;  /* 0x0003980e01007387 */ /* 0x0003e40000100a00 */
[----:B------:R-:W3:Y:S02]  /*613f0*/  LDL.LU R25, [R1+0x6b4] ;  /* 0x0006b40001197983 */ /* 0x000ee40000300800 */
[----:B------:R-:W3:Y:S01]  /*61400*/  LDL.LU R26, [R1+0x6b8] ;  /* 0x0006b800011a7983 */ /* 0x000ee20000300800 */
[----:B------:R-:W3:Y:S04]  /*61410*/  LDL.LU R27, [R1+0x6bc] ;  /* 0x0006bc00011b7983 */ /* 0x000ee80000300800 */
[----:B0-----:R-:W4:Y:S01]  /*61420*/  LDL.LU R12, [R1+0x6a0] ;  /* 0x0006a000010c7983 */ /* 0x001f220000300800 */
[----:B------:R-:W4:Y:S02]  /*61430*/  LDL.LU R13, [R1+0x6a4] ;  /* 0x0006a400010d7983 */ /* 0x000f240000300800 */
[----:B-1----:R-:W4:Y:S02]  /*61440*/  LDL.LU R14, [R1+0x6a8] ;  /* 0x0006a800010e7983 */ /* 0x002f240000300800 */
[----:B------:R-:W4:Y:S01]  /*61450*/  LDL.LU R15, [R1+0x6ac] ;  /* 0x0006ac00010f7983 */ /* 0x000f220000300800 */
[----:B------:R-:W4:Y:S01]  /*61460*/  LDL.64 R4, [R1] ;  /* 0x0000000001047983 */ /* 0x000f220000100a00 */
[----:B------:R0:W-:Y:S03]  /*61470*/  STL.64 [R1+0x1c58], R20 ;  /* 0x001c581401007387 */ /* 0x0001e60000100a00 */
[----:B0-----:R-:W5:Y:S04]  /*61480*/  LDL.64 R20, [R1+0x30] ;  /* 0x0000300001147983 */ /* 0x001f680000100a00 */
[----:B-----5:R0:W-:Y:S02]  /*61490*/  STL.64 [R1+0x1c68], R20 ;  /* 0x001c681401007387 */ /* 0x0201e40000100a00 */
[----:B0-----:R-:W-:-:S02]  /*614a0*/  MOV R20, R7 ;  /* 0x0000000700147202 */ /* 0x001fc40000000f00 */
[----:B------:R-:W-:-:S05]  /*614b0*/  MOV R21, R6 ;  /* 0x0000000600157202 */ /* 0x000fca0000000f00 */
[----:B------:R0:W-:Y:S02]  /*614c0*/  STL.64 [R1+0x1c80], R20 ;  /* 0x001c801401007387 */ /* 0x0001e40000100a00 */
[----:B0-----:R-:W-:Y:S01]  /*614d0*/  IMAD.MOV.U32 R20, RZ, RZ, R3 ;  /* 0x000000ffff147224 */ /* 0x001fe200078e0003 */
[----:B------:R-:W-:-:S05]  /*614e0*/  MOV R21, R0 ;  /* 0x0000000000157202 */ /* 0x000fca0000000f00 */
[----:B------:R0:W-:Y:S04]  /*614f0*/  STL.64 [R1+0x1c98], R20 ;  /* 0x001c981401007387 */ /* 0x0001e80000100a00 */
[----:B0-----:R-:W2:Y:S01]  /*61500*/  LDL.LU R20, [R1+0x680] ;  /* 0x0006800001147983 */ /* 0x001ea20000300800 */
[----:B------:R-:W2:Y:S02]  /*61510*/  LDL.LU R21, [R1+0x684] ;  /* 0x0006840001157983 */ /* 0x000ea40000300800 */
[----:B------:R-:W2:Y:S02]  /*61520*/  LDL.LU R22, [R1+0x688] ;  /* 0x0006880001167983 */ /* 0x000ea40000300800 */
[----:B------:R-:W2:Y:S02]  /*61530*/  LDL.LU R23, [R1+0x68c] ;  /* 0x00068c0001177983 */ /* 0x000ea40000300800 */
        /* <DEDUP_REMOVED lines=10> */
[----:B0-----:R-:W5:Y:S01]  /*615e0*/  LDL.LU R16, [R1+0x730] ;  /* 0x0007300001107983 */ /* 0x001f620000300800 */
[----:B------:R-:W5:Y:S02]  /*615f0*/  LDL.LU R17, [R1+0x734] ;  /* 0x0007340001117983 */ /* 0x000f640000300800 */
[----:B------:R-:W2:Y:S02]  /*61600*/  LDL.LU R18, [R1+0x738] ;  /* 0x0007380001127983 */ /* 0x000ea40000300800 */
[----:B------:R-:W2:Y:S01]  /*61610*/  LDL.LU R19, [R1+0x73c] ;  /* 0x00073c0001137983 */ /* 0x000ea20000300800 */
[----:B----4-:R-:W-:Y:S01]  /*61620*/  HMMA.16816.F32.BF16 R12, R8, R4, R12 ;  /* 0x00000004080c723c */ /* 0x010fe2000004180c */
[----:B--2---:R-:W-:Y:S01]  /*61630*/  STL.64 [R1+0x1c78], R18 ;  /* 0x001c781201007387 */ /* 0x004fe20000100a00 */
[----:B-----5:R0:W-:Y:S03]  /*61640*/  STL.64 [R1+0x1c70], R16 ;  /* 0x001c701001007387 */ /* 0x0201e60000100a00 */
[----:B0-----:R-:W2:Y:S01]  /*61650*/  LDL.LU R16, [R1+0x710] ;  /* 0x0007100001107983 */ /* 0x001ea20000300800 */
[----:B------:R-:W2:Y:S02]  /*61660*/  LDL.LU R17, [R1+0x714] ;  /* 0x0007140001117983 */ /* 0x000ea40000300800 */
[----:B------:R-:W4:Y:S02]  /*61670*/  LDL.LU R18, [R1+0x718] ;  /* 0x0007180001127983 */ /* 0x000f240000300800 */
[----:B------:R-:W4:Y:S02]  /*61680*/  LDL.LU R19, [R1+0x71c] ;  /* 0x00071c0001137983 */ /* 0x000f240000300800 */
[----:B----4-:R-:W-:Y:S01]  /*61690*/  STL.64 [R1+0x1c90], R18 ;  /* 0x001c901201007387 */ /* 0x010fe20000100a00 */
[----:B--2---:R0:W-:Y:S03]  /*616a0*/  STL.64 [R1+0x1c88], R16 ;  /* 0x001c881001007387 */ /* 0x0041e60000100a00 */
[----:B0-----:R-:W2:Y:S01]  /*616b0*/  LDL.LU R16, [R1+0x6f0] ;  /* 0x0006f00001107983 */ /* 0x001ea20000300800 */
[----:B------:R-:W2:Y:S02]  /*616c0*/  LDL.LU R17, [R1+0x6f4] ;  /* 0x0006f40001117983 */ /* 0x000ea40000300800 */
[----:B------:R-:W2:Y:S02]  /*616d0*/  LDL.LU R18, [R1+0x6f8] ;  /* 0x0006f80001127983 */ /* 0x000ea40000300800 */
[----:B------:R-:W2:Y:S02]  /*616e0*/  LDL.LU R19, [R1+0x6fc] ;  /* 0x0006fc0001137983 */ /* 0x000ea40000300800 */
[----:B------:R0:W-:Y:S01]  /*616f0*/  STL.64 [R1+0x370], R12 ;  /* 0x0003700c01007387 */ /* 0x0001e20000100a00 */
[----:B------:R1:W-:Y:S03]  /*61700*/  STL.64 [R1+0x378], R14 ;  /* 0x0003780e01007387 */ /* 0x0003e60000100a00 */
[----:B0-----:R-:W4:Y:S01]  /*61710*/  LDL.LU.64 R12, [R1+0x1cc0] ;  /* 0x001cc000010c7983 */ /* 0x001f220000300a00 */
[----:B-1----:R-:W-:-:S02]  /*61720*/  MOV R15, R4 ;  /* 0x00000004000f7202 */ /* 0x002fc40000000f00 */
[----:B------:R-:W-:Y:S01]  /*61730*/  MOV R14, R5 ;  /* 0x00000005000e7202 */ /* 0x000fe20000000f00 */
[----:B------:R-:W5:Y:S01]  /*61740*/  LDL.LU.64 R6, [R1+0x1cb8] ;  /* 0x001cb80001067983 */ /* 0x000f620000300a00 */
[----:B------:R-:W3:Y:S02]  /*61750*/  LDL.LU.64 R4, [R1+0x1cb0] ;  /* 0x001cb00001047983 */ /* 0x000ee40000300a00 */
[----:B---3--:R-:W-:Y:S02]  /*61760*/  HMMA.16816.F32.BF16 R8, R8, R4, R24 ;  /* 0x000000040808723c */ /* 0x008fe40000041818 */
[----:B------:R-:W4:Y:S01]  /*61770*/  LDL.LU.64 R26, [R1+0x1ca8] ;  /* 0x001ca800011a7983 */ /* 0x000f220000300a00 */
[----:B------:R-:W4:Y:S11]  /*61780*/  LDL.LU.64 R24, [R1+0x1ca0] ;  /* 0x001ca00001187983 */ /* 0x000f360000300a00 */
[----:B------:R-:W-:Y:S09]  /*61790*/  @!UPT UIADD3 URZ, URZ, URZ, URZ ;  /* 0x0000003f3f3ff290 */ /* 0x000ff2000fffe03f */
[----:B------:R0:W-:Y:S01]  /*617a0*/  STL.64 [R1+0x340], R8 ;  /* 0x0003400801007387 */ /* 0x0001e20000100a00 */
[----:B------:R1:W-:Y:S03]  /*617b0*/  STL.64 [R1+0x348], R10 ;  /* 0x0003480a01007387 */ /* 0x0003e60000100a00 */
[----:B0-----:R-:W3:Y:S01]  /*617c0*/  LDL.LU R8, [R1+0x750] ;  /* 0x0007500001087983 */ /* 0x001ee20000300800 */
[----:B------:R-:W3:Y:S02]  /*617d0*/  LDL.LU R9, [R1+0x754] ;  /* 0x0007540001097983 */ /* 0x000ee40000300800 */
[----:B-1----:R-:W3:Y:S02]  /*617e0*/  LDL.LU R10, [R1+0x758] ;  /* 0x00075800010a7983 */ /* 0x002ee40000300800 */
[----:B------:R-:W3:Y:S01]  /*617f0*/  LDL.LU R11, [R1+0x75c] ;  /* 0x00075c00010b7983 */ /* 0x000ee20000300800 */
[----:B-----5:R-:W-:Y:S01]  /*61800*/  STL.64 [R1+0x1c50], R6 ;  /* 0x001c500601007387 */ /* 0x020fe20000100a00 */
[----:B------:R0:W-:Y:S03]  /*61810*/  STL.64 [R1+0x1c48], R4 ;  /* 0x001c480401007387 */ /* 0x0001e60000100a00 */
[----:B0-----:R-:W5:Y:S01]  /*61820*/  LDL.LU R4, [R1+0x770] ;  /* 0x0007700001047983 */ /* 0x001f620000300800 */
[----:B------:R-:W5:Y:S02]  /*61830*/  LDL.LU R5, [R1+0x774] ;  /* 0x0007740001057983 */ /* 0x000f640000300800 */
[----:B------:R-:W5:Y:S02]  /*61840*/  LDL.LU R6, [R1+0x778] ;  /* 0x0007780001067983 */ /* 0x000f640000300800 */
[----:B------:R-:W5:Y:S01]  /*61850*/  LDL.LU R7, [R1+0x77c] ;  /* 0x00077c0001077983 */ /* 0x000f620000300800 */
        /* <DEDUP_REMOVED lines=21> */
[----:B------:R-:W-:Y:S01]  /*619b0*/  IMAD.MOV.U32 R3, RZ, RZ, R20 ;  /* 0x000000ffff037224 */ /* 0x000fe200078e0014 */
[----:B------:R-:W-:Y:S11]  /*619c0*/  MOV R0, R21 ;  /* 0x0000001500007202 */ /* 0x000ff60000000f00 */
[----:B------:R-:W-:Y:S10]  /*619d0*/  @!UPT UIADD3 URZ, URZ, URZ, URZ ;  /* 0x0000003f3f3ff290 */ /* 0x000ff4000fffe03f */
[----:B------:R0:W-:Y:S01]  /*619e0*/  STL.64 [R1+0x300], R16 ;  /* 0x0003001001007387 */ /* 0x0001e20000100a00 */
[----:B------:R-:W-:Y:S03]  /*619f0*/  STL.64 [R1+0x308], R18 ;  /* 0x0003081201007387 */ /* 0x000fe60000100a00 */
[----:B0-----:R-:W5:Y:S01]  /*61a00*/  LDL.LU.64 R16, [R1+0x1c60] ;  /* 0x001c600001107983 */ /* 0x001f620000300a00 */
[----:B------:R-:W3:Y:S02]  /*61a10*/  LDL.LU.64 R20, [R1+0x1c58] ;  /* 0x001c580001147983 */ /* 0x000ee40000300a00 */
[C---:B---3--:R-:W-:Y:S11]  /*61a20*/  HMMA.16816.F32.BF16 R8, R24.reuse, R20, R8 ;  /* 0x000000141808723c */ /* 0x048ff60000041808 */
[----:B------:R-:W-:Y:S11]  /*61a30*/  @!UPT UIADD3 URZ, URZ, URZ, URZ ;  /* 0x0000003f3f3ff290 */ /* 0x000ff6000fffe03f */
[----:B------:R-:W-:Y:S01]  /*61a40*/  @!UPT UIADD3 URZ, URZ, URZ, URZ ;  /* 0x0000003f3f3ff290 */ /* 0x000fe2000fffe03f */
[----:B------:R0:W-:Y:S01]  /*61a50*/  STL.64 [R1+0x2f0], R8 ;  /* 0x0002f00801007387 */ /* 0x0001e20000100a00 */
[----:B------:R1:W-:Y:S01]  /*61a60*/  STL.64 [R1+0x2f8], R10 ;  /* 0x0002f80a01007387 */ /* 0x0003e20000100a00 */
[----:B0-----:R-:W-:Y:S02]  /*61a70*/  MOV R9, R20 ;  /* 0x0000001400097202 */ /* 0x001fe40000000f00 */
[----:B------:R-:W-:Y:S01]  /*61a80*/  MOV R8, R21 ;  /* 0x0000001500087202 */ /* 0x000fe20000000f00 */
[----:B------:R-:W2:Y:S01]  /*61a90*/  LDL.LU R20, [R1+0x8f0] ;  /* 0x0008f00001147983 */ /* 0x000ea20000300800 */
[----:B------:R-:W2:Y:S02]  /*61aa0*/  LDL.LU R21, [R1+0x8f4] ;  /* 0x0008f40001157983 */ /* 0x000ea40000300800 */
[----:B------:R-:W3:Y:S02]  /*61ab0*/  LDL.LU R22, [R1+0x8f8] ;  /* 0x0008f80001167983 */ /* 0x000ee40000300800 */
[----:B------:R-:W3:Y:S01]  /*61ac0*/  LDL.LU R23, [R1+0x8fc] ;  /* 0x0008fc0001177983 */ /* 0x000ee20000300800 */
[----:B-----5:R-:W-:Y:S01]  /*61ad0*/  HMMA.16816.F32.BF16 R4, R24, R16, R4 ;  /* 0x000000101804723c */ /* 0x020fe20000041804 */
[----:B-1----:R-:W-:-:S02]  /*61ae0*/  MOV R11, R16 ;  /* 0x00000010000b7202 */ /* 0x002fc40000000f00 */
[----:B------:R-:W-:Y:S01]  /*61af0*/  MOV R10, R17 ;  /* 0x00000011000a7202 */ /* 0x000fe20000000f00 */
[----:B---3--:R-:W-:Y:S01]  /*61b00*/  STL.64 [R1+0x1b98], R22 ;  /* 0x001b981601007387 */ /* 0x008fe20000100a00 */
[----:B--2---:R-:W-:Y:S11]  /*61b10*/  STL.64 [R1+0x1b90], R20 ;  /* 0x001b901401007387 */ /* 0x004ff60000100a00 */
[----:B------:R-:W-:Y:S07]  /*61b20*/  @!UPT UIADD3 URZ, URZ, URZ, URZ ;  /* 0x0000003f3f3ff290 */ /* 0x000fee000fffe03f */
[----:B------:R-:W-:Y:S02]  /*61b30*/  STL.64 [R1+0x2e0], R4 ;  /* 0x0002e00401007387 */ /* 0x000fe40000100a00 */
[----:B------:R0:W-:Y:S02]  /*61b40*/  STL.64 [R1+0x2e8], R6 ;  /* 0x0002e80601007387 */ /* 0x0001e40000100a00 */
[----:B0-----:R-:W2:Y:S01]  /*61b50*/  LDL.LU.64 R6, [R1+0x1c50] ;  /* 0x001c500001067983 */ /* 0x001ea20000300a00 */
[----:B------:R-:W3:Y:S02]  /*61b60*/  LDL.LU.64 R4, [R1+0x1c48] ;  /* 0x001c480001047983 */ /* 0x000ee40000300a00 */
[----:B------:R-:W4:Y:S02]  /*61b70*/  LDL.LU.64 R18, [R1+0x1c40] ;  /* 0x001c400001127983 */ /* 0x000f240000300a00 */
[----:B------:R-:W4:Y:S02]  /*61b80*/  LDL.LU.64 R16, [R1+0x1c38] ;  /* 0x001c380001107983 */ /* 0x000f240000300a00 */
[----:B------:R-:W-:Y:S01]  /*61b90*/  IMAD.MOV.U32 R20, RZ, RZ, R15 ;  /* 0x000000ffff147224 */ /* 0x000fe200078e000f */
[----:B------:R-:W-:-:S07]  /*61ba0*/  MOV R21, R14 ;  /* 0x0000000e00157202 */ /* 0x000fce0000000f00 */
[----:B----4-:R-:W-:Y:S11]  /*61bb0*/  HMMA.16816.F32.BF16 R16, R24, R20, R16 ;  /* 0x000000141810723c */ /* 0x010ff60000041810 */
[----:B------:R-:W-:Y:S11]  /*61bc0*/  @!UPT UIADD3 URZ, URZ, URZ, URZ ;  /* 0x0000003f3f3ff290 */ /* 0x000ff6000fffe03f */
[----:B------:R-:W-:Y:S01]  /*61bd0*/  @!UPT UIADD3 URZ, URZ, URZ, URZ ;  /* 0x0000003f3f3ff290 */ /* 0x000fe2000fffe03f */
[----:B------:R-:W-:Y:S01]  /*61be0*/  STL.64 [R1+0x2d0], R16 ;  /* 0x0002d01001007387 */ /* 0x000fe20000100a00 */
[----:B------:R0:W-:Y:S03]  /*61bf0*/  STL.64 [R1+0x2d8], R18 ;  /* 0x0002d81201007387 */ /* 0x0001e60000100a00 */
[----:B0-----:R-:W4:Y:S01]  /*61c00*/  LDL.LU.64 R18, [R1+0x1c30] ;  /* 0x001c300001127983 */ /* 0x001f220000300a00 */
[----:B------:R-:W4:Y:S02]  /*61c10*/  LDL.LU.64 R16, [R1+0x1c28] ;  /* 0x001c280001107983 */ /* 0x000f240000300a00 */
[----:B------:R0:W-:Y:S02]  /*61c20*/  STL.64 [R1+0x1bb0], R20 ;  /* 0x001bb01401007387 */ /* 0x0001e40000100a00 */
[----:B0-----:R-:W-:Y:S01]  /*61c30*/  IMAD.MOV.U32 R20, RZ, RZ, R11 ;  /* 0x000000ffff147224 */ /* 0x001fe200078e000b */
[----:B------:R-:W-:-:S05]  /*61c40*/  MOV R21, R10 ;  /* 0x0000000a00157202 */ /* 0x000fca0000000f00 */
[----:B------:R0:W-:Y:S02]  /*61c50*/  STL.64 [R1+0x1bc8], R20 ;  /* 0x001bc81401007387 */ /* 0x0001e40000100a00 */
[----:B0-----:R-:W-:Y:S02]  /*61c60*/  MOV R20, R9 ;  /* 0x0000000900147202 */ /* 0x001fe40000000f00 */
[----:B------:R-:W-:Y:S02]  /*61c70*/  MOV R21, R8 ;  /* 0x0000000800157202 */ /* 0x000fe40000000f00 */
[----:B------:R-:W0:Y:S04]  /*61c80*/  LDSM.16.M88.4 R8, [R2+0x4b800] ;  /* 0x04b800000208783b */ /* 0x000e280000000200 */
[----:B------:R1:W-:Y:S04]  /*61c90*/  STL.64 [R1+0x1be0], R20 ;  /* 0x001be01401007387 */ /* 0x0003e80000100a00 */
[----:B-1----:R-:W3:Y:S01]  /*61ca0*/  LDL.LU R20, [R1+0x800] ;  /* 0x0008000001147983 */ /* 0x002ee20000300800 */
[----:B------:R-:W3:Y:S02]  /*61cb0*/  LDL.LU R21, [R1+0x804] ;  /* 0x0008040001157983 */ /* 0x000ee40000300800 */
[----:B------:R-:W3:Y:S02]  /*61cc0*/  LDL.LU R22, [R1+0x808] ;  /* 0x0008080001167983 */ /* 0x000ee40000300800 */
[----:B------:R-:W3:Y:S01]  /*61cd0*/  LDL.LU R23, [R1+0x80c] ;  /* 0x00080c0001177983 */ /* 0x000ee20000300800 */
[----:B0-----:R-:W-:Y:S01]  /*61ce0*/  STL [R1+0x1b88], R11 ;  /* 0x001b880b01007387 */ /* 0x001fe20000100800 */
[----:B------:R-:W-:Y:S02]  /*61cf0*/  STL [R1+0x1c20], R10 ;  /* 0x001c200a01007387 */ /* 0x000fe40000100800 */
[----:B------:R3:W-:Y:S02]  /*61d00*/  STL.64 [R1+0x1c18], R8 ;  /* 0x001c180801007387 */ /* 0x0007e40000100a00 */
[----:B------:R-:W-:Y:S01]  /*61d10*/  STL [R1+0x1b6c], R2 ;  /* 0x001b6c0201007387 */ /* 0x000fe20000100800 */
[----:B---3--:R-:W-:Y:S07]  /*61d20*/  HMMA.16816.F32.BF16 R8, R24, R4, R20 ;  /* 0x000000041808723c */ /* 0x008fee0000041814 */
[----:B------:R-:W-:Y:S01]  /*61d30*/  IMAD.MOV.U32 R20, RZ, RZ, R3 ;  /* 0x000000ffff147224 */ /* 0x000fe200078e0003 */
[----:B------:R-:W-:Y:S11]  /*61d40*/  MOV R21, R0 ;  /* 0x0000000000157202 */ /* 0x000ff60000000f00 */
[----:B------:R-:W-:Y:S04]  /*61d50*/  @!UPT UIADD3 URZ, URZ, URZ, URZ ;  /* 0x0000003f3f3ff290 */ /* 0x000fe8000fffe03f */
[----:B------:R-:W-:Y:S01]  /*61d60*/  STL.64 [R1+0x2b0], R8 ;  /* 0x0002b00801007387 */ /* 0x000fe20000100a00 */
[----:B------:R-:W-:Y:S02]  /*61d70*/  STL.64 [R1+0x2b8], R10 ;  /* 0x0002b80a01007387 */ /* 0x000fe40000100a00 */
[----:B------:R0:W-:Y:S02]  /*61d80*/  STL.64 [R1+0x1bf8], R20 ;  /* 0x001bf81401007387 */ /* 0x0001e40000100a00 */
[----:B0-----:R-:W3:Y:S04]  /*61d90*/  LDL.64 R20, [R1+0x40] ;  /* 0x0000400001147983 */ /* 0x001ee80000100a00 */
[----:B---3--:R-:W-:Y:S01]  /*61da0*/  STL.64 [R1+0x1c10], R20 ;  /* 0x001c101401007387 */ /* 0x008fe20000100a00 */
[----:B--2---:R-:W-:Y:S02]  /*61db0*/  STL.64 [R1+0x1ba8], R6 ;  /* 0x001ba80601007387 */ /* 0x004fe40000100a00 */
        /* <DEDUP_REMOVED lines=9> */
[----:B------:R-:W5:Y:S01]  /*61e50*/  LDL.LU R3, [R1+0xe14] ;  /* 0x000e140001037983 */ /* 0x000f620000300800 */
[----:B------:R-:W5:Y:S02]  /*61e60*/  LDL R29, [R1+0xc94] ;  /* 0x000c9400011d7983 */ /* 0x000f640000100800 */
[----:B------:R-:W4:Y:S02]  /*61e70*/  LDL.LU R24, [R1+0x840] ;  /* 0x0008400001187983 */ /* 0x000f240000300800 */
[----:B------:R-:W4:Y:S01]  /*61e80*/  LDL.LU R25, [R1+0x844] ;  /* 0x0008440001197983 */ /* 0x000f220000300800 */
[----:B------:R-:W4:Y:S01]  /*61e90*/  LDL.LU R26, [R1+0x848] ;  /* 0x00084800011a7983 */ /* 0x000f220000300800 */
[----:B------:R-:W4:Y:S02]  /*61ea0*/  LDL.LU R27, [R1+0x84c] ;  /* 0x00084c00011b7983 */ /* 0x000f240000300800 */
[----:B------:R-:W4:Y:S01]  /*61eb0*/  LDL.64 R20, [R1+0x50] ;  /* 0x0000500001147983 */ /* 0x000f220000100a00 */
[----:B---3--:R-:W-:Y:S01]  /*61ec0*/  STL.64 [R1+0x1bc0], R6 ;  /* 0x001bc00601007387 */ /* 0x008fe20000100a00 */
        /* <DEDUP_REMOVED lines=17> */
[C---:B----4-:R-:W-:Y:S08]  /*61fe0*/  HMMA.16816.F32.BF16 R8, R16.reuse, R12, R8 ;  /* 0x0000000c1008723c */ /* 0x050ff00000041808 */
[----:B------:R-:W-:Y:S01]  /*61ff0*/  HMMA.16816.F32.BF16 R24, R16, R20, R24 ;  /* 0x000000141018723c */ /* 0x000fe20000041818 */
[----:B---3--:R-:W-:Y:S01]  /*62000*/  STL.64 [R1+0x1c08], R6 ;  /* 0x001c080601007387 */ /* 0x008fe20000100a00 */
[----:B--2---:R0:W-:Y:S03]  /*62010*/  STL.64 [R1+0x1c00], R4 ;  /* 0x001c000401007387 */ /* 0x0041e60000100a00 */
[----:B0-----:R-:W2:Y:S01]  /*62020*/  LDL.LU R4, [R1+0x860] ;  /* 0x0008600001047983 */ /* 0x001ea20000300800 */
[----:B------:R-:W2:Y:S02]  /*62030*/  LDL.LU R5, [R1+0x864] ;  /* 0x0008640001057983 */ /* 0x000ea40000300800 */
[----:B------:R-:W2:Y:S02]  /*62040*/  LDL.LU R6, [R1+0x868] ;  /* 0x0008680001067983 */ /* 0x000ea40000300800 */
[----:B------:R-:W2:Y:S01]  /*62050*/  LDL.LU R7, [R1+0x86c] ;  /* 0x00086c0001077983 */ /* 0x000ea20000300800 */
[----:B------:R-:W3:Y:S04]  /*62060*/  LDL R28, [R1+0xb7c] ;  /* 0x000b7c00011c7983 */ /* 0x000ee80000100800 */
[----:B---3--:R-:W-:Y:S01]  /*62070*/  STL [R1+0x1b70], R28 ;  /* 0x001b701c01007387 */ /* 0x008fe20000100800 */
[----:B------:R-:W-:Y:S02]  /*62080*/  STL.64 [R1+0x2a0], R8 ;  /* 0x0002a00801007387 */ /* 0x000fe40000100a00 */
[----:B------:R0:W-:Y:S02]  /*62090*/  STL.64 [R1+0x2a8], R10 ;  /* 0x0002a80a01007387 */ /* 0x0001e40000100a00 */
[----:B0-----:R-:W3:Y:S01]  /*620a0*/  LDL.LU R10, [R1+0x1c20] ;  /* 0x001c2000010a7983 */ /* 0x001ee20000300800 */
[----:B------:R-:W3:Y:S02]  /*620b0*/  LDL.LU.64 R8, [R1+0x1c18] ;  /* 0x001c180001087983 */ /* 0x000ee40000300a00 */
[----:B------:R0:W-:Y:S02]  /*620c0*/  STL.64 [R1+0x290], R24 ;  /* 0x0002901801007387 */ /* 0x0001e40000100a00 */
[----:B------:R-:W-:Y:S02]  /*620d0*/  STL.64 [R1+0x298], R26 ;  /* 0x0002981a01007387 */ /* 0x000fe40000100a00 */
[----:B0-----:R-:W-:Y:S01]  /*620e0*/  IMAD.MOV.U32 R25, RZ, RZ, R20 ;  /* 0x000000ffff197224 */ /* 0x001fe200078e0014 */
[----:B------:R-:W-:-:S02]  /*620f0*/  MOV R24, R21 ;  /* 0x0000001500187202 */ /* 0x000fc40000000f00 */
[----:B------:R-:W2:Y:S02]  /*62100*/  LDL.LU.64 R20, [R1+0x1c10] ;  /* 0x001c100001147983 */ /* 0x000ea40000300a00 */
        /* <DEDUP_REMOVED lines=9> */
[----:B-----5:R-:W-:Y:S02]  /*621a0*/  FADD R0, -R29, R3 ;  /* 0x000000031d007221 */ /* 0x020fe40000000100 */
[----:B------:R-:W4:Y:S01]  /*621b0*/  LDL R29, [R1+0xb78] ;  /* 0x000b7800011d7983 */ /* 0x000f220000100800 */
[C---:B--2---:R-:W-:Y:S03]  /*621c0*/  HMMA.16816.F32.BF16 R20, R16.reuse, R20, R4 ;  /* 0x000000141014723c */ /* 0x044fe60000041804 */
[----:B------:R-:W2:Y:S01]  /*621d0*/  LDL.LU.64 R6, [R1+0x1bf0] ;  /* 0x001bf00001067983 */ /* 0x000ea20000300a00 */
[----:B------:R-:W2:Y:S11]  /*621e0*/  LDL.LU.64 R4, [R1+0x1be8] ;  /* 0x001be80001047983 */ /* 0x000eb60000300a00 */
[----:B------:R-:W-:Y:S08]  /*621f0*/  @!UPT UIADD3 URZ, URZ, URZ, URZ ;  /* 0x0000003f3f3ff290 */ /* 0x000ff0000fffe03f */
        /* <DEDUP_REMOVED lines=16> */
[----:B0-----:R-:W2:Y:S01]  /*62300*/  LDL.LU.64 R20, [R1+0x1bb0] ;  /* 0x001bb00001147983 */ /* 0x001ea20000300a00 */
[----:B------:R-:W5:Y:S01]  /*62310*/  LDL.LU R27, [R1+0xe18] ;  /* 0x000e1800011b7983 */ /* 0x000f620000300800 */
[C---:B--2---:R-:W-:Y:S02]  /*62320*/  HMMA.16816.F32.BF16 R20, R16.reuse, R20, R4 ;  /* 0x000000141014723c */ /* 0x044fe40000041804 */
[----:B------:R-:W2:Y:S01]  /*62330*/  LDL.LU.64 R6, [R1+0x1ba8] ;  /* 0x001ba80001067983 */ /* 0x000ea20000300a00 */
[----:B------:R-:W2:Y:S11]  /*62340*/  LDL.LU.64 R4, [R1+0x1ba0] ;  /* 0x001ba00001047983 */ /* 0x000eb60000300a00 */
[----:B------:R-:W-:Y:S09]  /*62350*/  @!UPT UIADD3 URZ, URZ, URZ, URZ ;  /* 0x0000003f3f3ff290 */ /* 0x000ff2000fffe03f */
[----:B------:R-:W-:Y:S01]  /*62360*/  STL.64 [R1+0x240], R20 ;  /* 0x0002401401007387 */ /* 0x000fe20000100a00 */
[----:B------:R0:W-:Y:S03]  /*62370*/  STL.64 [R1+0x248], R22 ;  /* 0x0002481601007387 */ /* 0x0001e60000100a00 */
[----:B0-----:R-:W2:Y:S01]  /*62380*/  LDL.LU.64 R22, [R1+0x1b98] ;  /* 0x001b980001167983 */ /* 0x001ea20000300a00 */
[----:B------:R-:W2:Y:S02]  /*62390*/  LDL.LU.64 R20, [R1+0x1b90] ;  /* 0x001b900001147983 */ /* 0x000ea40000300a00 */
[----:B------:R-:W-:Y:S01]  /*623a0*/  FMUL R0, R0, 1.4426950216293334961 ;  /* 0x3fb8aa3b00007820 */ /* 0x000fe20000400000 */
[----:B------:R-:W-:Y:S02]  /*623b0*/  MOV R11, R12 ;  /* 0x0000000c000b7202 */ /* 0x000fe40000000f00 */
[----:B------:R-:W-:Y:S01]  /*623c0*/  MOV R15, R13 ;  /* 0x0000000d000f7202 */ /* 0x000fe20000000f00 */
[----:B------:R-:W3:Y:S01]  /*623d0*/  LDL.LU R12, [R1+0xb90] ;  /* 0x000b9000010c7983 */ /* 0x000ee20000300800 */
[----:B------:R-:W3:Y:S01]  /*623e0*/  LDL.LU R13, [R1+0xb94] ;  /* 0x000b9400010d7983 */ /* 0x000ee20000300800 */
[----:B------:R0:W1:Y:S01]  /*623f0*/  MUFU.EX2 R3, R0 ;  /* 0x0000000000037308 */ /* 0x0000620000000800 */
[----:B------:R-:W1:Y:S01]  /*62400*/  LDL.LU R14, [R1+0xb98] ;  /* 0x000b9800010e7983 */ /* 0x000e620000300800 */
[----:B0-----:R-:W3:Y:S01]  /*62410*/  LDL.LU R0, [R1+0xb9c] ;  /* 0x000b9c0001007983 */ /* 0x001ee20000300800 */
[----:B--2---:R-:W-:Y:S03]  /*62420*/  HMMA.16816.F32.BF16 R16, R16, R4, R20 ;  /* 0x000000041010723c */ /* 0x004fe60000041814 */
[----:B------:R-:W2:Y:S01]  /*62430*/  LDL.LU R20, [R1+0xba0] ;  /* 0x000ba00001147983 */ /* 0x000ea20000300800 */
[----:B------:R-:W2:Y:S11]  /*62440*/  LDL.LU R21, [R1+0xba4] ;  /* 0x000ba40001157983 */ /* 0x000eb60000300800 */
[----:B------:R-:W-:Y:S08]  /*62450*/  @!UPT UIADD3 URZ, URZ, URZ, URZ ;  /* 0x0000003f3f3ff290 */ /* 0x000ff0000fffe03f */
[----:B------:R-:W-:Y:S01]  /*62460*/  STL.64 [R1+0x1c0], R16 ;  /* 0x0001c01001007387 */ /* 0x000fe20000100a00 */
[----:B------:R-:W-:Y:S02]  /*62470*/  STL.64 [R1+0x1c8], R18 ;  /* 0x0001c81201007387 */ /* 0x000fe40000100a00 */
[----:B------:R-:W2:Y:S02]  /*62480*/  LDL.LU R22, [R1+0xba8] ;  /* 0x000ba80001167983 */ /* 0x000ea40000300800 */
[----:B------:R-:W2:Y:S01]  /*62490*/  LDL.LU R23, [R1+0xbac] ;  /* 0x000bac0001177983 */ /* 0x000ea20000300800 */
[----:B------:R-:W5:Y:S04]  /*624a0*/  LDL.LU R26, [R1+0xe1c] ;  /* 0x000e1c00011a7983 */ /* 0x000f680000300800 */
[----:B-----5:R-:W-:Y:S01]  /*624b0*/  STL.64 [R1+0x1b80], R26 ;  /* 0x001b801a01007387 */ /* 0x020fe20000100a00 */
[----:B------:R0:W-:Y:S02]  /*624c0*/  STL.64 [R1+0x1b78], R24 ;  /* 0x001b781801007387 */ /* 0x0001e40000100a00 */
[----:B0-----:R-:W-:-:S02]  /*624d0*/  IMAD.MOV.U32 R24, RZ, RZ, R11 ;  /* 0x000000ffff187224 */ /* 0x001fc400078e000b */
[----:B------:R-:W5:Y:S01]  /*624e0*/  LDL.LU R11, [R1+0x1b88] ;  /* 0x001b8800010b7983 */ /* 0x000f620000300800 */
[----:B------:R0:W-:Y:S03]  /*624f0*/  STL.64 [R1+0x1b30], R6 ;  /* 0x001b300601007387 */ /* 0x0001e60000100a00 */
[----:B0-----:R-:W2:Y:S01]  /*62500*/  LDL.LU R7, [R1+0xb3c] ;  /* 0x000b3c0001077983 */ /* 0x001ea20000300800 */
[----:B------:R-:W-:Y:S01]  /*62510*/  MOV R25, R15 ;  /* 0x0000000f00197202 */ /* 0x000fe20000000f00 */
[C---:B-1----:R-:W-:Y:S02]  /*62520*/  FMUL R14, R3.reuse, R14 ;  /* 0x0000000e030e7220 */ /* 0x042fe40000400000 */
[----:B---3--:R-:W-:Y:S01]  /*62530*/  FMUL R15, R3, R0 ;  /* 0x00000000030f7220 */ /* 0x008fe20000400000 */
[----:B------:R-:W-:Y:S01]  /*62540*/  STL.64 [R1+0x1b28], R4 ;  /* 0x001b280401007387 */ /* 0x000fe20000100a00 */
[----:B------:R-:W3:Y:S02]  /*62550*/  LDL.LU R19, [R1+0xbbc] ;  /* 0x000bbc0001137983 */ /* 0x000ee40000300800 */
[----:B------:R-:W3:Y:S02]  /*62560*/  LDL.LU R0, [R1+0xbcc] ;  /* 0x000bcc0001007983 */ /* 0x000ee40000300800 */
[----:B------:R-:W3:Y:S02]  /*62570*/  LDL.LU.64 R26, [R1+0x1b80] ;  /* 0x001b8000011a7983 */ /* 0x000ee40000300a00 */
[----:B--2---:R-:W-:-:S02]  /*62580*/  FMUL R12, R7, R12 ;  /* 0x0000000c070c7220 */ /* 0x004fc40000400000 */
[----:B------:R-:W-:-:S07]  /*62590*/  FMUL R13, R7, R13 ;  /* 0x0000000d070d7220 */ /* 0x000fce0000400000 */
[----:B-----5:R-:W-:Y:S01]  /*625a0*/  HMMA.16816.F32.BF16 R12, R8, R24, R12 ;  /* 0x00000018080c723c */ /* 0x020fe2000004180c */
[----:B------:R-:W2:Y:S01]  /*625b0*/  LDL.LU.64 R24, [R1+0x1b78] ;  /* 0x001b780001187983 */ /* 0x000ea20000300a00 */
[----:B------:R-:W5:Y:S02]  /*625c0*/  LDL.LU R16, [R1+0xbb0] ;  /* 0x000bb00001107983 */ /* 0x000f640000300800 */
[----:B------:R-:W3:Y:S11]  /*625d0*/  LDL.LU R17, [R1+0xbb4] ;  /* 0x000bb40001117983 */ /* 0x000ef60000300800 */
[----:B------:R-:W-:Y:S08]  /*625e0*/  @!UPT UIADD3 URZ, URZ, URZ, URZ ;  /* 0x0000003f3f3ff290 */ /* 0x000ff0000fffe03f */
[----:B------:R-:W-:Y:S01]  /*625f0*/  STL.64 [R1+0x160], R12 ;  /* 0x0001600c01007387 */ /* 0x000fe20000100a00 */
[----:B------:R0:W-:Y:S02]  /*62600*/  STL.64 [R1+0x168], R14 ;  /* 0x0001680e01007387 */ /* 0x0001e40000100a00 */
[----:B------:R-:W3:Y:S01]  /*62610*/  LDL.LU R18, [R1+0xbb8] ;  /* 0x000bb80001127983 */ /* 0x000ee20000300800 */
[----:B0-----:R-:W3:Y:S01]  /*62620*/  LDL.LU R15, [R1+0xbc0] ;  /* 0x000bc000010f7983 */ /* 0x001ee20000300800 */
[----:B--2---:R-:W-:Y:S02]  /*62630*/  MOV R12, R25 ;  /* 0x00000019000c7202 */ /* 0x004fe40000000f00 */
[----:B------:R-:W-:Y:S01]  /*62640*/  MOV R13, R24 ;  /* 0x00000018000d7202 */ /* 0x000fe20000000f00 */
[----:B---3--:R-:W-:Y:S01]  /*62650*/  STL [R1+0x1b68], R15 ;  /* 0x001b680f01007387 */ /* 0x008fe20000100800 */
[----:B------:R-:W2:Y:S02]  /*62660*/  LDL.LU R5, [R1+0xbc4] ;  /* 0x000bc40001057983 */ /* 0x000ea40000300800 */
[----:B------:R-:W3:Y:S02]  /*62670*/  LDL.LU R4, [R1+0xbc8] ;  /* 0x000bc80001047983 */ /* 0x000ee40000300800 */
[----:B------:R-:W2:Y:S01]  /*62680*/  LDL.LU R25, [R1+0xbd0] ;  /* 0x000bd00001197983 */ /* 0x000ea20000300800 */
[----:B------:R-:W2:Y:S01]  /*62690*/  LDL.LU R24, [R1+0xbd4] ;  /* 0x000bd40001187983 */ /* 0x000ea20000300800 */
[----:B------:R-:W-:-:S02]  /*626a0*/  FMUL R20, R7, R20 ;  /* 0x0000001407147220 */ /* 0x000fc40000400000 */
[----:B------:R-:W-:Y:S02]  /*626b0*/  FMUL R21, R7, R21 ;  /* 0x0000001507157220 */ /* 0x000fe40000400000 */
[C---:B------:R-:W-:Y:S02]  /*626c0*/  FMUL R22, R3.reuse, R22 ;  /* 0x0000001603167220 */ /* 0x040fe40000400000 */
[----:B------:R-:W-:Y:S01]  /*626d0*/  FMUL R23, R3, R23 ;  /* 0x0000001703177220 */ /* 0x000fe20000400000 */
[----:B------:R-:W-:Y:S01]  /*626e0*/  STL.64 [R1+0x1b60], R26 ;  /* 0x001b601a01007387 */ /* 0x000fe20000100a00 */
[C---:B-----5:R-:W-:Y:S02]  /*626f0*/  FMUL R16, R7.reuse, R16 ;  /* 0x0000001007107220 */ /* 0x060fe40000400000 */
[----:B------:R-:W-:Y:S02]  /*62700*/  FMUL R17, R7, R17 ;  /* 0x0000001107117220 */ /* 0x000fe40000400000 */
[----:B------:R-:W-:-:S02]  /*62710*/  FMUL R18, R3, R18 ;  /* 0x0000001203127220 */ /* 0x000fc40000400000 */
[----:B------:R-:W-:Y:S01]  /*62720*/  FMUL R19, R3, R19 ;  /* 0x0000001303137220 */ /* 0x000fe20000400000 */
[C---:B------:R-:W-:Y:S01]  /*62730*/  HMMA.16816.F32.BF16 R20, R8.reuse, R12, R20 ;  /* 0x0000000c0814723c */ /* 0x040fe20000041814 */
[----:B--2---:R0:W-:Y:S02]  /*62740*/  STL.64 [R1+0x1b58], R24 ;  /* 0x001b581801007387 */ /* 0x0041e40000100a00 */
[----:B0-----:R-:W-:Y:S01]  /*62750*/  IMAD.MOV.U32 R24, RZ, RZ, R28 ;  /* 0x000000ffff187224 */ /* 0x001fe200078e001c */
[----:B------:R-:W-:Y:S01]  /*62760*/  MOV R25, R2 ;  /* 0x0000000200197202 */ /* 0x000fe20000000f00 */
[----:B------:R-:W2:Y:S01]  /*62770*/  LDL.LU R28, [R1+0x1b70] ;  /* 0x001b7000011c7983 */ /* 0x000ea20000300800 */
[----:B------:R-:W5:Y:S02]  /*62780*/  LDL.LU R2, [R1+0x1b6c] ;  /* 0x001b6c0001027983 */ /* 0x000f640000300800 */
[----:B------:R-:W2:Y:S02]  /*62790*/  LDL.LU R6, [R1+0xbd8] ;  /* 0x000bd80001067983 */ /* 0x000ea40000300800 */
[----:B------:R-:W2:Y:S01]  /*627a0*/  LDL.LU R15, [R1+0x1b68] ;  /* 0x001b6800010f7983 */ /* 0x000ea20000300800 */
[----:B------:R-:W-:Y:S11]  /*627b0*/  HMMA.16816.F32.BF16 R16, R8, R24, R16 ;  /* 0x000000180810723c */ /* 0x000ff60000041810 */
[----:B------:R-:W-:Y:S01]  /*627c0*/  @!UPT UIADD3 URZ, URZ, URZ, URZ ;  /* 0x0000003f3f3ff290 */ /* 0x000fe2000fffe03f */
[----:B------:R-:W-:Y:S01]  /*627d0*/  STL.64 [R1+0x150], R20 ;  /* 0x0001501401007387 */ /* 0x000fe20000100a00 */
[----:B------:R0:W-:Y:S03]  /*627e0*/  STL.64 [R1+0x158], R22 ;  /* 0x0001581601007387 */ /* 0x0001e60000100a00 */
[----:B0-----:R-:W4:Y:S01]  /*627f0*/  LDL.LU R23, [R1+0xbdc] ;  /* 0x000bdc0001177983 */ /* 0x001f220000300800 */
[----:B------:R-:W4:Y:S02]  /*62800*/  LDL.LU.64 R26, [R1+0x1b60] ;  /* 0x001b6000011a7983 */ /* 0x000f240000300a00 */
[----:B------:R-:W4:Y:S04]  /*62810*/  LDL.LU.64 R24, [R1+0x1b58] ;  /* 0x001b580001187983 */ /* 0x000f280000300a00 */
[----:B------:R0:W-:Y:S01]  /*62820*/  STL.64 [R1+0x140], R16 ;  /* 0x0001401001007387 */ /* 0x0001e20000100a00 */
[----:B------:R-:W-:Y:S03]  /*62830*/  STL.64 [R1+0x148], R18 ;  /* 0x0001481201007387 */ /* 0x000fe60000100a00 */
[----:B0-----:R-:W4:Y:S01]  /*62840*/  LDL.64 R16, [R1+0x30] ;  /* 0x0000300001107983 */ /* 0x001f220000100a00 */
[----:B------:R-:W-:-:S02]  /*62850*/  FMUL R13, R7, R5 ;  /* 0x00000005070d7220 */ /* 0x000fc40000400000 */
[----:B---3--:R-:W-:Y:S02]  /*62860*/  FMUL R14, R3, R4 ;  /* 0x00000004030e7220 */ /* 0x008fe40000400000 */
[----:B------:R-:W3:Y:S01]  /*62870*/  LDL.LU.64 R4, [R1] ;  /* 0x0000000001047983 */ /* 0x000ee20000300a00 */
[----:B--2---:R-:W-:Y:S02]  /*62880*/  FMUL R12, R7, R15 ;  /* 0x0000000f070c7220 */ /* 0x004fe40000400000 */
[C---:B------:R-:W-:Y:S01]  /*62890*/  FMUL R15, R3.reuse, R0 ;  /* 0x00000000030f7220 */ /* 0x040fe20000400000 */
[----:B------:R-:W-:Y:S06]  /*628a0*/  STL [R1+0x13c0], R28 ;  /* 0x0013c01c01007387 */ /* 0x000fec0000100800 */
[----:B----4-:R-:W-:Y:S01]  /*628b0*/  HMMA.16816.F32.BF16 R12, R8, R16, R12 ;  /* 0x00000010080c723c */ /* 0x010fe2000004180c */
[----:B------:R-:W2:Y:S11]  /*628c0*/  LDL.LU R16, [R1+0xbe0] ;  /* 0x000be00001107983 */ /* 0x000eb60000300800 */
[----:B------:R-:W-:Y:S11]  /*628d0*/  @!UPT UIADD3 URZ, URZ, URZ, URZ ;  /* 0x0000003f3f3ff290 */ /* 0x000ff6000fffe03f */
[----:B------:R-:W-:Y:S01]  /*628e0*/  STL.64 [R1+0x130], R12 ;  /* 0x0001300c01007387 */ /* 0x000fe20000100a00 */
[----:B------:R-:W-:Y:S02]  /*628f0*/  STL.64 [R1+0x138], R14 ;  /* 0x0001380e01007387 */ /* 0x000fe40000100a00 */
[----:B-----5:R0:W1:Y:S04]  /*62900*/  LDSM.16.M88.4 R12, [R2+0x4bc00] ;  /* 0x04bc0000020c783b */ /* 0x0200680000000200 */
[----:B------:R-:W-:Y:S01]  /*62910*/  FADD R0, -R28, R27 ;  /* 0x0000001b1c007221 */ /* 0x000fe20000000100 */
[----:B------:R-:W-:Y:S01]  /*62920*/  MOV R27, R17 ;  /* 0x00000011001b7202 */ /* 0x000fe20000000f00 */
[----:B------:R-:W-:Y:S01]  /*62930*/  FMUL R22, R3, R6 ;  /* 0x0000000603167220 */ /* 0x000fe20000400000 */
[----:B------:R-:W4:Y:S01]  /*62940*/  LDL.LU R17, [R1+0xbe4] ;  /* 0x000be40001117983 */ /* 0x000f220000300800 */
[----:B------:R-:W5:Y:S02]  /*62950*/  LDL.LU R6, [R1+0xbe8] ;  /* 0x000be80001067983 */ /* 0x000f640000300800 */
[----:B------:R-:W-:Y:S01]  /*62960*/  STL [R1+0x13c4], R29 ;  /* 0x0013c41d01007387 */ /* 0x000fe20000100800 */
[----:B0-----:R-:W2:Y:S04]  /*62970*/  LDL.LU R2, [R1+0xbec] ;  /* 0x000bec0001027983 */ /* 0x001ea80000300800 */
[----:B-1----:R0:W-:Y:S04]  /*62980*/  STL.64 [R1+0x1b40], R14 ;  /* 0x001b400e01007387 */ /* 0x0021e80000100a00 */
[----:B0-----:R-:W2:Y:S01]  /*62990*/  LDL.LU R14, [R1+0xc04] ;  /* 0x000c0400010e7983 */ /* 0x001ea20000300800 */
[----:B------:R-:W2:Y:S02]  /*629a0*/  LDL.LU R15, [R1+0xc08] ;  /* 0x000c0800010f7983 */ /* 0x000ea40000300800 */
[----:B------:R0:W-:Y:S02]  /*629b0*/  STL.64 [R1+0x1b38], R12 ;  /* 0x001b380c01007387 */ /* 0x0001e40000100a00 */
[----:B0-----:R-:W3:Y:S04]  /*629c0*/  LDL.LU.64 R12, [R1+0x10] ;  /* 0x00001000010c7983 */ /* 0x001ee80000300a00 */
[----:B--2---:R-:W-:Y:S04]  /*629d0*/  STL.64 [R1+0x1b50], R14 ;  /* 0x001b500e01007387 */ /* 0x004fe80000100a00 */
[----:B---3--:R0:W-:Y:S04]  /*629e0*/  STL.64 [R1+0x1b48], R12 ;  /* 0x001b480c01007387 */ /* 0x0081e80000100a00 */
[----:B0-----:R-:W2:Y:S01]  /*629f0*/  LDL.LU.64 R12, [R1+0x20] ;  /* 0x00002000010c7983 */ /* 0x001ea20000300a00 */
[----:B------:R-:W-:-:S02]  /*62a00*/  FMUL R20, R7, R25 ;  /* 0x0000001907147220 */ /* 0x000fc40000400000 */
[----:B------:R-:W-:Y:S02]  /*62a10*/  FMUL R21, R7, R24 ;  /* 0x0000001807157220 */ /* 0x000fe40000400000 */
[----:B------:R-:W-:Y:S02]  /*62a20*/  FMUL R23, R3, R23 ;  /* 0x0000001703177220 */ /* 0x000fe40000400000 */
[----:B------:R-:W-:Y:S02]  /*62a30*/  FADD R24, -R29, R26 ;  /* 0x0000001a1d187221 */ /* 0x000fe40000000100 */
[----:B-----5:R-:W-:-:S03]  /*62a40*/  FMUL R18, R3, R6 ;  /* 0x0000000603127220 */ /* 0x020fc60000400000 */
[----:B--2---:R-:W-:Y:S01]  /*62a50*/  HMMA.16816.F32.BF16 R20, R8, R12, R20 ;  /* 0x0000000c0814723c */ /* 0x004fe20000041814 */
[----:B------:R-:W-:Y:S01]  /*62a60*/  MOV R26, R12 ;  /* 0x0000000c001a7202 */ /* 0x000fe20000000f00 */
[----:B------:R-:W-:Y:S11]  /*62a70*/  IMAD.MOV.U32 R25, RZ, RZ, R13 ;  /* 0x000000ffff197224 */ /* 0x000ff600078e000d */
[----:B------:R-:W-:Y:S10]  /*62a80*/  @!UPT UIADD3 URZ, URZ, URZ, URZ ;  /* 0x0000003f3f3ff290 */ /* 0x000ff4000fffe03f */
[----:B------:R-:W-:Y:S01]  /*62a90*/  STL.64 [R1+0x120], R20 ;  /* 0x0001201401007387 */ /* 0x000fe20000100a00 */
[----:B------:R0:W-:Y:S02]  /*62aa0*/  STL.64 [R1+0x128], R22 ;  /* 0x0001281601007387 */ /* 0x0001e40000100a00 */
[----:B------:R-:W2:Y:S02]  /*62ab0*/  LDL.LU.64 R14, [R1+0x1b50] ;  /* 0x001b5000010e7983 */ /* 0x000ea40000300a00 */
[----:B------:R-:W3:Y:S01]  /*62ac0*/  LDL.LU.64 R12, [R1+0x1b48] ;  /* 0x001b4800010c7983 */ /* 0x000ee20000300a00 */
[----:B0-----:R-:W5:Y:S01]  /*62ad0*/  LDL.LU R22, [R1+0xc00] ;  /* 0x000c000001167983 */ /* 0x001f620000300800 */
[----:B------:R-:W5:Y:S02]  /*62ae0*/  LDL.LU R23, [R1+0xc0c] ;  /* 0x000c0c0001177983 */ /* 0x000f640000300800 */
[----:B------:R-:W5:Y:S02]  /*62af0*/  LDL.LU R29, [R1+0xbf0] ;  /* 0x000bf000011d7983 */ /* 0x000f640000300800 */
[----:B------:R-:W5:Y:S01]  /*62b00*/  LDL.LU R28, [R1+0xbf4] ;  /* 0x000bf400011c7983 */ /* 0x000f620000300800 */
[----:B------:R-:W5:Y:S01]  /*62b10*/  LDL.LU R6, [R1+0xbf8] ;  /* 0x000bf80001067983 */ /* 0x000f620000300800 */
[----:B------:R-:W-:-:S02]  /*62b20*/  FMUL R16, R7, R16 ;  /* 0x0000001007107220 */ /* 0x000fc40000400000 */
[----:B----4-:R-:W-:Y:S02]  /*62b30*/  FMUL R17, R7, R17 ;  /* 0x0000001107117220 */ /* 0x010fe40000400000 */
[----:B------:R-:W-:Y:S02]  /*62b40*/  FMUL R19, R3, R2 ;  /* 0x0000000203137220 */ /* 0x000fe40000400000 */
[----:B------:R-:W-:Y:S01]  /*62b50*/  FMUL R0, R0, 1.4426950216293334961 ;  /* 0x3fb8aa3b00007820 */ /* 0x000fe20000400000 */
[----:B------:R0:W-:Y:S03]  /*62b60*/  STL [R1+0x1b20], R26 ;  /* 0x001b201a01007387 */ /* 0x0001e60000100800 */
[----:B------:R1:W4:Y:S02]  /*62b70*/  MUFU.EX2 R2, R0 ;  /* 0x0000000000027308 */ /* 0x0003240000000800 */
[----:B-1----:R-:W-:-:S02]  /*62b80*/  FMUL R0, R24, 1.4426950216293334961 ;  /* 0x3fb8aa3b18007820 */ /* 0x002fc40000400000 */
[C---:B--2---:R-:W-:Y:S01]  /*62b90*/  FMUL R21, R7.reuse, R14 ;  /* 0x0000000e07157220 */ /* 0x044fe20000400000 */
[----:B---3--:R-:W-:Y:S01]  /*62ba0*/  HMMA.16816.F32.BF16 R16, R8, R12, R16 ;  /* 0x0000000c0810723c */ /* 0x008fe20000041810 */
[----:B-----5:R-:W-:Y:S02]  /*62bb0*/  FMUL R20, R7, R22 ;  /* 0x0000001607147220 */ /* 0x020fe40000400000 */
[C---:B------:R-:W-:Y:S02]  /*62bc0*/  FMUL R22, R3.reuse, R15 ;  /* 0x0000000f03167220 */ /* 0x040fe40000400000 */
[----:B------:R-:W-:-:S07]  /*62bd0*/  FMUL R23, R3, R23 ;  /* 0x0000001703177220 */ /* 0x000fce0000400000 */
[----:B------:R-:W-:Y:S01]  /*62be0*/  HMMA.16816.F32.BF16 R20, R8, R4, R20 ;  /* 0x000000040814723c */ /* 0x000fe20000041814 */
[----:B0-----:R-:W-:Y:S02]  /*62bf0*/  MOV R26, R12 ;  /* 0x0000000c001a7202 */ /* 0x001fe40000000f00 */
[----:B------:R-:W-:-:S08]  /*62c00*/  MOV R24, R13 ;  /* 0x0000000d00187202 */ /* 0x000fd00000000f00 */
[----:B------:R-:W-:Y:S01]  /*62c10*/  STL.64 [R1+0x110], R16 ;  /* 0x0001101001007387 */ /* 0x000fe20000100a00 */
[----:B------:R0:W-:Y:S02]  /*62c20*/  STL.64 [R1+0x118], R18 ;  /* 0x0001181201007387 */ /* 0x0001e40000100a00 */
[----:B------:R-:W2:Y:S02]  /*62c30*/  LDL.LU.64 R14, [R1+0x1b40] ;  /* 0x001b4000010e7983 */ /* 0x000ea40000300a00 */
[----:B------:R-:W2:Y:S01]  /*62c40*/  LDL.LU.64 R12, [R1+0x1b38] ;  /* 0x001b3800010c7983 */ /* 0x000ea20000300a00 */
[----:B0-----:R-:W3:Y:S01]  /*62c50*/  LDL.LU R19, [R1+0xbfc] ;  /* 0x000bfc0001137983 */ /* 0x001ee20000300800 */
[C---:B------:R-:W-:Y:S02]  /*62c60*/  FMUL R16, R7.reuse, R29 ;  /* 0x0000001d07107220 */ /* 0x040fe40000400000 */
[----:B------:R-:W-:Y:S02]  /*62c70*/  FMUL R17, R7, R28 ;  /* 0x0000001c07117220 */ /* 0x000fe40000400000 */
[----:B------:R-:W-:Y:S01]  /*62c80*/  FMUL R18, R3, R6 ;  /* 0x0000000603127220 */ /* 0x000fe20000400000 */
[----:B------:R0:W-:Y:S01]  /*62c90*/  STL.64 [R1+0x100], R20 ;  /* 0x0001001401007387 */ /* 0x0001e20000100a00 */
[----:B------:R-:W-:Y:S02]  /*62ca0*/  STL.64 [R1+0x108], R22 ;  /* 0x0001081601007387 */ /* 0x000fe40000100a00 */
[----:B------:R-:W5:Y:S01]  /*62cb0*/  LDL.LU.64 R6, [R1+0x1b30] ;  /* 0x001b300001067983 */ /* 0x000f620000300a00 */
[----:B0-----:R-:W-:Y:S01]  /*62cc0*/  MOV R20, R4 ;  /* 0x0000000400147202 */ /* 0x001fe20000000f00 */
[----:B------:R-:W-:-:S02]  /*62cd0*/  IMAD.MOV.U32 R21, RZ, RZ, R5 ;  /* 0x000000ffff157224 */ /* 0x000fc400078e0005 */
[----:B------:R-:W2:Y:S01]  /*62ce0*/  LDL.LU.64 R4, [R1+0x1b28] ;  /* 0x001b280001047983 */ /* 0x000ea20000300a00 */
[----:B------:R-:W4:Y:S02]  /*62cf0*/  LDL.LU R29, [R1+0xc18] ;  /* 0x000c1800011d7983 */ /* 0x000f240000300800 */
[----:B------:R-:W4:Y:S02]  /*62d00*/  LDL.LU R28, [R1+0xc1c] ;  /* 0x000c1c00011c7983 */ /* 0x000f240000300800 */
[----:B------:R0:W-:Y:S02]  /*62d10*/  STL.64 [R1+0x1b18], R20 ;  /* 0x001b181401007387 */ /* 0x0001e40000100a00 */
[----:B0-----:R-:W4:Y:S01]  /*62d20*/  LDL.LU R20, [R1+0xc10] ;  /* 0x000c100001147983 */ /* 0x001f220000300800 */
[----:B------:R-:W4:Y:S02]  /*62d30*/  LDL.LU R21, [R1+0xc14] ;  /* 0x000c140001157983 */ /* 0x000f240000300800 */
[----:B------:R-:W-:Y:S02]  /*62d40*/  STL [R1+0x13c8], R3 ;  /* 0x0013c80301007387 */ /* 0x000fe40000100800 */
[----:B---3--:R-:W-:-:S07]  /*62d50*/  FMUL R19, R3, R19 ;  /* 0x0000001303137220 */ /* 0x008fce0000400000 */
[----:B--2---:R-:W-:Y:S01]  /*62d60*/  HMMA.16816.F32.BF16 R8, R8, R4, R16 ;  /* 0x000000040808723c */ /* 0x004fe20000041810 */
[----:B------:R-:W2:Y:S11]  /*62d70*/  LDL.LU R16, [R1+0x50] ;  /* 0x0000500001107983 */ /* 0x000eb60000300800 */
[----:B------:R-:W-:Y:S11]  /*62d80*/  @!UPT UIADD3 URZ, URZ, URZ, URZ ;  /* 0x0000003f3f3ff290 */ /* 0x000ff6000fffe03f */
[----:B------:R-:W-:Y:S01]  /*62d90*/  STL.64 [R1+0xf0], R8 ;  /* 0x0000f00801007387 */ /* 0x000fe20000100a00 */
[----:B------:R-:W-:Y:S02]  /*62da0*/  STL.64 [R1+0xf8], R10 ;  /* 0x0000f80a01007387 */ /* 0x000fe40000100a00 */
[----:B------:R-:W2:Y:S02]  /*62db0*/  LDL.LU R17, [R1+0x54] ;  /* 0x0000540001117983 */ /* 0x000ea40000300800 */
[----:B------:R-:W3:Y:S01]  /*62dc0*/  LDL.LU R23, [R1+0xc20] ;  /* 0x000c200001177983 */ /* 0x000ee20000300800 */
[----:B------:R-:W2:Y:S01]  /*62dd0*/  LDL.LU R22, [R1+0xc24] ;  /* 0x000c240001167983 */ /* 0x000ea20000300800 */
[----:B------:R-:W2:Y:S02]  /*62de0*/  LDL.LU R19, [R1+0xc28] ;  /* 0x000c280001137983 */ /* 0x000ea40000300800 */
[----:B------:R-:W2:Y:S02]  /*62df0*/  LDL.LU R18, [R1+0xc2c] ;  /* 0x000c2c0001127983 */ /* 0x000ea40000300800 */
[----:B-----5:R-:W-:Y:S01]  /*62e00*/  STL.64 [R1+0x1b00], R6 ;  /* 0x001b000601007387 */ /* 0x020fe20000100a00 */
[----:B------:R0:W-:Y:S04]  /*62e10*/  STL.64 [R1+0x1af8], R4 ;  /* 0x001af80401007387 */ /* 0x0001e80000100a00 */
[----:B0-----:R-:W5:Y:S01]  /*62e20*/  LDL.LU R4, [R1+0x60] ;  /* 0x0000600001047983 */ /* 0x001f620000300800 */
[----:B------:R-:W5:Y:S01]  /*62e30*/  LDL.LU R5, [R1+0x64] ;  /* 0x0000640001057983 */ /* 0x000f620000300800 */
[----:B------:R-:W0:Y:S01]  /*62e40*/  MUFU.EX2 R0, R0 ;  /* 0x0000000000007308 */ /* 0x000e220000000800 */
[----:B----4-:R-:W-:-:S02]  /*62e50*/  FMUL R8, R2, R20 ;  /* 0x0000001402087220 */ /* 0x010fc40000400000 */
[----:B------:R-:W-:Y:S02]  /*62e60*/  FMUL R9, R2, R21 ;  /* 0x0000001502097220 */ /* 0x000fe40000400000 */
[C---:B0-----:R-:W-:Y:S02]  /*62e70*/  FMUL R10, R0.reuse, R29 ;  /* 0x0000001d000a7220 */ /* 0x041fe40000400000 */
[----:B------:R-:W-:-:S07]  /*62e80*/  FMUL R11, R0, R28 ;  /* 0x0000001c000b7220 */ /* 0x000fce0000400000 */
[----:B-----5:R-:W-:Y:S07]  /*62e90*/  HMMA.16816.F32.BF16 R4, R12, R4, R8 ;  /* 0x000000040c04723c */ /* 0x020fee0000041808 */
[C---:B---3--:R-:W-:Y:S02]  /*62ea0*/  FMUL R8, R2.reuse, R23 ;  /* 0x0000001702087220 */ /* 0x048fe40000400000 */
[----:B--2---:R-:W-:Y:S02]  /*62eb0*/  FMUL R9, R2, R22 ;  /* 0x0000001602097220 */ /* 0x004fe40000400000 */
[----:B------:R-:W-:-:S02]  /*62ec0*/  FMUL R10, R0, R19 ;  /* 0x00000013000a7220 */ /* 0x000fc40000400000 */
[----:B------:R-:W-:-:S10]  /*62ed0*/  FMUL R11, R0, R18 ;  /* 0x00000012000b7220 */ /* 0x000fd40000400000 */
[----:B------:R0:W-:Y:S01]  /*62ee0*/  STL [R1+0xe0], R4 ;  /* 0x0000e00401007387 */ /* 0x0001e20000100800 */
[----:B------:R-:W-:Y:S02]  /*62ef0*/  MOV R3, R5 ;  /* 0x0000000500037202 */ /* 0x000fe40000000f00 */
[----:B------:R-:W-:Y:S02]  /*62f00*/  MOV R29, R6 ;  /* 0x00000006001d7202 */ /* 0x000fe40000000f00 */
[----:B------:R-:W-:Y:S01]  /*62f10*/  MOV R28, R7 ;  /* 0x00000007001c7202 */ /* 0x000fe20000000f00 */
[----:B------:R-:W2:Y:S01]  /*62f20*/  LDL.LU R20, [R1+0x40] ;  /* 0x0000400001147983 */ /* 0x000ea20000300800 */
[----:B------:R-:W2:Y:S01]  /*62f30*/  LDL.LU R21, [R1+0x44] ;  /* 0x0000440001157983 */ /* 0x000ea20000300800 */
[----:B0-----:R-:W-:Y:S02]  /*62f40*/  HMMA.16816.F32.BF16 R4, R12, R16, R8 ;  /* 0x000000100c04723c */ /* 0x001fe40000041808 */
[----:B------:R-:W-:Y:S01]  /*62f50*/  STL [R1+0x13d4], R3 ;  /* 0x0013d40301007387 */ /* 0x000fe20000100800 */
[----:B------:R-:W-:Y:S02]  /*62f60*/  STL [R1+0x13d0], R29 ;  /* 0x0013d01d01007387 */ /* 0x000fe40000100800 */
[----:B------:R0:W-:Y:S02]  /*62f70*/  STL [R1+0x13cc], R28 ;  /* 0x0013cc1c01007387 */ /* 0x0001e40000100800 */
[----:B------:R-:W-:Y:S11]  /*62f80*/  MOV R16, R26 ;  /* 0x0000001a00107202 */ /* 0x000ff60000000f00 */
[----:B------:R-:W-:Y:S05]  /*62f90*/  @!UPT UIADD3 URZ, URZ, URZ, URZ ;  /* 0x0000003f3f3ff290 */ /* 0x000fea000fffe03f */
[----:B------:R1:W-:Y:S01]  /*62fa0*/  STL [R1+0xdc], R7 ;  /* 0x0000dc0701007387 */ /* 0x0003e20000100800 */
[----:B------:R-:W3:Y:S02]  /*62fb0*/  LDL.LU R8, [R1+0xc30] ;  /* 0x000c300001087983 */ /* 0x000ee40000300800 */
[----:B------:R-:W4:Y:S01]  /*62fc0*/  LDL.LU R9, [R1+0xc34] ;  /* 0x000c340001097983 */ /* 0x000f220000300800 */
[----:B0-----:R-:W-:Y:S01]  /*62fd0*/  MOV R28, R6 ;  /* 0x00000006001c7202 */ /* 0x001fe20000000f00 */
[----:B-1----:R-:W5:Y:S01]  /*62fe0*/  LDL.LU R7, [R1+0xc38] ;  /* 0x000c380001077983 */ /* 0x002f620000300800 */
[----:B------:R-:W2:Y:S02]  /*62ff0*/  LDL.LU R6, [R1+0xc3c] ;  /* 0x000c3c0001067983 */ /* 0x000ea40000300800 */
[----:B------:R-:W2:Y:S02]  /*63000*/  LDL.LU R26, [R1+0x1b20] ;  /* 0x001b2000011a7983 */ /* 0x000ea40000300800 */
[----:B------:R-:W2:Y:S01]  /*63010*/  LDL R18, [R1+0x18] ;  /* 0x0000180001127983 */ /* 0x000ea20000100800 */
[----:B------:R-:W2:Y:S01]  /*63020*/  LDL R19, [R1+0x1c] ;  /* 0x00001c0001137983 */ /* 0x000ea20000100800 */
[----:B------:R-:W-:-:S02]  /*63030*/  IMAD.MOV.U32 R17, RZ, RZ, R24 ;  /* 0x000000ffff117224 */ /* 0x000fc400078e0018 */
[----:B------:R-:W-:Y:S01]  /*63040*/  IMAD.MOV.U32 R3, RZ, RZ, R4 ;  /* 0x000000ffff037224 */ /* 0x000fe200078e0004 */
[----:B------:R-:W-:Y:S01]  /*63050*/  MOV R29, R5 ;  /* 0x00000005001d7202 */ /* 0x000fe20000000f00 */
[----:B------:R-:W-:Y:S02]  /*63060*/  MOV R5, R25 ;  /* 0x0000001900057202 */ /* 0x000fe40000000f00 */
[C---:B---3--:R-:W-:Y:S02]  /*63070*/  FMUL R8, R2.reuse, R8 ;  /* 0x0000000802087220 */ /* 0x048fe40000400000 */
[----:B----4-:R-:W-:Y:S02]  /*63080*/  FMUL R9, R2, R9 ;  /* 0x0000000902097220 */ /* 0x010fe40000400000 */
[C---:B-----5:R-:W-:Y:S01]  /*63090*/  FMUL R10, R0.reuse, R7 ;  /* 0x00000007000a7220 */ /* 0x060fe20000400000 */
[----:B--2---:R-:W-:Y:S01]  /*630a0*/  MOV R4, R26 ;  /* 0x0000001a00047202 */ /* 0x004fe20000000f00 */
[----:B------:R-:W-:Y:S01]  /*630b0*/  STL.64 [R1+0x1b10], R18 ;  /* 0x001b101201007387 */ /* 0x000fe20000100a00 */
[----:B------:R0:W-:Y:S02]  /*630c0*/  STL.64 [R1+0x1b08], R16 ;  /* 0x001b081001007387 */ /* 0x0001e40000100a00 */
[----:B------:R-:W-:Y:S01]  /*630d0*/  FMUL R11, R0, R6 ;  /* 0x00000006000b7220 */ /* 0x000fe20000400000 */
[----:B0-----:R-:W2:Y:S01]  /*630e0*/  LDL.LU R16, [R1+0x30] ;  /* 0x0000300001107983 */ /* 0x001ea20000300800 */
[----:B------:R-:W3:Y:S02]  /*630f0*/  LDL.LU R26, [R1+0xc40] ;  /* 0x000c4000011a7983 */ /* 0x000ee40000300800 */
[----:B------:R-:W4:Y:S02]  /*63100*/  LDL.LU R25, [R1+0xc44] ;  /* 0x000c440001197983 */ /* 0x000f240000300800 */
[----:B------:R-:W5:Y:S01]  /*63110*/  LDL.LU R19, [R1+0xc48] ;  /* 0x000c480001137983 */ /* 0x000f620000300800 */
[----:B------:R-:W2:Y:S01]  /*63120*/  LDL.LU R18, [R1+0xc4c] ;  /* 0x000c4c0001127983 */ /* 0x000ea20000300800 */
[----:B------:R-:W-:Y:S01]  /*63130*/  HMMA.16816.F32.BF16 R8, R12, R20, R8 ;  /* 0x000000140c08723c */ /* 0x000fe20000041808 */
[----:B------:R-:W-:Y:S02]  /*63140*/  STL [R1+0x13e0], R3 ;  /* 0x0013e00301007387 */ /* 0x000fe40000100800 */
[----:B------:R0:W-:Y:S01]  /*63150*/  STL [R1+0x13dc], R29 ;  /* 0x0013dc1d01007387 */ /* 0x0001e20000100800 */
[----:B------:R1:W-:Y:S01]  /*63160*/  STL [R1+0x13d8], R28 ;  /* 0x0013d81c01007387 */ /* 0x0003e20000100800 */
[----:B------:R-:W2:Y:S11]  /*63170*/  LDL.LU.64 R20, [R1+0x1b18] ;  /* 0x001b180001147983 */ /* 0x000eb60000300a00 */
[----:B------:R-:W-:Y:S07]  /*63180*/  @!UPT UIADD3 URZ, URZ, URZ, URZ ;  /* 0x0000003f3f3ff290 */ /* 0x000fee000fffe03f */
[----:B------:R5:W-:Y:S01]  /*63190*/  STL.64 [R1+0xc8], R10 ;  /* 0x0000c80a01007387 */ /* 0x000be20000100a00 */
[----:B------:R-:W2:Y:S02]  /*631a0*/  LDL.LU R24, [R1+0xc50] ;  /* 0x000c500001187983 */ /* 0x000ea40000300800 */
[----:B------:R-:W2:Y:S02]  /*631b0*/  LDL.LU R23, [R1+0xc54] ;  /* 0x000c540001177983 */ /* 0x000ea40000300800 */
[----:B------:R-:W2:Y:S01]  /*631c0*/  LDL.LU R22, [R1+0xc58] ;  /* 0x000c580001167983 */ /* 0x000ea20000300800 */
[----:B------:R-:W2:Y:S01]  /*631d0*/  LDL.LU R7, [R1+0xc5c] ;  /* 0x000c5c0001077983 */ /* 0x000ea20000300800 */
[----:B------:R-:W2:Y:S02]  /*631e0*/  LDL R6, [R1+0x10a8] ;  /* 0x0010a80001067983 */ /* 0x000ea40000100800 */
[----:B0-----:R-:W-:Y:S01]  /*631f0*/  IMAD.MOV.U32 R29, RZ, RZ, R8 ;  /* 0x000000ffff1d7224 */ /* 0x001fe200078e0008 */
[----:B-1----:R-:W-:-:S02]  /*63200*/  MOV R28, R9 ;  /* 0x00000009001c7202 */ /* 0x002fc40000000f00 */
[----:B------:R-:W-:Y:S02]  /*63210*/  MOV R17, R27 ;  /* 0x0000001b00117202 */ /* 0x000fe40000000f00 */
[----:B------:R-:W-:Y:S01]  /*63220*/  STL [R1+0x13e8], R29 ;  /* 0x0013e81d01007387 */ /* 0x000fe20000100800 */
[----:B------:R0:W-:Y:S02]  /*63230*/  STL [R1+0x13e4], R28 ;  /* 0x0013e41c01007387 */ /* 0x0001e40000100800 */
[C---:B---3--:R-:W-:Y:S02]  /*63240*/  FMUL R8, R2.reuse, R26 ;  /* 0x0000001a02087220 */ /* 0x048fe40000400000 */
[----:B----4-:R-:W-:Y:S02]  /*63250*/  FMUL R9, R2, R25 ;  /* 0x0000001902097220 */ /* 0x010fe40000400000 */
[C---:B-----5:R-:W-:Y:S02]  /*63260*/  FMUL R10, R0.reuse, R19 ;  /* 0x00000013000a7220 */ /* 0x060fe40000400000 */
[----:B--2---:R-:W-:-:S02]  /*63270*/  FMUL R11, R0, R18 ;  /* 0x00000012000b7220 */ /* 0x004fc40000400000 */
[----:B------:R-:W2:Y:S05]  /*63280*/  LDL.LU.64 R18, [R1+0x1b10] ;  /* 0x001b100001127983 */ /* 0x000eaa0000300a00 */
[C---:B------:R-:W-:Y:S01]  /*63290*/  HMMA.16816.F32.BF16 R8, R12.reuse, R16, R8 ;  /* 0x000000100c08723c */ /* 0x040fe20000041808 */
[----:B------:R-:W3:Y:S11]  /*632a0*/  LDL.LU.64 R16, [R1+0x1b08] ;  /* 0x001b080001107983 */ /* 0x000ef60000300a00 */
[----:B------:R-:W-:Y:S11]  /*632b0*/  @!UPT UIADD3 URZ, URZ, URZ, URZ ;  /* 0x0000003f3f3ff290 */ /* 0x000ff6000fffe03f */
[----:B------:R1:W-:Y:S01]  /*632c0*/  STL [R1+0xb4], R9 ;  /* 0x0000b40901007387 */ /* 0x0003e20000100800 */
[----:B0-----:R-:W-:Y:S01]  /*632d0*/  MOV R28, R8 ;  /* 0x00000008001c7202 */ /* 0x001fe20000000f00 */
[----:B------:R0:W-:Y:S01]  /*632e0*/  STL [R1+0xb8], R10 ;  /* 0x0000b80a01007387 */ /* 0x0001e20000100800 */
[----:B------:R-:W-:Y:S01]  /*632f0*/  MOV R3, R11 ;  /* 0x0000000b00037202 */ /* 0x000fe20000000f00 */
[----:B------:R-:W-:Y:S02]  /*63300*/  FMUL R8, R2, R24 ;  /* 0x0000001802087220 */ /* 0x000fe40000400000 */
[----:B------:R-:W-:Y:S02]  /*63310*/  FMUL R11, R0, R7 ;  /* 0x00000007000b7220 */ /* 0x000fe40000400000 */
[----:B-1----:R-:W-:Y:S02]  /*63320*/  FMUL R9, R2, R23 ;  /* 0x0000001702097220 */ /* 0x002fe40000400000 */
[----:B0-----:R-:W-:Y:S01]  /*63330*/  FMUL R10, R0, R22 ;  /* 0x00000016000a7220 */ /* 0x001fe20000400000 */
[----:B------:R0:W-:Y:S04]  /*63340*/  STL [R1+0x14b8], R28 ;  /* 0x0014b81c01007387 */ /* 0x0001e80000100800 */
[----:B------:R1:W4:Y:S02]  /*63350*/  LDSM.16.M88.4 R24, [R6+0x48000] ;  /* 0x048000000618783b */ /* 0x0003240000000200 */
[----:B------:R-:W-:Y:S02]  /*63360*/  HMMA.16816.F32.BF16 R8, R12, R4, R8 ;  /* 0x000000040c08723c */ /* 0x000fe40000041808 */
[----:B------:R5:W-:Y:S01]  /*63370*/  STL [R1+0x13ec], R3 ;  /* 0x0013ec0301007387 */ /* 0x000be20000100800 */
[----:B0-----:R-:W2:Y:S03]  /*63380*/  LDL.LU R28, [R1+0xc84] ;  /* 0x000c8400011c7983 */ /* 0x001ea60000300800 */
[----:B------:R-:W2:Y:S01]  /*63390*/  LDL.LU R23, [R1+0xc88] ;  /* 0x000c880001177983 */ /* 0x000ea20000300800 */
[----:B------:R-:W2:Y:S03]  /*633a0*/  LDL.LU R22, [R1+0xc8c] ;  /* 0x000c8c0001167983 */ /* 0x000ea60000300800 */
[----:B-1----:R-:W2:Y:S01]  /*633b0*/  LDL.LU.64 R6, [R1+0x1b00] ;  /* 0x001b000001067983 */ /* 0x002ea20000300a00 */
[----:B------:R-:W2:Y:S11]  /*633c0*/  LDL.LU.64 R4, [R1+0x1af8] ;  /* 0x001af80001047983 */ /* 0x000eb60000300a00 */
[----:B------:R-:W-:Y:S01]  /*633d0*/  @!UPT UIADD3 URZ, URZ, URZ, URZ ;  /* 0x0000003f3f3ff290 */ /* 0x000fe2000fffe03f */
[----:B------:R0:W-:Y:S01]  /*633e0*/  STL.64 [R1+0xa0], R8 ;  /* 0x0000a00801007387 */ /* 0x0001e20000100a00 */
[----:B-----5:R-:W-:Y:S01]  /*633f0*/  IMAD.MOV.U32 R3, RZ, RZ, R10 ;  /* 0x000000ffff037224 */ /* 0x020fe200078e000a */
[----:B------:R-:W-:Y:S02]  /*63400*/  MOV R29, R11 ;  /* 0x0000000b001d7202 */ /* 0x000fe40000000f00 */
[----:B0-----:R-:W5:Y:S01]  /*63410*/  LDL.LU R8, [R1+0xc60] ;  /* 0x000c600001087983 */ /* 0x001f620000300800 */
[----:B------:R-:W2:Y:S02]  /*63420*/  LDL.LU R9, [R1+0xc64] ;  /* 0x000c640001097983 */ /* 0x000ea40000300800 */
[----:B------:R-:W3:Y:S02]  /*63430*/  LDL.LU R10, [R1+0xc68] ;  /* 0x000c6800010a7983 */ /* 0x000ee40000300800 */
[----:B------:R-:W4:Y:S01]  /*63440*/  LDL.LU R11, [R1+0xc6c] ;  /* 0x000c6c00010b7983 */ /* 0x000f220000300800 */
[----:B------:R-:W-:Y:S01]  /*63450*/  STL [R1+0x14c0], R29 ;  /* 0x0014c01d01007387 */ /* 0x000fe20000100800 */
[----:B------:R0:W-:Y:S03]  /*63460*/  STL [R1+0x14bc], R3 ;  /* 0x0014bc0301007387 */ /* 0x0001e60000100800 */
[----:B0-----:R-:W4:Y:S01]  /*63470*/  LDL.LU R3, [R1+0xc80] ;  /* 0x000c800001037983 */ /* 0x001f220000300800 */
[----:B-----5:R-:W-:-:S02]  /*63480*/  FMUL R8, R2, R8 ;  /* 0x0000000802087220 */ /* 0x020fc40000400000 */
[----:B--2---:R-:W-:Y:S02]  /*63490*/  FMUL R9, R2, R9 ;  /* 0x0000000902097220 */ /* 0x004fe40000400000 */
[C---:B---3--:R-:W-:Y:S02]  /*634a0*/  FMUL R10, R0.reuse, R10 ;  /* 0x0000000a000a7220 */ /* 0x048fe40000400000 */
[----:B----4-:R-:W-:-:S07]  /*634b0*/  FMUL R11, R0, R11 ;  /* 0x0000000b000b7220 */ /* 0x010fce0000400000 */
[----:B------:R-:W-:Y:S11]  /*634c0*/  HMMA.16816.F32.BF16 R8, R12, R16, R8 ;  /* 0x000000100c08723c */ /* 0x000ff60000041808 */
[----:B------:R-:W-:Y:S11]  /*634d0*/  @!UPT UIADD3 URZ, URZ, URZ, URZ ;  /* 0x0000003f3f3ff290 */ /* 0x000ff6000fffe03f */
[----:B------:R-:W-:Y:S01]  /*634e0*/  @!UPT UIADD3 URZ, URZ, URZ, URZ ;  /* 0x0000003f3f3ff290 */ /* 0x000fe2000fffe03f */
[----:B------:R-:W-:Y:S01]  /*634f0*/  STL.64 [R1+0x90], R8 ;  /* 0x0000900801007387 */ /* 0x000fe20000100a00 */
[----:B------:R0:W-:Y:S01]  /*63500*/  STL [R1+0x98], R10 ;  /* 0x0000980a01007387 */ /* 0x0001e20000100800 */
[----:B------:R-:W-:Y:S01]  /*63510*/  MOV R29, R11 ;  /* 0x0000000b001d7202 */ /* 0x000fe20000000f00 */
[C---:B------:R-:W-:Y:S01]  /*63520*/  FMUL R11, R0.reuse, R22 ;  /* 0x00000016000b7220 */ /* 0x040fe20000400000 */
[----:B------:R1:W-:Y:S01]  /*63530*/  STL.64 [R1+0x1aa0], R18 ;  /* 0x001aa01201007387 */ /* 0x0003e20000100a00 */
[----:B0-----:R-:W-:Y:S02]  /*63540*/  FMUL R10, R0, R23 ;  /* 0x00000017000a7220 */ /* 0x001fe40000400000 */
[C---:B------:R-:W-:Y:S02]  /*63550*/  FMUL R8, R2.reuse, R3 ;  /* 0x0000000302087220 */ /* 0x040fe40000400000 */
[----:B------:R-:W-:-:S07]  /*63560*/  FMUL R9, R2, R28 ;  /* 0x0000001c02097220 */ /* 0x000fce0000400000 */
[----:B-1----:R-:W-:Y:S01]  /*63570*/  HMMA.16816.F32.BF16 R16, R12, R20, R8 ;  /* 0x000000140c10723c */ /* 0x002fe20000041808 */
[----:B------:R0:W-:Y:S11]  /*63580*/  STL [R1+0x14c4], R29 ;  /* 0x0014c41d01007387 */ /* 0x0001f60000100800 */
[----:B------:R-:W-:Y:S11]  /*63590*/  @!UPT UIADD3 URZ, URZ, URZ, URZ ;  /* 0x0000003f3f3ff290 */ /* 0x000ff6000fffe03f */
[----:B------:R1:W-:Y:S01]  /*635a0*/  STL.64 [R1+0x80], R16 ;  /* 0x0000801001007387 */ /* 0x0003e20000100a00 */
[----:B------:R2:W-:Y:S02]  /*635b0*/  STL [R1+0x88], R18 ;  /* 0x0000881201007387 */ /* 0x0005e40000100800 */
[----:B------:R-:W3:Y:S02]  /*635c0*/  LDL.LU R8, [R1+0xc70] ;  /* 0x000c700001087983 */ /* 0x000ee40000300800 */
[----:B------:R-:W4:Y:S01]  /*635d0*/  LDL.LU R9, [R1+0xc74] ;  /* 0x000c740001097983 */ /* 0x000f220000300800 */
[----:B------:R-:W5:Y:S01]  /*635e0*/  LDL.LU R10, [R1+0xc78] ;  /* 0x000c7800010a7983 */ /* 0x000f620000300800 */
[----:B------:R-:W3:Y:S01]  /*635f0*/  LDL.LU R3, [R1+0xc7c] ;  /* 0x000c7c0001037983 */ /* 0x000ee20000300800 */
[----:B0-----:R-:W-:Y:S02]  /*63600*/  MOV R29, R19 ;  /* 0x00000013001d7202 */ /* 0x001fe40000000f00 */
[----:B-1----:R-:W3:Y:S01]  /*63610*/  LDL.LU R16, [R1+0xae0] ;  /* 0x000ae00001107983 */ /* 0x002ee20000300800 */
[----:B------:R-:W3:Y:S02]  /*63620*/  LDL.LU R17, [R1+0xae4] ;  /* 0x000ae40001117983 */ /* 0x000ee40000300800 */
[----:B--2---:R-:W2:Y:S02]  /*63630*/  LDL.LU R18, [R1+0xae8] ;  /* 0x000ae80001127983 */ /* 0x004ea40000300800 */
[----:B------:R-:W2:Y:S02]  /*63640*/  LDL.LU R19, [R1+0xaec] ;  /* 0x000aec0001137983 */ /* 0x000ea40000300800 */
[----:B--2---:R-:W-:Y:S01]  /*63650*/  STL.64 [R1+0x1ab0], R18 ;  /* 0x001ab01201007387 */ /* 0x004fe20000100a00 */
[----:B---3--:R0:W-:Y:S03]  /*63660*/  STL.64 [R1+0x1aa8], R16 ;  /* 0x001aa81001007387 */ /* 0x0081e60000100a00 */
[----:B0-----:R-:W2:Y:S01]  /*63670*/  LDL.LU R16, [R1+0xaf0] ;  /* 0x000af00001107983 */ /* 0x001ea20000300800 */
[----:B------:R-:W2:Y:S02]  /*63680*/  LDL.LU R17, [R1+0xaf4] ;  /* 0x000af40001117983 */ /* 0x000ea40000300800 */
[----:B------:R-:W3:Y:S02]  /*63690*/  LDL.LU R18, [R1+0xaf8] ;  /* 0x000af80001127983 */ /* 0x000ee40000300800 */
[----:B------:R-:W3:Y:S02]  /*636a0*/  LDL.LU R19, [R1+0xafc] ;  /* 0x000afc0001137983 */ /* 0x000ee40000300800 */
[----:B---3--:R0:W-:Y:S01]  /*636b0*/  STL.64 [R1+0x1ac0], R18 ;  /* 0x001ac01201007387 */ /* 0x0081e20000100a00 */
[----:B--2---:R-:W-:Y:S03]  /*636c0*/  STL.64 [R1+0x1ab8], R16 ;  /* 0x001ab81001007387 */ /* 0x004fe60000100a00 */
[----:B0-----:R-:W2:Y:S04]  /*636d0*/  LDL R18, [R1+0x48] ;  /* 0x0000480001127983 */ /* 0x001ea80000100800 */
[----:B------:R-:W2:Y:S01]  /*636e0*/  LDL R19, [R1+0x4c] ;  /* 0x00004c0001137983 */ /* 0x000ea20000100800 */
[----:B------:R-:W-:-:S02]  /*636f0*/  FMUL R8, R2, R8 ;  /* 0x0000000802087220 */ /* 0x000fc40000400000 */
[----:B----4-:R-:W-:Y:S02]  /*63700*/  FMUL R9, R2, R9 ;  /* 0x0000000902097220 */ /* 0x010fe40000400000 */
[C---:B-----5:R-:W-:Y:S02]  /*63710*/  FMUL R10, R0.reuse, R10 ;  /* 0x0000000a000a7220 */ /* 0x060fe40000400000 */
[----:B------:R-:W-:-:S07]  /*63720*/  FMUL R11, R0, R3 ;  /* 0x00000003000b7220 */ /* 0x000fce0000400000 */
[----:B------:R-:W-:Y:S01]  /*63730*/  HMMA.16816.F32.BF16 R12, R12, R4, R8 ;  /* 0x000000040c0c723c */ /* 0x000fe20000041808 */
[----:B--2---:R0:W-:Y:S04]  /*63740*/  STL.64 [R1+0x1ad0], R18 ;  /* 0x001ad01201007387 */ /* 0x0041e80000100a00 */
[----:B0-----:R-:W2:Y:S04]  /*63750*/  LDL.64 R18, [R1+0x58] ;  /* 0x0000580001127983 */ /* 0x001ea80000100a00 */
[----:B--2---:R0:W-:Y:S04]  /*63760*/  STL.64 [R1+0x1ae0], R18 ;  /* 0x001ae01201007387 */ /* 0x0041e80000100a00 */
[----:B0-----:R-:W2:Y:S01]  /*63770*/  LDL.64 R18, [R1+0x68] ;  /* 0x0000680001127983 */ /* 0x001ea20000100a00 */
[----:B------:R-:W-:Y:S02]  /*63780*/  STL [R1+0x14cc], R29 ;  /* 0x0014cc1d01007387 */ /* 0x000fe40000100800 */
[----:B------:R-:W-:Y:S02]  /*63790*/  STL [R1+0x14c8], R2 ;  /* 0x0014c80201007387 */ /* 0x000fe40000100800 */
[----:B------:R0:W-:Y:S02]  /*637a0*/  STL [R1+0x15e0], R0 ;  /* 0x0015e00001007387 */ /* 0x0001e40000100800 */
[----:B0-----:R-:W3:Y:S03]  /*637b0*/  LDL R0, [R1+0x10a8] ;  /* 0x0010a80001007983 */ /* 0x001ee60000100800 */
[----:B------:R-:W-:Y:S02]  /*637c0*/  STL.64 [R1+0x70], R12 ;  /* 0x0000700c01007387 */ /* 0x000fe40000100a00 */
[----:B------:R0:W-:Y:S02]  /*637d0*/  STL.64 [R1+0x1ad8], R6 ;  /* 0x001ad80601007387 */ /* 0x0001e40000100a00 */
[----:B------:R-:W4:Y:S01]  /*637e0*/  LDL.LU R4, [R1+0xb10] ;  /* 0x000b100001047983 */ /* 0x000f220000300800 */
[----:B------:R-:W4:Y:S04]  /*637f0*/  LDL.LU R5, [R1+0xb14] ;  /* 0x000b140001057983 */ /* 0x000f280000300800 */
[----:B0-----:R-:W5:Y:S01]  /*63800*/  LDL.LU R6, [R1+0xb18] ;  /* 0x000b180001067983 */ /* 0x001f620000300800 */
[----:B------:R-:W5:Y:S03]  /*63810*/  LDL.LU R7, [R1+0xb1c] ;  /* 0x000b1c0001077983 */ /* 0x000f660000300800 */
[----:B-----5:R-:W-:Y:S01]  /*63820*/  STL.64 [R1+0x1af0], R6 ;  /* 0x001af00601007387 */ /* 0x020fe20000100a00 */
[----:B----4-:R0:W-:Y:S03]  /*63830*/  STL.64 [R1+0x1ae8], R4 ;  /* 0x001ae80401007387 */ /* 0x0101e60000100a00 */
[----:B0-----:R-:W4:Y:S01]  /*63840*/  LDL.LU R4, [R1+0xb20] ;  /* 0x000b200001047983 */ /* 0x001f220000300800 */
[----:B------:R-:W4:Y:S02]  /*63850*/  LDL.LU R5, [R1+0xb24] ;  /* 0x000b240001057983 */ /* 0x000f240000300800 */
[----:B------:R-:W4:Y:S02]  /*63860*/  LDL.LU R6, [R1+0xb28] ;  /* 0x000b280001067983 */ /* 0x000f240000300800 */
[----:B------:R-:W4:Y:S01]  /*63870*/  LDL.LU R7, [R1+0xb2c] ;  /* 0x000b2c0001077983 */ /* 0x000f220000300800 */
[----:B------:R-:W5:Y:S04]  /*63880*/  LDL R10, [R1+0x38] ;  /* 0x00003800010a7983 */ /* 0x000f680000100800 */
[----:B------:R-:W5:Y:S01]  /*63890*/  LDL R11, [R1+0x3c] ;  /* 0x00003c00010b7983 */ /* 0x000f620000100800 */
[----:B------:R-:W-:Y:S01]  /*638a0*/  IMAD.MOV.U32 R29, RZ, RZ, R14 ;  /* 0x000000ffff1d7224 */ /* 0x000fe200078e000e */
[----:B------:R-:W-:-:S02]  /*638b0*/  MOV R2, R15 ;  /* 0x0000000f00027202 */ /* 0x000fc40000000f00 */
[----:B--2---:R-:W-:Y:S01]  /*638c0*/  MOV R3, R18 ;  /* 0x0000001200037202 */ /* 0x004fe20000000f00 */
[C---:B----4-:R-:W-:Y:S01]  /*638d0*/  HMMA.16816.F32.BF16 R4, R24.reuse, R18, R4 ;  /* 0x000000121804723c */ /* 0x050fe20000041804 */
[----:B-----5:R0:W-:Y:S01]  /*638e0*/  STL.64 [R1+0x1ac8], R10 ;  /* 0x001ac80a01007387 */ /* 0x0201e20000100a00 */
[----:B------:R-:W2:Y:S02]  /*638f0*/  LDL.LU R8, [R1+0xb00] ;  /* 0x000b000001087983 */ /* 0x000ea40000300800 */
[----:B------:R-:W2:Y:S01]  /*63900*/  LDL.LU R9, [R1+0xb04] ;  /* 0x000b040001097983 */ /* 0x000ea20000300800 */
[----:B0-----:R-:W2:Y:S01]  /*63910*/  LDL.LU R10, [R1+0xb08] ;  /* 0x000b0800010a7983 */ /* 0x001ea20000300800 */
[----:B------:R-:W2:Y:S02]  /*63920*/  LDL.LU R11, [R1+0xb0c] ;  /* 0x000b0c00010b7983 */ /* 0x000ea40000300800 */
[----:B------:R-:W4:Y:S02]  /*63930*/  LDL R14, [R1+0x28] ;  /* 0x00002800010e7983 */ /* 0x000f240000100800 */
[----:B------:R-:W4:Y:S01]  /*63940*/  LDL R15, [R1+0x2c] ;  /* 0x00002c00010f7983 */ /* 0x000f220000100800 */
[----:B------:R-:W5:Y:S01]  /*63950*/  LDL.LU R20, [R1+0xac0] ;  /* 0x000ac00001147983 */ /* 0x000f620000300800 */
[----:B------:R-:W5:Y:S02]  /*63960*/  LDL.LU R21, [R1+0xac4] ;  /* 0x000ac40001157983 */ /* 0x000f640000300800 */
[----:B------:R-:W5:Y:S02]  /*63970*/  LDL.LU R22, [R1+0xac8] ;  /* 0x000ac80001167983 */ /* 0x000f640000300800 */
[----:B------:R-:W5:Y:S01]  /*63980*/  LDL.LU R23, [R1+0xacc] ;  /* 0x000acc0001177983 */ /* 0x000f620000300800 */
[----:B------:R0:W-:Y:S01]  /*63990*/  STL [R1+0x15e8], R2 ;  /* 0x0015e80201007387 */ /* 0x0001e20000100800 */
[----:B------:R-:W-:Y:S05]  /*639a0*/  STL [R1+0x15e4], R29 ;  /* 0x0015e41d01007387 */ /* 0x000fea0000100800 */
[----:B------:R-:W-:Y:S02]  /*639b0*/  STL.64 [R1+0x4c0], R4 ;  /* 0x0004c00401007387 */ /* 0x000fe40000100a00 */
[----:B------:R1:W-:Y:S01]  /*639c0*/  STL.64 [R1+0x4c8], R6 ;  /* 0x0004c80601007387 */ /* 0x0003e20000100a00 */
[----:B0-----:R-:W-:Y:S01]  /*639d0*/  MOV R2, R19 ;  /* 0x0000001300027202 */ /* 0x001fe20000000f00 */
[----:B-1----:R-:W2:Y:S01]  /*639e0*/  LDL.LU.64 R6, [R1+0x1af0] ;  /* 0x001af00001067983 */ /* 0x002ea20000300a00 */
[----:B------:R-:W2:Y:S02]  /*639f0*/  LDL.LU.64 R4, [R1+0x1ae8] ;  /* 0x001ae80001047983 */ /* 0x000ea40000300a00 */
[----:B------:R-:W2:Y:S02]  /*63a00*/  LDL.LU.64 R18, [R1+0x1ae0] ;  /* 0x001ae00001127983 */ /* 0x000ea40000300a00 */
[C---:B--2---:R-:W-:Y:S11]  /*63a10*/  HMMA.16816.F32.BF16 R4, R24.reuse, R18, R4 ;  /* 0x000000121804723c */ /* 0x044ff60000041804 */
[----:B------:R-:W-:Y:S11]  /*63a20*/  @!UPT UIADD3 URZ, URZ, URZ, URZ ;  /* 0x0000003f3f3ff290 */ /* 0x000ff6000fffe03f */
[----:B------:R-:W-:Y:S01]  /*63a30*/  @!UPT UIADD3 URZ, URZ, URZ, URZ ;  /* 0x0000003f3f3ff290 */ /* 0x000fe2000fffe03f */
[----:B------:R0:W-:Y:S01]  /*63a40*/  STL.64 [R1+0x520], R4 ;  /* 0x0005200401007387 */ /* 0x0001e20000100a00 */
[----:B------:R1:W-:Y:S02]  /*63a50*/  STL.64 [R1+0x528], R6 ;  /* 0x0005280601007387 */ /* 0x0003e40000100a00 */
[----:B0-----:R-:W-:Y:S01]  /*63a60*/  IMAD.MOV.U32 R5, RZ, RZ, R18 ;  /* 0x000000ffff057224 */ /* 0x001fe200078e0012 */
[----:B-1----:R-:W2:Y:S01]  /*63a70*/  LDL.LU.64 R6, [R1+0x1ad8] ;  /* 0x001ad80001067983 */ /* 0x002ea20000300a00 */
[----:B------:R-:W-:Y:S02]  /*63a80*/  MOV R4, R19 ;  /* 0x0000001300047202 */ /* 0x000fe40000000f00 */
[----:B------:R-:W2:Y:S02]  /*63a90*/  LDL.LU.64 R18, [R1+0x1ad0] ;  /* 0x001ad00001127983 */ /* 0x000ea40000300a00 */
[C---:B--2---:R-:W-:Y:S01]  /*63aa0*/  HMMA.16816.F32.BF16 R16, R24.reuse, R18, R8 ;  /* 0x000000121810723c */ /* 0x044fe20000041808 */
[----:B------:R-:W2:Y:S11]  /*63ab0*/  LDL.LU.64 R10, [R1+0x1ac8] ;  /* 0x001ac800010a7983 */ /* 0x000eb60000300a00 */
[----:B------:R-:W-:Y:S11]  /*63ac0*/  @!UPT UIADD3 URZ, URZ, URZ, URZ ;  /* 0x0000003f3f3ff290 */ /* 0x000ff6000fffe03f */
[----:B------:R-:W-:Y:S01]  /*63ad0*/  STL.64 [R1+0x510], R16 ;  /* 0x0005101001007387 */ /* 0x000fe20000100a00 */
[----:B------:R0:W-:Y:S03]  /*63ae0*/  STL.64 [R1+0x518], R18 ;  /* 0x0005181201007387 */ /* 0x0001e60000100a00 */
[----:B0-----:R-:W2:Y:S01]  /*63af0*/  LDL.LU.64 R18, [R1+0x1ac0] ;  /* 0x001ac00001127983 */ /* 0x001ea20000300a00 */
[----:B------:R-:W2:Y:S02]  /*63b00*/  LDL.LU.64 R16, [R1+0x1ab8] ;  /* 0x001ab80001107983 */ /* 0x000ea40000300a00 */
[C---:B--2---:R-:W-:Y:S01]  /*63b10*/  HMMA.16816.F32.BF16 R8, R24.reuse, R10, R16 ;  /* 0x0000000a1808723c */ /* 0x044fe20000041810 */
[----:B------:R-:W4:Y:S01]  /*63b20*/  LDL.LU.64 R18, [R1+0x1ab0] ;  /* 0x001ab00001127983 */ /* 0x000f220000300a00 */
[----:B------:R-:W4:Y:S11]  /*63b30*/  LDL.LU.64 R16, [R1+0x1aa8] ;  /* 0x001aa80001107983 */ /* 0x000f360000300a00 */
[----:B------:R-:W-:Y:S10]  /*63b40*/  @!UPT UIADD3 URZ, URZ, URZ, URZ ;  /* 0x0000003f3f3ff290 */ /* 0x000ff4000fffe03f */
[----:B------:R-:W-:Y:S01]  /*63b50*/  STL.64 [R1+0x500], R8 ;  /* 0x0005000801007387 */ /* 0x000fe20000100a00 */
[----:B------:R-:W-:Y:S02]  /*63b60*/  STL.64 [R1+0x508], R10 ;  /* 0x0005080a01007387 */ /* 0x000fe40000100a00 */
[----:B---3--:R-:W0:Y:S02]  /*63b70*/  LDSM.16.M88.4 R8, [R0+0x48400] ;  /* 0x048400000008783b */ /* 0x008e240000000200 */
[----:B0-----:R-:W-:Y:S02]  /*63b80*/  STL.64 [R1+0x1a80], R10 ;  /* 0x001a800a01007387 */ /* 0x001fe40000100a00 */
[----:B------:R0:W-:Y:S02]  /*63b90*/  STL.64 [R1+0x1a78], R8 ;  /* 0x001a780801007387 */ /* 0x0001e40000100a00 */
[----:B0-----:R-:W2:Y:S01]  /*63ba0*/  LDL.LU R8, [R1+0xad0] ;  /* 0x000ad00001087983 */ /* 0x001ea20000300800 */
[----:B------:R-:W2:Y:S02]  /*63bb0*/  LDL.LU R9, [R1+0xad4] ;  /* 0x000ad40001097983 */ /* 0x000ea40000300800 */
[----:B------:R-:W2:Y:S02]  /*63bc0*/  LDL.LU R10, [R1+0xad8] ;  /* 0x000ad800010a7983 */ /* 0x000ea40000300800 */
[----:B------:R-:W2:Y:S01]  /*63bd0*/  LDL.LU R11, [R1+0xadc] ;  /* 0x000adc00010b7983 */ /* 0x000ea20000300800 */
[C---:B----4-:R-:W-:Y:S01]  /*63be0*/  HMMA.16816.F32.BF16 R12, R24.reuse, R14, R16 ;  /* 0x0000000e180c723c */ /* 0x050fe20000041810 */
[----:B------:R-:W2:Y:S11]  /*63bf0*/  LDL.LU.64 R18, [R1+0x1aa0] ;  /* 0x001aa00001127983 */ /* 0x000eb60000300a00 */
[----:B------:R-:W-:Y:S11]  /*63c00*/  @!UPT UIADD3 URZ, URZ, URZ, URZ ;  /* 0x0000003f3f3ff290 */ /* 0x000ff6000fffe03f */
[----:B------:R-:W-:Y:S01]  /*63c10*/  STL.64 [R1+0x4f0], R12 ;  /* 0x0004f00c01007387 */ /* 0x000fe20000100a00 */
[----:B------:R-:W-:Y:S02]  /*63c20*/  STL.64 [R1+0x4f8], R14 ;  /* 0x0004f80e01007387 */ /* 0x000fe40000100a00 */
[----:B------:R-:W0:Y:S02]  /*63c30*/  LDSM.16.M88.4 R12, [R0+0x48800] ;  /* 0x04880000000c783b */ /* 0x000e240000000200 */
[----:B0-----:R-:W-:Y:S02]  /*63c40*/  STL.64 [R1+0x19f8], R14 ;  /* 0x0019f80e01007387 */ /* 0x001fe40000100a00 */
[----:B------:R0:W-:Y:S02]  /*63c50*/  STL.64 [R1+0x19f0], R12 ;  /* 0x0019f00c01007387 */ /* 0x0001e40000100a00 */
[----:B0-----:R-:W3:Y:S01]  /*63c60*/  LDL.LU R12, [R1+0xa60] ;  /* 0x000a6000010c7983 */ /* 0x001ee20000300800 */
[----:B--2---:R-:W-:Y:S03]  /*63c70*/  HMMA.16816.F32.BF16 R8, R24, R18, R8 ;  /* 0x000000121808723c */ /* 0x004fe60000041808 */
[----:B------:R-:W0:Y:S11]  /*63c80*/  LDSM.16.M88.4 R16, [R0+0x48c00] ;  /* 0x048c00000010783b */ /* 0x000e360000000200 */
[----:B------:R-:W-:Y:S09]  /*63c90*/  @!UPT UIADD3 URZ, URZ, URZ, URZ ;  /* 0x0000003f3f3ff290 */ /* 0x000ff2000fffe03f */
[----:B------:R-:W-:Y:S01]  /*63ca0*/  STL.64 [R1+0x4e0], R8 ;  /* 0x0004e00801007387 */ /* 0x000fe20000100a00 */
[----:B------:R-:W-:Y:S02]  /*63cb0*/  STL.64 [R1+0x4e8], R10 ;  /* 0x0004e80a01007387 */ /* 0x000fe40000100a00 */
[----:B------:R-:W3:Y:S02]  /*63cc0*/  LDL.LU R13, [R1+0xa64] ;  /* 0x000a6400010d7983 */ /* 0x000ee40000300800 */
[----:B------:R-:W2:Y:S01]  /*63cd0*/  LDL.LU R14, [R1+0xa68] ;  /* 0x000a6800010e7983 */ /* 0x000ea20000300800 */
[----:B------:R-:W2:Y:S04]  /*63ce0*/  LDL.LU R15, [R1+0xa6c] ;  /* 0x000a6c00010f7983 */ /* 0x000ea80000300800 */
[----:B--2---:R1:W-:Y:S01]  /*63cf0*/  STL.64 [R1+0x1a20], R14 ;  /* 0x001a200e01007387 */ /* 0x0043e20000100a00 */
[----:B---3--:R-:W-:Y:S03]  /*63d00*/  STL.64 [R1+0x1a18], R12 ;  /* 0x001a180c01007387 */ /* 0x008fe60000100a00 */
[----:B-1----:R-:W2:Y:S04]  /*63d10*/  LDL.64 R14, [R1+0x38] ;  /* 0x00003800010e7983 */ /* 0x002ea80000100a00 */
[----:B--2---:R1:W-:Y:S04]  /*63d20*/  STL.64 [R1+0x1a30], R14 ;  /* 0x001a300e01007387 */ /* 0x0043e80000100a00 */
[----:B-1----:R-:W2:Y:S04]  /*63d30*/  LDL.64 R14, [R1+0x48] ;  /* 0x00004800010e7983 */ /* 0x002ea80000100a00 */
[----:B--2---:R-:W-:Y:S01]  /*63d40*/  STL.64 [R1+0x1a48], R14 ;  /* 0x001a480e01007387 */ /* 0x004fe20000100a00 */
[----:B0-----:R0:W-:Y:S02]  /*63d50*/  STL.64 [R1+0x1968], R18 ;  /* 0x0019681201007387 */ /* 0x0011e40000100a00 */
[----:B------:R1:W-:Y:S01]  /*63d60*/  STL.64 [R1+0x1960], R16 ;  /* 0x0019601001007387 */ /* 0x0003e20000100a00 */
[----:B0-----:R-:W5:Y:S01]  /*63d70*/  LDL.64 R18, [R1+0x8] ;  /* 0x0000080001127983 */ /* 0x001f620000100a00 */
[----:B------:R-:W-:-:S02]  /*63d80*/  MOV R14, R5 ;  /* 0x00000005000e7202 */ /* 0x000fc40000000f00 */
[----:B------:R-:W-:Y:S01]  /*63d90*/  MOV R15, R4 ;  /* 0x00000004000f7202 */ /* 0x000fe20000000f00 */
[----:B-----5:R-:W-:Y:S01]  /*63da0*/  HMMA.16816.F32.BF16 R8, R24, R18, R20 ;  /* 0x000000121808723c */ /* 0x020fe20000041814 */
[----:B------:R-:W0:Y:S11]  /*63db0*/  LDSM.16.M88.4 R20, [R0+0x49000] ;  /* 0x049000000014783b */ /* 0x000e360000000200 */
[----:B------:R-:W-:Y:S11]  /*63dc0*/  @!UPT UIADD3 URZ, URZ, URZ, URZ ;  /* 0x0000003f3f3ff290 */ /* 0x000ff6000fffe03f */
[----:B------:R-:W-:Y:S01]  /*63dd0*/  STL.64 [R1+0x4d0], R8 ;  /* 0x0004d00801007387 */ /* 0x000fe20000100a00 */
[----:B------:R-:W-:Y:S02]  /*63de0*/  STL.64 [R1+0x4d8], R10 ;  /* 0x0004d80a01007387 */ /* 0x000fe40000100a00 */
[----:B------:R-:W-:Y:S02]  /*63df0*/  STL.64 [R1+0x1a60], R14 ;  /* 0x001a600e01007387 */ /* 0x000fe40000100a00 */
[----:B------:R2:W-:Y:S01]  /*63e00*/  STL.64 [R1+0x1a00], R18 ;  /* 0x001a001201007387 */ /* 0x0005e20000100a00 */
[----:B-1----:R-:W3:Y:S01]  /*63e10*/  LDL.LU R16, [R1+0xa50] ;  /* 0x000a500001107983 */ /* 0x002ee20000300800 */
[----:B------:R-:W3:Y:S02]  /*63e20*/  LDL.LU R17, [R1+0xa54] ;  /* 0x000a540001117983 */ /* 0x000ee40000300800 */
[----:B--2---:R-:W-:Y:S01]  /*63e30*/  IMAD.MOV.U32 R18, RZ, RZ, R6 ;  /* 0x000000ffff127224 */ /* 0x004fe200078e0006 */
[----:B------:R-:W-:Y:S01]  /*63e40*/  MOV R19, R7 ;  /* 0x0000000700137202 */ /* 0x000fe20000000f00 */
[----:B------:R-:W2:Y:S01]  /*63e50*/  LDL.LU R6, [R1+0x1a9c] ;  /* 0x001a9c0001067983 */ /* 0x000ea20000300800 */
[----:B------:R-:W4:Y:S02]  /*63e60*/  LDL.LU R7, [R1+0x1a98] ;  /* 0x001a980001077983 */ /* 0x000f240000300800 */
[----:B------:R-:W5:Y:S02]  /*63e70*/  LDL.LU R8, [R1+0xab0] ;  /* 0x000ab00001087983 */ /* 0x000f640000300800 */
[----:B------:R-:W5:Y:S01]  /*63e80*/  LDL.LU R9, [R1+0xab4] ;  /* 0x000ab40001097983 */ /* 0x000f620000300800 */
[----:B------:R-:W5:Y:S01]  /*63e90*/  LDL.LU R10, [R1+0xab8] ;  /* 0x000ab800010a7983 */ /* 0x000f620000300800 */
[----:B------:R-:W5:Y:S02]  /*63ea0*/  LDL.LU R11, [R1+0xabc] ;  /* 0x000abc00010b7983 */ /* 0x000f640000300800 */
[----:B------:R1:W-:Y:S01]  /*63eb0*/  STL.64 [R1+0x1a10], R18 ;  /* 0x001a101201007387 */ /* 0x0003e20000100a00 */
[----:B---3--:R3:W-:Y:S01]  /*63ec0*/  STL.64 [R1+0x1a08], R16 ;  /* 0x001a081001007387 */ /* 0x0087e20000100a00 */
[----:B-1----:R-:W2:Y:S03]  /*63ed0*/  LDL.64 R18, [R1+0x28] ;  /* 0x0000280001127983 */ /* 0x002ea60000100a00 */
[----:B--2---:R1:W-:Y:S01]  /*63ee0*/  STL.64 [R1+0x1a28], R18 ;  /* 0x001a281201007387 */ /* 0x0043e20000100a00 */
[----:B---3--:R-:W2:Y:S02]  /*63ef0*/  LDL.LU R16, [R1+0xa70] ;  /* 0x000a700001107983 */ /* 0x008ea40000300800 */
[----:B------:R-:W2:Y:S01]  /*63f00*/  LDL.LU R17, [R1+0xa74] ;  /* 0x000a740001117983 */ /* 0x000ea20000300800 */
[----:B-1----:R-:W3:Y:S01]  /*63f10*/  LDL.LU R18, [R1+0xa78] ;  /* 0x000a780001127983 */ /* 0x002ee20000300800 */
[----:B------:R-:W3:Y:S03]  /*63f20*/  LDL.LU R19, [R1+0xa7c] ;  /* 0x000a7c0001137983 */ /* 0x000ee60000300800 */
[----:B---3--:R-:W-:Y:S01]  /*63f30*/  STL.64 [R1+0x1a40], R18 ;  /* 0x001a401201007387 */ /* 0x008fe20000100a00 */
[----:B--2---:R1:W-:Y:S03]  /*63f40*/  STL.64 [R1+0x1a38], R16 ;  /* 0x001a381001007387 */ /* 0x0043e60000100a00 */
[----:B-1----:R-:W2:Y:S01]  /*63f50*/  LDL.LU R16, [R1+0xa80] ;  /* 0x000a800001107983 */ /* 0x002ea20000300800 */
[----:B------:R-:W2:Y:S02]  /*63f60*/  LDL.LU R17, [R1+0xa84] ;  /* 0x000a840001117983 */ /* 0x000ea40000300800 */
[----:B----4-:R-:W-:Y:S01]  /*63f70*/  IMAD.MOV.U32 R18, RZ, RZ, R7 ;  /* 0x000000ffff127224 */ /* 0x010fe200078e0007 */
[----:B------:R-:W-:Y:S01]  /*63f80*/  MOV R19, R6 ;  /* 0x0000000600137202 */ /* 0x000fe20000000f00 */
[----:B------:R-:W3:Y:S01]  /*63f90*/  LDL.LU R7, [R1+0x1a94] ;  /* 0x001a940001077983 */ /* 0x000ee20000300800 */
[----:B------:R-:W4:Y:S03]  /*63fa0*/  LDL.LU R6, [R1+0x1a90] ;  /* 0x001a900001067983 */ /* 0x000f260000300800 */
[----:B------:R-:W-:Y:S04]  /*63fb0*/  STL.64 [R1+0x1a58], R18 ;  /* 0x001a581201007387 */ /* 0x000fe80000100a00 */
[----:B--2---:R1:W-:Y:S04]  /*63fc0*/  STL.64 [R1+0x1a50], R16 ;  /* 0x001a501001007387 */ /* 0x0043e80000100a00 */
[----:B-1----:R-:W2:Y:S01]  /*63fd0*/  LDL.LU R16, [R1+0xa90] ;  /* 0x000a900001107983 */ /* 0x002ea20000300800 */
[----:B------:R-:W2:Y:S02]  /*63fe0*/  LDL.LU R17, [R1+0xa94] ;  /* 0x000a940001117983 */ /* 0x000ea40000300800 */
[----:B------:R-:W2:Y:S02]  /*63ff0*/  LDL.LU R18, [R1+0xa98] ;  /* 0x000a980001127983 */ /* 0x000ea40000300800 */
[----:B------:R-:W2:Y:S02]  /*64000*/  LDL.LU R19, [R1+0xa9c] ;  /* 0x000a9c0001137983 */ /* 0x000ea40000300800 */
[----:B--2---:R4:W-:Y:S01]  /*64010*/  STL.64 [R1+0x1a70], R18 ;  /* 0x001a701201007387 */ /* 0x0049e20000100a00 */
[----:B------:R1:W-:Y:S01]  /*64020*/  STL.64 [R1+0x1a68], R16 ;  /* 0x001a681001007387 */ /* 0x0003e20000100a00 */
[----:B----4-:R-:W-:-:S02]  /*64030*/  MOV R18, R6 ;  /* 0x0000000600127202 */ /* 0x010fc40000000f00 */
[----:B-1----:R-:W2:Y:S01]  /*64040*/  LDL.LU R16, [R1+0xaa0] ;  /* 0x000aa00001107983 */ /* 0x002ea20000300800 */
[----:B------:R-:W2:Y:S02]  /*64050*/  LDL.LU R17, [R1+0xaa4] ;  /* 0x000aa40001117983 */ /* 0x000ea40000300800 */
[----:B------:R-:W5:Y:S01]  /*64060*/  LDL.LU R6, [R1+0x1a8c] ;  /* 0x001a8c0001067983 */ /* 0x000f620000300800 */
[----:B---3--:R-:W-:Y:S02]  /*64070*/  MOV R19, R7 ;  /* 0x0000000700137202 */ /* 0x008fe40000000f00 */
[----:B------:R-:W5:Y:S01]  /*64080*/  LDL.LU R7, [R1+0x1a88] ;  /* 0x001a880001077983 */ /* 0x000f620000300800 */
[----:B0-----:R-:W-:Y:S02]  /*64090*/  STL.64 [R1+0x1900], R22 ;  /* 0x0019001601007387 */ /* 0x001fe40000100a00 */
[----:B------:R0:W-:Y:S02]  /*640a0*/  STL.64 [R1+0x18f8], R20 ;  /* 0x0018f81401007387 */ /* 0x0001e40000100a00 */
[----:B0-----:R-:W3:Y:S01]  /*640b0*/  LDL.LU R20, [R1+0xa40] ;  /* 0x000a400001147983 */ /* 0x001ee20000300800 */
[----:B------:R-:W3:Y:S02]  /*640c0*/  LDL.LU R21, [R1+0xa44] ;  /* 0x000a440001157983 */ /* 0x000ee40000300800 */
[----:B------:R-:W3:Y:S02]  /*640d0*/  LDL.LU R22, [R1+0xa48] ;  /* 0x000a480001167983 */ /* 0x000ee40000300800 */
[----:B------:R-:W3:Y:S01]  /*640e0*/  LDL.LU R23, [R1+0xa4c] ;  /* 0x000a4c0001177983 */ /* 0x000ee20000300800 */
[----:B-----5:R-:W-:Y:S01]  /*640f0*/  HMMA.16816.F32.BF16 R24, R24, R6, R8 ;  /* 0x000000061818723c */ /* 0x020fe20000041808 */
[----:B------:R-:W2:Y:S01]  /*64100*/  LDL.LU.64 R10, [R1+0x1a80] ;  /* 0x001a8000010a7983 */ /* 0x000ea20000300a00 */
[----:B------:R-:W2:Y:S01]  /*64110*/  LDL.LU.64 R8, [R1+0x1a78] ;  /* 0x001a780001087983 */ /* 0x000ea20000300a00 */
[----:B------:R-:W-:-:S02]  /*64120*/  MOV R14, R3 ;  /* 0x00000003000e7202 */ /* 0x000fc40000000f00 */
[----:B------:R-:W-:Y:S11]  /*64130*/  MOV R15, R2 ;  /* 0x00000002000f7202 */ /* 0x000ff60000000f00 */
[----:B------:R-:W-:Y:S07]  /*64140*/  @!UPT UIADD3 URZ, URZ, URZ, URZ ;  /* 0x0000003f3f3ff290 */ /* 0x000fee000fffe03f */
[----:B------:R-:W-:Y:S01]  /*64150*/  STL.64 [R1+0x4b0], R24 ;  /* 0x0004b01801007387 */ /* 0x000fe20000100a00 */
[----:B------:R-:W-:Y:S02]  /*64160*/  STL.64 [R1+0x4b8], R26 ;  /* 0x0004b81a01007387 */ /* 0x000fe40000100a00 */
[----:B------:R-:W0:Y:S02]  /*64170*/  LDSM.16.M88.4 R24, [R0+0x49400] ;  /* 0x049400000018783b */ /* 0x000e240000000200 */
[----:B0-----:R0:W-:Y:S02]  /*64180*/  STL.64 [R1+0x1888], R26 ;  /* 0x0018881a01007387 */ /* 0x0011e40000100a00 */
[----:B------:R-:W-:Y:S02]  /*64190*/  STL.64 [R1+0x1880], R24 ;  /* 0x0018801801007387 */ /* 0x000fe40000100a00 */
[----:B0-----:R-:W4:Y:S01]  /*641a0*/  LDL.64 R26, [R1+0x18] ;  /* 0x00001800011a7983 */ /* 0x001f220000100a00 */
[C---:B--2---:R-:W-:Y:S03]  /*641b0*/  HMMA.16816.F32.BF16 R12, R8.reuse, R14, R16 ;  /* 0x0000000e080c723c */ /* 0x044fe60000041810 */
[----:B------:R-:W2:Y:S01]  /*641c0*/  LDL.LU.64 R18, [R1+0x1a70] ;  /* 0x001a700001127983 */ /* 0x000ea20000300a00 */
[----:B------:R-:W2:Y:S11]  /*641d0*/  LDL.LU.64 R16, [R1+0x1a68] ;  /* 0x001a680001107983 */ /* 0x000eb60000300a00 */
[----:B------:R-:W-:Y:S08]  /*641e0*/  @!UPT UIADD3 URZ, URZ, URZ, URZ ;  /* 0x0000003f3f3ff290 */ /* 0x000ff0000fffe03f */
[----:B------:R-:W-:Y:S01]  /*641f0*/  STL.64 [R1+0x540], R12 ;  /* 0x0005400c01007387 */ /* 0x000fe20000100a00 */
        /* <DEDUP_REMOVED lines=19> */
[----:B------:R-:W-:-:S02]  /*64330*/  MOV R3, R14 ;  /* 0x0000000e00037202 */ /* 0x000fc40000000f00 */
[----:B------:R-:W-:Y:S11]  /*64340*/  MOV R2, R15 ;  /* 0x0000000f00027202 */ /* 0x000ff60000000f00 */
[----:B------:R-:W-:Y:S09]  /*64350*/  @!UPT UIADD3 URZ, URZ, URZ, URZ ;  /* 0x0000003f3f3ff290 */ /* 0x000ff2000fffe03f */
[----:B------:R-:W-:Y:S01]  /*64360*/  STL.64 [R1+0x580], R16 ;  /* 0x0005801001007387 */ /* 0x000fe20000100a00 */
[----:B------:R0:W-:Y:S03]  /*64370*/  STL.64 [R1+0x588], R18 ;  /* 0x0005881201007387 */ /* 0x0001e60000100a00 */
[----:B0-----:R-:W2:Y:S01]  /*64380*/  LDL.LU.64 R18, [R1+0x1a28] ;  /* 0x001a280001127983 */ /* 0x001ea20000300a00 */
[----:B------:R-:W2:Y:S02]  /*64390*/  LDL.LU.64 R14, [R1+0x1a20] ;  /* 0x001a2000010e7983 */ /* 0x000ea40000300a00 */
[----:B------:R-:W2:Y:S02]  /*643a0*/  LDL.LU.64 R12, [R1+0x1a18] ;  /* 0x001a1800010c7983 */ /* 0x000ea40000300a00 */
[C---:B--2---:R-:W-:Y:S11]  /*643b0*/  HMMA.16816.F32.BF16 R12, R8.reuse, R18, R12 ;  /* 0x00000012080c723c */ /* 0x044ff6000004180c */
[----:B------:R-:W-:Y:S11]  /*643c0*/  @!UPT UIADD3 URZ, URZ, URZ, URZ ;  /* 0x0000003f3f3ff290 */ /* 0x000ff6000fffe03f */
[----:B------:R-:W-:Y:S01]  /*643d0*/  @!UPT UIADD3 URZ, URZ, URZ, URZ ;  /* 0x0000003f3f3ff290 */ /* 0x000fe2000fffe03f */
[----:B------:R0:W-:Y:S01]  /*643e0*/  STL.64 [R1+0x570], R12 ;  /* 0x0005700c01007387 */ /* 0x0001e20000100a00 */
[----:B------:R-:W-:Y:S02]  /*643f0*/  STL.64 [R1+0x578], R14 ;  /* 0x0005780e01007387 */ /* 0x000fe40000100a00 */
[----:B0-----:R-:W-:Y:S01]  /*64400*/  IMAD.MOV.U32 R13, RZ, RZ, R18 ;  /* 0x000000ffff0d7224 */ /* 0x001fe200078e0012 */
[----:B------:R-:W-:Y:S02]  /*64410*/  MOV R12, R19 ;  /* 0x00000013000c7202 */ /* 0x000fe40000000f00 */
[----:B------:R-:W4:Y:S01]  /*64420*/  LDL.LU.64 R18, [R1+0x1a10] ;  /* 0x001a100001127983 */ /* 0x000f220000300a00 */
[----:B------:R-:W4:Y:S02]  /*64430*/  LDL.LU.64 R16, [R1+0x1a08] ;  /* 0x001a080001107983 */ /* 0x000f240000300a00 */
[C---:B----4-:R-:W-:Y:S11]  /*64440*/  HMMA.16816.F32.BF16 R16, R8.reuse, R26, R16 ;  /* 0x0000001a0810723c */ /* 0x050ff60000041810 */
[----:B------:R-:W-:Y:S11]  /*64450*/  @!UPT UIADD3 URZ, URZ, URZ, URZ ;  /* 0x0000003f3f3ff290 */ /* 0x000ff6000fffe03f */
[----:B------:R-:W-:Y:S01]  /*64460*/  @!UPT UIADD3 URZ, URZ, URZ, URZ ;  /* 0x0000003f3f3ff290 */ /* 0x000fe2000fffe03f */
[----:B------:R-:W-:Y:S01]  /*64470*/  STL.64 [R1+0x560], R16 ;  /* 0x0005601001007387 */ /* 0x000fe20000100a00 */
[----:B------:R0:W-:Y:S03]  /*64480*/  STL.64 [R1+0x568], R18 ;  /* 0x0005681201007387 */ /* 0x0001e60000100a00 */
[----:B0-----:R-:W3:Y:S01]  /*64490*/  LDL.LU.64 R18, [R1+0x1a00] ;  /* 0x001a000001127983 */ /* 0x001ee20000300a00 */
[----:B------:R-:W-:Y:S02]  /*644a0*/  MOV R15, R26 ;  /* 0x0000001a000f7202 */ /* 0x000fe40000000f00 */
[----:B------:R-:W-:Y:S02]  /*644b0*/  MOV R14, R27 ;  /* 0x0000001b000e7202 */ /* 0x000fe40000000f00 */
[----:B---3--:R-:W-:Y:S07]  /*644c0*/  HMMA.16816.F32.BF16 R24, R8, R18, R20 ;  /* 0x000000120818723c */ /* 0x008fee0000041814 */
[----:B------:R-:W-:Y:S01]  /*644d0*/  IMAD.MOV.U32 R21, RZ, RZ, R18 ;  /* 0x000000ffff157224 */ /* 0x000fe200078e0012 */
[----:B------:R-:W-:Y:S11]  /*644e0*/  MOV R20, R19 ;  /* 0x0000001300147202 */ /* 0x000ff60000000f00 */
[----:B------:R-:W-:Y:S04]  /*644f0*/  @!UPT UIADD3 URZ, URZ, URZ, URZ ;  /* 0x0000003f3f3ff290 */ /* 0x000fe8000fffe03f */
[----:B------:R-:W-:Y:S01]  /*64500*/  STL.64 [R1+0x550], R24 ;  /* 0x0005501801007387 */ /* 0x000fe20000100a00 */
[----:B------:R-:W-:Y:S02]  /*64510*/  STL.64 [R1+0x558], R26 ;  /* 0x0005581a01007387 */ /* 0x000fe40000100a00 */
[----:B------:R-:W2:Y:S02]  /*64520*/  LDL.LU R16, [R1+0x9b0] ;  /* 0x0009b00001107983 */ /* 0x000ea40000300800 */
[----:B------:R-:W2:Y:S01]  /*64530*/  LDL.LU R17, [R1+0x9b4] ;  /* 0x0009b40001117983 */ /* 0x000ea20000300800 */
[----:B------:R-:W3:Y:S01]  /*64540*/  LDL.LU R18, [R1+0x9b8] ;  /* 0x0009b80001127983 */ /* 0x000ee20000300800 */
[----:B------:R-:W3:Y:S03]  /*64550*/  LDL.LU R19, [R1+0x9bc] ;  /* 0x0009bc0001137983 */ /* 0x000ee60000300800 */
[----:B---3--:R0:W-:Y:S01]  /*64560*/  STL.64 [R1+0x1978], R18 ;  /* 0x0019781201007387 */ /* 0x0081e20000100a00 */
[----:B--2---:R-:W-:Y:S01]  /*64570*/  STL.64 [R1+0x1970], R16 ;  /* 0x0019701001007387 */ /* 0x004fe20000100a00 */
[----:B0-----:R-:W-:-:S02]  /*64580*/  MOV R18, R21 ;  /* 0x0000001500127202 */ /* 0x001fc40000000f00 */
[----:B------:R-:W-:-:S05]  /*64590*/  MOV R19, R20 ;  /* 0x0000001400137202 */ /* 0x000fca0000000f00 */
[----:B------:R0:W-:Y:S01]  /*645a0*/  STL.64 [R1+0x1988], R18 ;  /* 0x0019881201007387 */ /* 0x0001e20000100a00 */
[----:B------:R-:W2:Y:S02]  /*645b0*/  LDL.LU R20, [R1+0x980] ;  /* 0x0009800001147983 */ /* 0x000ea40000300800 */
[----:B------:R-:W2:Y:S02]  /*645c0*/  LDL.LU R21, [R1+0x984] ;  /* 0x0009840001157983 */ /* 0x000ea40000300800 */
[----:B------:R-:W3:Y:S01]  /*645d0*/  LDL.LU R22, [R1+0x988] ;  /* 0x0009880001167983 */ /* 0x000ee20000300800 */
[----:B------:R-:W3:Y:S01]  /*645e0*/  LDL.LU R23, [R1+0x98c] ;  /* 0x00098c0001177983 */ /* 0x000ee20000300800 */
[----:B0-----:R-:W-:Y:S01]  /*645f0*/  IMAD.MOV.U32 R18, RZ, RZ, R15 ;  /* 0x000000ffff127224 */ /* 0x001fe200078e000f */
[----:B------:R-:W-:-:S05]  /*64600*/  MOV R19, R14 ;  /* 0x0000000e00137202 */ /* 0x000fca0000000f00 */
[----:B------:R0:W-:Y:S02]  /*64610*/  STL.64 [R1+0x19a0], R18 ;  /* 0x0019a01201007387 */ /* 0x0001e40000100a00 */
[----:B0-----:R-:W-:Y:S02]  /*64620*/  MOV R18, R13 ;  /* 0x0000000d00127202 */ /* 0x001fe40000000f00 */
[----:B------:R-:W-:Y:S02]  /*64630*/  MOV R19, R12 ;  /* 0x0000000c00137202 */ /* 0x000fe40000000f00 */
[----:B------:R-:W4:Y:S01]  /*64640*/  LDL.LU R12, [R1+0xa30] ;  /* 0x000a3000010c7983 */ /* 0x000f220000300800 */
[----:B------:R-:W4:Y:S02]  /*64650*/  LDL.LU R13, [R1+0xa34] ;  /* 0x000a3400010d7983 */ /* 0x000f240000300800 */
[----:B------:R-:W4:Y:S02]  /*64660*/  LDL.LU R14, [R1+0xa38] ;  /* 0x000a3800010e7983 */ /* 0x000f240000300800 */
[----:B------:R-:W4:Y:S01]  /*64670*/  LDL.LU R15, [R1+0xa3c] ;  /* 0x000a3c00010f7983 */ /* 0x000f220000300800 */
[----:B------:R-:W-:Y:S04]  /*64680*/  STL.64 [R1+0x19b8], R18 ;  /* 0x0019b81201007387 */ /* 0x000fe80000100a00 */
[----:B---3--:R0:W-:Y:S01]  /*64690*/  STL.64 [R1+0x1950], R22 ;  /* 0x0019501601007387 */ /* 0x0081e20000100a00 */
[----:B--2---:R-:W-:Y:S03]  /*646a0*/  STL.64 [R1+0x1948], R20 ;  /* 0x0019481401007387 */ /* 0x004fe60000100a00 */
[----:B0-----:R-:W2:Y:S01]  /*646b0*/  LDL.64 R22, [R1+0x68] ;  /* 0x0000680001167983 */ /* 0x001ea20000100a00 */
[----:B------:R-:W3:Y:S02]  /*646c0*/  LDL.LU R24, [R1+0x8e0] ;  /* 0x0008e00001187983 */ /* 0x000ee40000300800 */
[----:B------:R-:W3:Y:S02]  /*646d0*/  LDL.LU R25, [R1+0x8e4] ;  /* 0x0008e40001197983 */ /* 0x000ee40000300800 */
[----:B------:R-:W5:Y:S01]  /*646e0*/  LDL.LU R26, [R1+0x8e8] ;  /* 0x0008e800011a7983 */ /* 0x000f620000300800 */
[----:B------:R-:W5:Y:S04]  /*646f0*/  LDL.LU R27, [R1+0x8ec] ;  /* 0x0008ec00011b7983 */ /* 0x000f680000300800 */
[----:B-----5:R0:W-:Y:S01]  /*64700*/  STL.64 [R1+0x18b8], R26 ;  /* 0x0018b81a01007387 */ /* 0x0201e20000100a00 */
[----:B---3--:R-:W-:Y:S02]  /*64710*/  STL.64 [R1+0x18b0], R24 ;  /* 0x0018b01801007387 */ /* 0x008fe40000100a00 */
[----:B0-----:R-:W-:Y:S01]  /*64720*/  IMAD.MOV.U32 R26, RZ, RZ, R5 ;  /* 0x000000ffff1a7224 */ /* 0x001fe200078e0005 */
[----:B------:R-:W-:-:S05]  /*64730*/  MOV R27, R4 ;  /* 0x00000004001b7202 */ /* 0x000fca0000000f00 */
[----:B------:R0:W-:Y:S04]  /*64740*/  STL.64 [R1+0x19d0], R26 ;  /* 0x0019d01a01007387 */ /* 0x0001e80000100a00 */
[----:B0-----:R-:W3:Y:S04]  /*64750*/  LDL.64 R26, [R1+0x58] ;  /* 0x00005800011a7983 */ /* 0x001ee80000100a00 */
[----:B---3--:R0:W-:Y:S01]  /*64760*/  STL.64 [R1+0x19e8], R26 ;  /* 0x0019e81a01007387 */ /* 0x0081e20000100a00 */
[----:B------:R-:W3:Y:S02]  /*64770*/  LDL.LU R16, [R1+0x9f0] ;  /* 0x0009f00001107983 */ /* 0x000ee40000300800 */
[----:B------:R-:W3:Y:S02]  /*64780*/  LDL.LU R17, [R1+0x9f4] ;  /* 0x0009f40001117983 */ /* 0x000ee40000300800 */
[----:B------:R-:W5:Y:S01]  /*64790*/  LDL.LU R18, [R1+0x9f8] ;  /* 0x0009f80001127983 */ /* 0x000f620000300800 */
[----:B------:R-:W5:Y:S01]  /*647a0*/  LDL.LU R19, [R1+0x9fc] ;  /* 0x0009fc0001137983 */ /* 0x000f620000300800 */
[----:B------:R-:W2:Y:S02]  /*647b0*/  LDL.LU R24, [R1+0xa20] ;  /* 0x000a200001187983 */ /* 0x000ea40000300800 */
[----:B------:R-:W2:Y:S01]  /*647c0*/  LDL.LU R25, [R1+0xa24] ;  /* 0x000a240001197983 */ /* 0x000ea20000300800 */
[----:B0-----:R-:W2:Y:S01]  /*647d0*/  LDL.LU R26, [R1+0xa28] ;  /* 0x000a2800011a7983 */ /* 0x001ea20000300800 */
[----:B------:R-:W2:Y:S03]  /*647e0*/  LDL.LU R27, [R1+0xa2c] ;  /* 0x000a2c00011b7983 */ /* 0x000ea60000300800 */
[----:B-----5:R-:W-:Y:S01]  /*647f0*/  STL.64 [R1+0x19c8], R18 ;  /* 0x0019c81201007387 */ /* 0x020fe20000100a00 */
[----:B---3--:R0:W-:Y:S03]  /*64800*/  STL.64 [R1+0x19c0], R16 ;  /* 0x0019c01001007387 */ /* 0x0081e60000100a00 */
        /* <DEDUP_REMOVED lines=9> */
[----:B------:R-:W3:Y:S02]  /*648a0*/  LDL.LU R18, [R1+0xa18] ;  /* 0x000a180001127983 */ /* 0x000ee40000300800 */
[----:B------:R-:W3:Y:S01]  /*648b0*/  LDL.LU R19, [R1+0xa1c] ;  /* 0x000a1c0001137983 */ /* 0x000ee20000300800 */
[----:B------:R-:W2:Y:S01]  /*648c0*/  LDL.LU.64 R14, [R1+0x19f8] ;  /* 0x0019f800010e7983 */ /* 0x000ea20000300a00 */
[----:B------:R-:W2:Y:S02]  /*648d0*/  LDL.LU.64 R12, [R1+0x19f0] ;  /* 0x0019f000010c7983 */ /* 0x000ea40000300a00 */
[----:B------:R0:W-:Y:S02]  /*648e0*/  STL.64 [R1+0x1980], R6 ;  /* 0x0019800601007387 */ /* 0x0001e40000100a00 */
[----:B------:R-:W4:Y:S07]  /*648f0*/  LDL.LU R4, [R1+0x9c0] ;  /* 0x0009c00001047983 */ /* 0x000f2e0000300800 */
[----:B------:R-:W-:Y:S01]  /*64900*/  STL.64 [R1+0x530], R8 ;  /* 0x0005300801007387 */ /* 0x000fe20000100a00 */
[----:B------:R-:W-:Y:S02]  /*64910*/  STL.64 [R1+0x538], R10 ;  /* 0x0005380a01007387 */ /* 0x000fe40000100a00 */
[----:B------:R-:W4:Y:S01]  /*64920*/  LDL.LU R5, [R1+0x9c4] ;  /* 0x0009c40001057983 */ /* 0x000f220000300800 */
[----:B0-----:R-:W5:Y:S01]  /*64930*/  LDL.LU R6, [R1+0x9c8] ;  /* 0x0009c80001067983 */ /* 0x001f620000300800 */
[----:B------:R-:W5:Y:S03]  /*64940*/  LDL.LU R7, [R1+0x9cc] ;  /* 0x0009cc0001077983 */ /* 0x000f660000300800 */
[----:B-----5:R-:W-:Y:S01]  /*64950*/  STL.64 [R1+0x1998], R6 ;  /* 0x0019980601007387 */ /* 0x020fe20000100a00 */
[----:B----4-:R0:W-:Y:S03]  /*64960*/  STL.64 [R1+0x1990], R4 ;  /* 0x0019900401007387 */ /* 0x0101e60000100a00 */
[----:B0-----:R-:W4:Y:S01]  /*64970*/  LDL.LU R4, [R1+0x9d0] ;  /* 0x0009d00001047983 */ /* 0x001f220000300800 */
[----:B------:R-:W4:Y:S02]  /*64980*/  LDL.LU R5, [R1+0x9d4] ;  /* 0x0009d40001057983 */ /* 0x000f240000300800 */
[----:B------:R-:W5:Y:S02]  /*64990*/  LDL.LU R6, [R1+0x9d8] ;  /* 0x0009d80001067983 */ /* 0x000f640000300800 */
[----:B------:R-:W5:Y:S01]  /*649a0*/  LDL.LU R7, [R1+0x9dc] ;  /* 0x0009dc0001077983 */ /* 0x000f620000300800 */
[C---:B--2---:R-:W-:Y:S01]  /*649b0*/  HMMA.16816.F32.BF16 R24, R12.reuse, R22, R24 ;  /* 0x000000160c18723c */ /* 0x044fe20000041818 */
[----:B-----5:R-:W-:Y:S01]  /*649c0*/  STL.64 [R1+0x19b0], R6 ;  /* 0x0019b00601007387 */ /* 0x020fe20000100a00 */
[----:B----4-:R0:W-:Y:S03]  /*649d0*/  STL.64 [R1+0x19a8], R4 ;  /* 0x0019a80401007387 */ /* 0x0101e60000100a00 */
[----:B0-----:R-:W2:Y:S01]  /*649e0*/  LDL.LU R4, [R1+0x9e0] ;  /* 0x0009e00001047983 */ /* 0x001ea20000300800 */
[----:B------:R-:W2:Y:S02]  /*649f0*/  LDL.LU R5, [R1+0x9e4] ;  /* 0x0009e40001057983 */ /* 0x000ea40000300800 */
[----:B------:R-:W2:Y:S02]  /*64a00*/  LDL.LU R6, [R1+0x9e8] ;  /* 0x0009e80001067983 */ /* 0x000ea40000300800 */
[----:B------:R-:W2:Y:S11]  /*64a10*/  LDL.LU R7, [R1+0x9ec] ;  /* 0x0009ec0001077983 */ /* 0x000eb60000300800 */
[----:B------:R-:W-:Y:S02]  /*64a20*/  @!UPT UIADD3 URZ, URZ, URZ, URZ ;  /* 0x0000003f3f3ff290 */ /* 0x000fe4000fffe03f */
[----:B------:R-:W-:Y:S01]  /*64a30*/  STL.64 [R1+0x5c0], R24 ;  /* 0x0005c01801007387 */ /* 0x000fe20000100a00 */
[----:B------:R0:W-:Y:S03]  /*64a40*/  STL.64 [R1+0x5c8], R26 ;  /* 0x0005c81a01007387 */ /* 0x0001e60000100a00 */
[----:B0-----:R-:W3:Y:S01]  /*64a50*/  LDL.LU.64 R26, [R1+0x19e8] ;  /* 0x0019e800011a7983 */ /* 0x001ee20000300a00 */
[----:B------:R-:W-:Y:S02]  /*64a60*/  MOV R10, R3 ;  /* 0x00000003000a7202 */ /* 0x000fe40000000f00 */
[----:B------:R-:W-:Y:S01]  /*64a70*/  MOV R11, R2 ;  /* 0x00000002000b7202 */ /* 0x000fe20000000f00 */
        /* <DEDUP_REMOVED lines=17> */
[----:B------:R-:W4:Y:S01]  /*64b90*/  LDL.LU R24, [R1+0x9a0] ;  /* 0x0009a00001187983 */ /* 0x000f220000300800 */
[----:B------:R-:W4:Y:S04]  /*64ba0*/  LDL.LU R25, [R1+0x9a4] ;  /* 0x0009a40001197983 */ /* 0x000f280000300800 */
[----:B0-----:R-:W4:Y:S01]  /*64bb0*/  LDL.LU R26, [R1+0x9a8] ;  /* 0x0009a800011a7983 */ /* 0x001f220000300800 */
[----:B------:R-:W4:Y:S01]  /*64bc0*/  LDL.LU R27, [R1+0x9ac] ;  /* 0x0009ac00011b7983 */ /* 0x000f220000300800 */
[C---:B---3--:R-:W-:Y:S11]  /*64bd0*/  HMMA.16816.F32.BF16 R16, R12.reuse, R10, R16 ;  /* 0x0000000a0c10723c */ /* 0x048ff60000041810 */
[----:B------:R-:W-:Y:S11]  /*64be0*/  @!UPT UIADD3 URZ, URZ, URZ, URZ ;  /* 0x0000003f3f3ff290 */ /* 0x000ff6000fffe03f */
[----:B------:R-:W-:Y:S01]  /*64bf0*/  @!UPT UIADD3 URZ, URZ, URZ, URZ ;  /* 0x0000003f3f3ff290 */ /* 0x000fe2000fffe03f */
        /* <DEDUP_REMOVED lines=18> */
[----:B------:R-:W2:Y:S11]  /*64d20*/  LDL.LU.64 R6, [R1+0x1980] ;  /* 0x0019800001067983 */ /* 0x000eb60000300a00 */
[----:B------:R-:W-:Y:S10]  /*64d30*/  @!UPT UIADD3 URZ, URZ, URZ, URZ ;  /* 0x0000003f3f3ff290 */ /* 0x000ff4000fffe03f */
[----:B------:R-:W-:Y:S01]  /*64d40*/  STL.64 [R1+0x5d0], R16 ;  /* 0x0005d01001007387 */ /* 0x000fe20000100a00 */
[----:B------:R0:W-:Y:S03]  /*64d50*/  STL.64 [R1+0x5d8], R18 ;  /* 0x0005d81201007387 */ /* 0x0001e60000100a00 */
[----:B0-----:R-:W2:Y:S01]  /*64d60*/  LDL.LU.64 R18, [R1+0x1978] ;  /* 0x0019780001127983 */ /* 0x001ea20000300a00 */
[----:B------:R-:W2:Y:S02]  /*64d70*/  LDL.LU.64 R16, [R1+0x1970] ;  /* 0x0019700001107983 */ /* 0x000ea40000300a00 */
[----:B--2---:R-:W-:Y:S01]  /*64d80*/  HMMA.16816.F32.BF16 R12, R12, R6, R16 ;  /* 0x000000060c0c723c */ /* 0x004fe20000041810 */
[----:B------:R-:W4:Y:S01]  /*64d90*/  LDL.LU.64 R18, [R1+0x1968] ;  /* 0x0019680001127983 */ /* 0x000f220000300a00 */
[----:B------:R-:W4:Y:S02]  /*64da0*/  LDL.LU.64 R16, [R1+0x1960] ;  /* 0x0019600001107983 */ /* 0x000f240000300a00 */
[----:B------:R-:W-:Y:S11]  /*64db0*/  STL.64 [R1+0x1918], R6 ;  /* 0x0019180601007387 */ /* 0x000ff60000100a00 */
[----:B------:R-:W-:Y:S08]  /*64dc0*/  @!UPT UIADD3 URZ, URZ, URZ, URZ ;  /* 0x0000003f3f3ff290 */ /* 0x000ff0000fffe03f */
[----:B------:R-:W-:Y:S01]  /*64dd0*/  STL.64 [R1+0x5b0], R12 ;  /* 0x0005b00c01007387 */ /* 0x000fe20000100a00 */
[----:B------:R0:W-:Y:S03]  /*64de0*/  STL.64 [R1+0x5b8], R14 ;  /* 0x0005b80e01007387 */ /* 0x0001e60000100a00 */
[----:B0-----:R-:W2:Y:S01]  /*64df0*/  LDL.64 R14, [R1+0x28] ;  /* 0x00002800010e7983 */ /* 0x001ea20000100a00 */
[----:B------:R-:W-:Y:S02]  /*64e00*/  MOV R6, R3 ;  /* 0x0000000300067202 */ /* 0x000fe40000000f00 */
[----:B------:R-:W-:Y:S01]  /*64e10*/  MOV R7, R2 ;  /* 0x0000000200077202 */ /* 0x000fe20000000f00 */
[----:B------:R-:W-:Y:S01]  /*64e20*/  IMAD.MOV.U32 R3, RZ, RZ, R22 ;  /* 0x000000ffff037224 */ /* 0x000fe200078e0016 */
[----:B------:R-:W-:Y:S01]  /*64e30*/  MOV R2, R23 ;  /* 0x0000001700027202 */ /* 0x000fe20000000f00 */
[C---:B----4-:R-:W-:Y:S01]  /*64e40*/  HMMA.16816.F32.BF16 R24, R16.reuse, R22, R24 ;  /* 0x000000161018723c */ /* 0x050fe20000041818 */
[----:B--2---:R0:W-:Y:S01]  /*64e50*/  STL.64 [R1+0x1940], R14 ;  /* 0x0019400e01007387 */ /* 0x0041e20000100a00 */
[----:B------:R-:W2:Y:S02]  /*64e60*/  LDL.LU R12, [R1+0x990] ;  /* 0x00099000010c7983 */ /* 0x000ea40000300800 */
[----:B------:R-:W2:Y:S01]  /*64e70*/  LDL.LU R13, [R1+0x994] ;  /* 0x00099400010d7983 */ /* 0x000ea20000300800 */
[----:B0-----:R-:W2:Y:S01]  /*64e80*/  LDL.LU R14, [R1+0x998] ;  /* 0x00099800010e7983 */ /* 0x001ea20000300800 */
[----:B------:R-:W2:Y:S11]  /*64e90*/  LDL.LU R15, [R1+0x99c] ;  /* 0x00099c00010f7983 */ /* 0x000eb60000300800 */
[----:B------:R-:W-:Y:S06]  /*64ea0*/  @!UPT UIADD3 URZ, URZ, URZ, URZ ;  /* 0x0000003f3f3ff290 */ /* 0x000fec000fffe03f */
[----:B------:R-:W-:Y:S02]  /*64eb0*/  STL.64 [R1+0x6a0], R24 ;  /* 0x0006a01801007387 */ /* 0x000fe40000100a00 */
[----:B------:R0:W-:Y:S02]  /*64ec0*/  STL.64 [R1+0x6a8], R26 ;  /* 0x0006a81a01007387 */ /* 0x0001e40000100a00 */
[----:B0-----:R-:W3:Y:S01]  /*64ed0*/  LDL.LU.64 R26, [R1+0x1958] ;  /* 0x00195800011a7983 */ /* 0x001ee20000300a00 */
[----:B------:R-:W3:Y:S02]  /*64ee0*/  LDL.LU.64 R22, [R1+0x1950] ;  /* 0x0019500001167983 */ /* 0x000ee40000300a00 */
[----:B------:R-:W3:Y:S01]  /*64ef0*/  LDL.LU.64 R20, [R1+0x1948] ;  /* 0x0019480001147983 */ /* 0x000ee20000300a00 */
[C---:B--2---:R-:W-:Y:S01]  /*64f00*/  HMMA.16816.F32.BF16 R4, R16.reuse, R6, R12 ;  /* 0x000000061004723c */ /* 0x044fe2000004180c */
[----:B------:R-:W2:Y:S11]  /*64f10*/  LDL.LU R12, [R1+0x970] ;  /* 0x00097000010c7983 */ /* 0x000eb60000300800 */
[----:B------:R-:W-:Y:S11]  /*64f20*/  @!UPT UIADD3 URZ, URZ, URZ, URZ ;  /* 0x0000003f3f3ff290 */ /* 0x000ff6000fffe03f */
[----:B------:R-:W-:Y:S01]  /*64f30*/  STL.64 [R1+0x750], R4 ;  /* 0x0007500401007387 */ /* 0x000fe20000100a00 */
[----:B------:R3:W-:Y:S02]  /*64f40*/  STL.64 [R1+0x758], R6 ;  /* 0x0007580601007387 */ /* 0x0007e40000100a00 */
[----:B------:R-:W2:Y:S02]  /*64f50*/  LDL.LU R13, [R1+0x974] ;  /* 0x00097400010d7983 */ /* 0x000ea40000300800 */
[----:B------:R-:W2:Y:S01]  /*64f60*/  LDL.LU R14, [R1+0x978] ;  /* 0x00097800010e7983 */ /* 0x000ea20000300800 */
[----:B------:R-:W2:Y:S01]  /*64f70*/  LDL.LU R15, [R1+0x97c] ;  /* 0x00097c00010f7983 */ /* 0x000ea20000300800 */
[C---:B---3--:R-:W-:Y:S03]  /*64f80*/  HMMA.16816.F32.BF16 R4, R16.reuse, R26, R20 ;  /* 0x0000001a1004723c */ /* 0x048fe60000041814 */
[----:B------:R-:W3:Y:S11]  /*64f90*/  LDL.LU R20, [R1+0x930] ;  /* 0x0009300001147983 */ /* 0x000ef60000300800 */
[----:B------:R-:W-:Y:S09]  /*64fa0*/  @!UPT UIADD3 URZ, URZ, URZ, URZ ;  /* 0x0000003f3f3ff290 */ /* 0x000ff2000fffe03f */
[----:B------:R0:W-:Y:S01]  /*64fb0*/  STL.64 [R1+0x730], R4 ;  /* 0x0007300401007387 */ /* 0x0001e20000100a00 */
[----:B------:R1:W-:Y:S02]  /*64fc0*/  STL.64 [R1+0x738], R6 ;  /* 0x0007380601007387 */ /* 0x0003e40000100a00 */
[----:B------:R-:W3:Y:S02]  /*64fd0*/  LDL.LU R21, [R1+0x934] ;  /* 0x0009340001157983 */ /* 0x000ee40000300800 */
[----:B------:R-:W4:Y:S01]  /*64fe0*/  LDL.LU R22, [R1+0x938] ;  /* 0x0009380001167983 */ /* 0x000f220000300800 */
[----:B------:R-:W4:Y:S04]  /*64ff0*/  LDL.LU R23, [R1+0x93c] ;  /* 0x00093c0001177983 */ /* 0x000f280000300800 */
[----:B0-----:R-:W5:Y:S01]  /*65000*/  LDL.LU R4, [R1+0x940] ;  /* 0x0009400001047983 */ /* 0x001f620000300800 */
[----:B------:R-:W5:Y:S02]  /*65010*/  LDL.LU R5, [R1+0x944] ;  /* 0x0009440001057983 */ /* 0x000f640000300800 */
[----:B-1----:R-:W2:Y:S02]  /*65020*/  LDL.LU R6, [R1+0x948] ;  /* 0x0009480001067983 */ /* 0x002ea40000300800 */
[----:B------:R-:W2:Y:S02]  /*65030*/  LDL.LU R7, [R1+0x94c] ;  /* 0x00094c0001077983 */ /* 0x000ea40000300800 */
[----:B--2---:R0:W-:Y:S01]  /*65040*/  STL.64 [R1+0x1928], R6 ;  /* 0x0019280601007387 */ /* 0x0041e20000100a00 */
[----:B-----5:R1:W-:Y:S03]  /*65050*/  STL.64 [R1+0x1920], R4 ;  /* 0x0019200401007387 */ /* 0x0203e60000100a00 */
[----:B0-----:R-:W2:Y:S04]  /*65060*/  LDL.64 R6, [R1+0x18] ;  /* 0x0000180001067983 */ /* 0x001ea80000100a00 */
[----:B--2---:R0:W-:Y:S01]  /*65070*/  STL.64 [R1+0x1938], R6 ;  /* 0x0019380601007387 */ /* 0x0041e20000100a00 */
[----:B-1----:R-:W2:Y:S02]  /*65080*/  LDL.LU R4, [R1+0x960] ;  /* 0x0009600001047983 */ /* 0x002ea40000300800 */
[----:B------:R-:W2:Y:S01]  /*65090*/  LDL.LU R5, [R1+0x964] ;  /* 0x0009640001057983 */ /* 0x000ea20000300800 */
[----:B0-----:R-:W2:Y:S01]  /*650a0*/  LDL.LU R6, [R1+0x968] ;  /* 0x0009680001067983 */ /* 0x001ea20000300800 */
[----:B------:R-:W2:Y:S02]  /*650b0*/  LDL.LU R7, [R1+0x96c] ;  /* 0x00096c0001077983 */ /* 0x000ea40000300800 */
[----:B----4-:R0:W-:Y:S02]  /*650c0*/  STL.64 [R1+0x1910], R22 ;  /* 0x0019101601007387 */ /* 0x0101e40000100a00 */
[----:B---3--:R1:W-:Y:S01]  /*650d0*/  STL.64 [R1+0x1908], R20 ;  /* 0x0019081401007387 */ /* 0x0083e20000100a00 */
[----:B0-----:R-:W3:Y:S01]  /*650e0*/  LDL.64 R22, [R1+0x8] ;  /* 0x0000080001167983 */ /* 0x001ee20000100a00 */
[C---:B------:R-:W-:Y:S03]  /*650f0*/  HMMA.16816.F32.BF16 R12, R16.reuse, R10, R12 ;  /* 0x0000000a100c723c */ /* 0x040fe6000004180c */
[----:B---3--:R0:W-:Y:S01]  /*65100*/  STL.64 [R1+0x1930], R22 ;  /* 0x0019301601007387 */ /* 0x0081e20000100a00 */
[----:B-1----:R-:W3:Y:S02]  /*65110*/  LDL.LU R20, [R1+0x950] ;  /* 0x0009500001147983 */ /* 0x002ee40000300800 */
[----:B------:R-:W3:Y:S01]  /*65120*/  LDL.LU R21, [R1+0x954] ;  /* 0x0009540001157983 */ /* 0x000ee20000300800 */
[----:B0-----:R-:W3:Y:S01]  /*65130*/  LDL.LU R22, [R1+0x958] ;  /* 0x0009580001167983 */ /* 0x001ee20000300800 */
[----:B------:R-:W3:Y:S02]  /*65140*/  LDL.LU R23, [R1+0x95c] ;  /* 0x00095c0001177983 */ /* 0x000ee40000300800 */
[----:B------:R0:W-:Y:S02]  /*65150*/  STL.64 [R1+0x18c8], R26 ;  /* 0x0018c81a01007387 */ /* 0x0001e40000100a00 */
[----:B0-----:R-:W4:Y:S04]  /*65160*/  LDL.64 R26, [R1+0x58] ;  /* 0x00005800011a7983 */ /* 0x001f280000100a00 */
[----:B----4-:R-:W-:Y:S07]  /*65170*/  STL.64 [R1+0x18e0], R26 ;  /* 0x0018e01a01007387 */ /* 0x010fee0000100a00 */
[----:B------:R-:W-:Y:S02]  /*65180*/  STL.64 [R1+0x710], R12 ;  /* 0x0007100c01007387 */ /* 0x000fe40000100a00 */
[----:B------:R0:W-:Y:S02]  /*65190*/  STL.64 [R1+0x718], R14 ;  /* 0x0007180e01007387 */ /* 0x0001e40000100a00 */
[----:B0-----:R-:W2:Y:S01]  /*651a0*/  LDL.LU.64 R14, [R1+0x1940] ;  /* 0x00194000010e7983 */ /* 0x001ea20000300a00 */
[----:B------:R0:W-:Y:S02]  /*651b0*/  STL.64 [R1+0x18c0], R10 ;  /* 0x0018c00a01007387 */ /* 0x0001e40000100a00 */
[----:B------:R-:W4:Y:S02]  /*651c0*/  LDL.LU R8, [R1+0x900] ;  /* 0x0009000001087983 */ /* 0x000f240000300800 */
        /* <DEDUP_REMOVED lines=34> */
[----:B------:R0:W-:Y:S01]  /*653f0*/  STL.64 [R1+0x6b0], R4 ;  /* 0x0006b00401007387 */ /* 0x0001e20000100a00 */
[----:B------:R1:W-:Y:S01]  /*65400*/  STL.64 [R1+0x6b8], R6 ;  /* 0x0006b80601007387 */ /* 0x0003e20000100a00 */
[----:B0-----:R-:W-:Y:S02]  /*65410*/  MOV R5, R22 ;  /* 0x0000001600057202 */ /* 0x001fe40000000f00 */
[----:B-1----:R-:W3:Y:S01]  /*65420*/  LDL.LU.64 R6, [R1+0x1918] ;  /* 0x0019180001067983 */ /* 0x002ee20000300a00 */
[----:B------:R-:W-:Y:S02]  /*65430*/  MOV R4, R23 ;  /* 0x0000001700047202 */ /* 0x000fe40000000f00 */
[----:B------:R-:W3:Y:S02]  /*65440*/  LDL.LU.64 R22, [R1+0x1910] ;  /* 0x0019100001167983 */ /* 0x000ee40000300a00 */
[----:B------:R-:W3:Y:S02]  /*65450*/  LDL.LU.64 R20, [R1+0x1908] ;  /* 0x0019080001147983 */ /* 0x000ee40000300a00 */
[----:B---3--:R-:W-:Y:S01]  /*65460*/  HMMA.16816.F32.BF16 R16, R16, R6, R20 ;  /* 0x000000061010723c */ /* 0x008fe20000041814 */
[----:B------:R-:W2:Y:S01]  /*65470*/  LDL.LU.64 R22, [R1+0x1900] ;  /* 0x0019000001167983 */ /* 0x000ea20000300a00 */
[----:B------:R-:W2:Y:S02]  /*65480*/  LDL.LU.64 R20, [R1+0x18f8] ;  /* 0x0018f80001147983 */ /* 0x000ea40000300a00 */
[----:B------:R-:W-:Y:S11]  /*65490*/  STL.64 [R1+0x1890], R6 ;  /* 0x0018900601007387 */ /* 0x000ff60000100a00 */
[----:B------:R-:W-:Y:S08]  /*654a0*/  @!UPT UIADD3 URZ, URZ, URZ, URZ ;  /* 0x0000003f3f3ff290 */ /* 0x000ff0000fffe03f */
[----:B------:R-:W-:Y:S01]  /*654b0*/  STL.64 [R1+0x680], R16 ;  /* 0x0006801001007387 */ /* 0x000fe20000100a00 */
[----:B------:R-:W-:Y:S01]  /*654c0*/  STL.64 [R1+0x688], R18 ;  /* 0x0006881201007387 */ /* 0x000fe20000100a00 */
[C---:B--2---:R-:W-:Y:S02]  /*654d0*/  HMMA.16816.F32.BF16 R24, R20.reuse, R26, R8 ;  /* 0x0000001a1418723c */ /* 0x044fe40000041808 */
[----:B------:R-:W2:Y:S01]  /*654e0*/  LDL.LU.64 R10, [R1+0x18f0] ;  /* 0x0018f000010a7983 */ /* 0x000ea20000300a00 */
[----:B------:R-:W2:Y:S11]  /*654f0*/  LDL.LU.64 R8, [R1+0x18e8] ;  /* 0x0018e80001087983 */ /* 0x000eb60000300a00 */
[----:B------:R-:W-:Y:S09]  /*65500*/  @!UPT UIADD3 URZ, URZ, URZ, URZ ;  /* 0x0000003f3f3ff290 */ /* 0x000ff2000fffe03f */
[----:B------:R-:W-:Y:S01]  /*65510*/  STL.64 [R1+0x7a0], R24 ;  /* 0x0007a01801007387 */ /* 0x000fe20000100a00 */
[----:B------:R0:W-:Y:S03]  /*65520*/  STL.64 [R1+0x7a8], R26 ;  /* 0x0007a81a01007387 */ /* 0x0001e60000100a00 */
[----:B0-----:R-:W2:Y:S01]  /*65530*/  LDL.LU.64 R26, [R1+0x18e0] ;  /* 0x0018e000011a7983 */ /* 0x001ea20000300a00 */
[----:B------:R-:W-:Y:S01]  /*65540*/  IMAD.MOV.U32 R18, RZ, RZ, R3 ;  /* 0x000000ffff127224 */ /* 0x000fe200078e0003 */
[----:B------:R-:W-:Y:S01]  /*65550*/  MOV R19, R2 ;  /* 0x0000000200137202 */ /* 0x000fe20000000f00 */
        /* <DEDUP_REMOVED lines=16> */
[----:B--2---:R-:W-:Y:S11]  /*65660*/  HMMA.16816.F32.BF16 R24, R20, R10, R24 ;  /* 0x0000000a1418723c */ /* 0x004ff60000041818 */
[----:B------:R-:W-:Y:S11]  /*65670*/  @!UPT UIADD3 URZ, URZ, URZ, URZ ;  /* 0x0000003f3f3ff290 */ /* 0x000ff6000fffe03f */
[----:B------:R-:W-:Y:S01]  /*65680*/  @!UPT UIADD3 URZ, URZ, URZ, URZ ;  /* 0x0000003f3f3ff290 */ /* 0x000fe2000fffe03f */
[----:B------:R0:W-:Y:S01]  /*65690*/  STL.64 [R1+0x860], R24 ;  /* 0x0008601801007387 */ /* 0x0001e20000100a00 */
[----:B------:R1:W-:Y:S03]  /*656a0*/  STL.64 [R1+0x868], R26 ;  /* 0x0008681a01007387 */ /* 0x0003e60000100a00 */
[----:B0-----:R-:W2:Y:S01]  /*656b0*/  LDL.LU R24, [R1+0x850] ;  /* 0x0008500001187983 */ /* 0x001ea20000300800 */
[----:B------:R-:W2:Y:S02]  /*656c0*/  LDL.LU R25, [R1+0x854] ;  /* 0x0008540001197983 */ /* 0x000ea40000300800 */
[----:B-1----:R-:W3:Y:S02]  /*656d0*/  LDL.LU R26, [R1+0x858] ;  /* 0x00085800011a7983 */ /* 0x002ee40000300800 */
[----:B------:R-:W3:Y:S02]  /*656e0*/  LDL.LU R27, [R1+0x85c] ;  /* 0x00085c00011b7983 */ /* 0x000ee40000300800 */
[----:B------:R-:W-:Y:S01]  /*656f0*/  IMAD.MOV.U32 R6, RZ, RZ, R5 ;  /* 0x000000ffff067224 */ /* 0x000fe200078e0005 */
[----:B------:R-:W-:Y:S01]  /*65700*/  MOV R7, R4 ;  /* 0x0000000400077202 */ /* 0x000fe20000000f00 */
[----:B---3--:R-:W-:Y:S01]  /*65710*/  STL.64 [R1+0x18a0], R26 ;  /* 0x0018a01a01007387 */ /* 0x008fe20000100a00 */
[----:B--2---:R0:W-:Y:S03]  /*65720*/  STL.64 [R1+0x1898], R24 ;  /* 0x0018981801007387 */ /* 0x0041e60000100a00 */
[----:B------:R1:W-:Y:S01]  /*65730*/  STL.64 [R1+0x18a8], R6 ;  /* 0x0018a80601007387 */ /* 0x0003e20000100a00 */
[----:B0-----:R-:W2:Y:S01]  /*65740*/  LDL.LU R24, [R1+0x880] ;  /* 0x0008800001187983 */ /* 0x001ea20000300800 */
[----:B------:R-:W2:Y:S02]  /*65750*/  LDL.LU R25, [R1+0x884] ;  /* 0x0008840001197983 */ /* 0x000ea40000300800 */
[----:B------:R-:W2:Y:S02]  /*65760*/  LDL.LU R26, [R1+0x888] ;  /* 0x00088800011a7983 */ /* 0x000ea40000300800 */
[----:B------:R-:W2:Y:S01]  /*65770*/  LDL.LU R27, [R1+0x88c] ;  /* 0x00088c00011b7983 */ /* 0x000ea20000300800 */
[----:B------:R-:W3:Y:S01]  /*65780*/  LDL.LU R4, [R1+0x8a0] ;  /* 0x0008a00001047983 */ /* 0x000ee20000300800 */
[----:B------:R-:W3:Y:S02]  /*65790*/  LDL.LU R5, [R1+0x8a4] ;  /* 0x0008a40001057983 */ /* 0x000ee40000300800 */
[----:B-1----:R-:W3:Y:S02]  /*657a0*/  LDL.LU R6, [R1+0x8a8] ;  /* 0x0008a80001067983 */ /* 0x002ee40000300800 */
[----:B------:R-:W3:Y:S01]  /*657b0*/  LDL.LU R7, [R1+0x8ac] ;  /* 0x0008ac0001077983 */ /* 0x000ee20000300800 */
[----:B------:R0:W-:Y:S04]  /*657c0*/  STL.64 [R1+0x1838], R10 ;  /* 0x0018380a01007387 */ /* 0x0001e80000100a00 */
[----:B0-----:R-:W4:Y:S04]  /*657d0*/  LDL.64 R10, [R1+0x48] ;  /* 0x00004800010a7983 */ /* 0x001f280000100a00 */
[----:B----4-:R0:W-:Y:S02]  /*657e0*/  STL.64 [R1+0x1850], R10 ;  /* 0x0018500a01007387 */ /* 0x0101e40000100a00 */
[----:B0-----:R-:W-:-:S02]  /*657f0*/  MOV R10, R3 ;  /* 0x00000003000a7202 */ /* 0x001fc40000000f00 */
[----:B------:R-:W-:-:S05]  /*65800*/  MOV R11, R2 ;  /* 0x00000002000b7202 */ /* 0x000fca0000000f00 */
[----:B------:R0:W-:Y:S01]  /*65810*/  STL.64 [R1+0x1868], R10 ;  /* 0x0018680a01007387 */ /* 0x0001e20000100a00 */
[----:B------:R-:W4:Y:S02]  /*65820*/  LDL.LU R8, [R1+0x8c0] ;  /* 0x0008c00001087983 */ /* 0x000f240000300800 */
[----:B------:R-:W4:Y:S01]  /*65830*/  LDL.LU R9, [R1+0x8c4] ;  /* 0x0008c40001097983 */ /* 0x000f220000300800 */
[----:B0-----:R-:W4:Y:S01]  /*65840*/  LDL.LU R10, [R1+0x8c8] ;  /* 0x0008c800010a7983 */ /* 0x001f220000300800 */
[----:B------:R-:W4:Y:S02]  /*65850*/  LDL.LU R11, [R1+0x8cc] ;  /* 0x0008cc00010b7983 */ /* 0x000f240000300800 */
[C---:B----4-:R-:W-:Y:S11]  /*65860*/  HMMA.16816.F32.BF16 R8, R20.reuse, R14, R8 ;  /* 0x0000000e1408723c */ /* 0x050ff60000041808 */
[----:B------:R-:W-:Y:S11]  /*65870*/  @!UPT UIADD3 URZ, URZ, URZ, URZ ;  /* 0x0000003f3f3ff290 */ /* 0x000ff6000fffe03f */
[----:B------:R-:W-:Y:S01]  /*65880*/  @!UPT UIADD3 URZ, URZ, URZ, URZ ;  /* 0x0000003f3f3ff290 */ /* 0x000fe2000fffe03f */
[----:B------:R-:W-:Y:S01]  /*65890*/  STL.64 [R1+0x840], R8 ;  /* 0x0008400801007387 */ /* 0x000fe20000100a00 */
[----:B------:R0:W-:Y:S03]  /*658a0*/  STL.64 [R1+0x848], R10 ;  /* 0x0008480a01007387 */ /* 0x0001e60000100a00 */
[----:B0-----:R-:W4:Y:S01]  /*658b0*/  LDL.64 R10, [R1+0x68] ;  /* 0x00006800010a7983 */ /* 0x001f220000100a00 */
[----:B------:R0:W-:Y:S02]  /*658c0*/  STL.64 [R1+0x1830], R14 ;  /* 0x0018300e01007387 */ /* 0x0001e40000100a00 */
[----:B------:R-:W5:Y:S02]  /*658d0*/  LDL.LU R12, [R1+0x7e0] ;  /* 0x0007e000010c7983 */ /* 0x000f640000300800 */
[----:B------:R-:W5:Y:S01]  /*658e0*/  LDL.LU R13, [R1+0x7e4] ;  /* 0x0007e400010d7983 */ /* 0x000f620000300800 */
[----:B0-----:R-:W2:Y:S01]  /*658f0*/  LDL.LU R14, [R1+0x7e8] ;  /* 0x0007e800010e7983 */ /* 0x001ea20000300800 */
[----:B------:R-:W2:Y:S03]  /*65900*/  LDL.LU R15, [R1+0x7ec] ;  /* 0x0007ec00010f7983 */ /* 0x000ea60000300800 */
[----:B--2---:R-:W-:Y:S01]  /*65910*/  STL.64 [R1+0x1848], R14 ;  /* 0x0018480e01007387 */ /* 0x004fe20000100a00 */
[----:B-----5:R0:W-:Y:S03]  /*65920*/  STL.64 [R1+0x1840], R12 ;  /* 0x0018400c01007387 */ /* 0x0201e60000100a00 */
[----:B0-----:R-:W2:Y:S01]  /*65930*/  LDL.LU R12, [R1+0x7f0] ;  /* 0x0007f000010c7983 */ /* 0x001ea20000300800 */
[----:B------:R-:W2:Y:S02]  /*65940*/  LDL.LU R13, [R1+0x7f4] ;  /* 0x0007f400010d7983 */ /* 0x000ea40000300800 */
[----:B------:R-:W5:Y:S02]  /*65950*/  LDL.LU R14, [R1+0x7f8] ;  /* 0x0007f800010e7983 */ /* 0x000f640000300800 */
[----:B------:R-:W5:Y:S01]  /*65960*/  LDL.LU R15, [R1+0x7fc] ;  /* 0x0007fc00010f7983 */ /* 0x000f620000300800 */
[C---:B---3--:R-:W-:Y:S01]  /*65970*/  HMMA.16816.F32.BF16 R4, R20.reuse, R18, R4 ;  /* 0x000000121404723c */ /* 0x048fe20000041804 */
[----:B-----5:R-:W-:Y:S01]  /*65980*/  STL.64 [R1+0x1860], R14 ;  /* 0x0018600e01007387 */ /* 0x020fe20000100a00 */
        /* <DEDUP_REMOVED lines=10> */
[----:B------:R-:W2:Y:S02]  /*65a30*/  LDL.LU R15, [R1+0x83c] ;  /* 0x00083c00010f7983 */ /* 0x000ea40000300800 */
[----:B------:R-:W-:Y:S01]  /*65a40*/  STL.64 [R1+0x820], R4 ;  /* 0x0008200401007387 */ /* 0x000fe20000100a00 */
        /* <DEDUP_REMOVED lines=8> */
[----:B0-----:R-:W3:Y:S02]  /*65ad0*/  LDL.LU.64 R6, [R1+0x1890] ;  /* 0x0018900001067983 */ /* 0x001ee40000300a00 */
[----:B---3--:R-:W-:Y:S02]  /*65ae0*/  HMMA.16816.F32.BF16 R20, R20, R6, R24 ;  /* 0x000000061414723c */ /* 0x008fe40000041818 */
[----:B------:R-:W2:Y:S01]  /*65af0*/  LDL.LU.64 R26, [R1+0x1888] ;  /* 0x00188800011a7983 */ /* 0x000ea20000300a00 */
[----:B------:R-:W2:Y:S11]  /*65b00*/  LDL.LU.64 R24, [R1+0x1880] ;  /* 0x0018800001187983 */ /* 0x000eb60000300a00 */
[----:B------:R-:W-:Y:S09]  /*65b10*/  @!UPT UIADD3 URZ, URZ, URZ, URZ ;  /* 0x0000003f3f3ff290 */ /* 0x000ff2000fffe03f */
[----:B------:R0:W-:Y:S01]  /*65b20*/  STL.64 [R1+0x770], R20 ;  /* 0x0007701401007387 */ /* 0x0001e20000100a00 */
[----:B------:R1:W-:Y:S03]  /*65b30*/  STL.64 [R1+0x778], R22 ;  /* 0x0007781601007387 */ /* 0x0003e60000100a00 */
[----:B0-----:R-:W3:Y:S01]  /*65b40*/  LDL.LU R20, [R1+0x7b0] ;  /* 0x0007b00001147983 */ /* 0x001ee20000300800 */
[----:B------:R-:W3:Y:S02]  /*65b50*/  LDL.LU R21, [R1+0x7b4] ;  /* 0x0007b40001157983 */ /* 0x000ee40000300800 */
[----:B-1----:R-:W5:Y:S02]  /*65b60*/  LDL.LU R22, [R1+0x7b8] ;  /* 0x0007b80001167983 */ /* 0x002f640000300800 */
[----:B------:R-:W5:Y:S02]  /*65b70*/  LDL.LU R23, [R1+0x7bc] ;  /* 0x0007bc0001177983 */ /* 0x000f640000300800 */
[----:B----4-:R-:W-:Y:S01]  /*65b80*/  IMAD.MOV.U32 R3, RZ, RZ, R10 ;  /* 0x000000ffff037224 */ /* 0x010fe200078e000a */
[----:B------:R-:W-:Y:S01]  /*65b90*/  MOV R2, R11 ;  /* 0x0000000b00027202 */ /* 0x000fe20000000f00 */
[C---:B--2---:R-:W-:Y:S01]  /*65ba0*/  HMMA.16816.F32.BF16 R12, R24.reuse, R10, R12 ;  /* 0x0000000a180c723c */ /* 0x044fe2000004180c */
[----:B-----5:R-:W-:Y:S01]  /*65bb0*/  STL.64 [R1+0x1828], R22 ;  /* 0x0018281601007387 */ /* 0x020fe20000100a00 */
[----:B---3--:R0:W-:Y:S03]  /*65bc0*/  STL.64 [R1+0x1820], R20 ;  /* 0x0018201401007387 */ /* 0x0081e60000100a00 */
        /* <DEDUP_REMOVED lines=8> */
[----:B------:R-:W3:Y:S02]  /*65c50*/  LDL.LU.64 R12, [R1+0x1870] ;  /* 0x00187000010c7983 */ /* 0x000ee40000300a00 */
[----:B------:R-:W3:Y:S02]  /*65c60*/  LDL.LU.64 R10, [R1+0x1868] ;  /* 0x00186800010a7983 */ /* 0x000ee40000300a00 */
[C---:B---3--:R-:W-:Y:S01]  /*65c70*/  HMMA.16816.F32.BF16 R8, R24.reuse, R10, R12 ;  /* 0x0000000a1808723c */ /* 0x048fe2000004180c */
[----:B------:R-:W3:Y:S01]  /*65c80*/  LDL.LU.64 R14, [R1+0x1860] ;  /* 0x00186000010e7983 */ /* 0x000ee20000300a00 */
[----:B------:R-:W3:Y:S11]  /*65c90*/  LDL.LU.64 R12, [R1+0x1858] ;  /* 0x00185800010c7983 */ /* 0x000ef60000300a00 */
[----:B------:R-:W-:Y:S10]  /*65ca0*/  @!UPT UIADD3 URZ, URZ, URZ, URZ ;  /* 0x0000003f3f3ff290 */ /* 0x000ff4000fffe03f */
[----:B------:R-:W-:Y:S01]  /*65cb0*/  STL.64 [R1+0x810], R8 ;  /* 0x0008100801007387 */ /* 0x000fe20000100a00 */
[----:B------:R0:W-:Y:S03]  /*65cc0*/  STL.64 [R1+0x818], R10 ;  /* 0x0008180a01007387 */ /* 0x0001e60000100a00 */
[----:B0-----:R-:W3:Y:S02]  /*65cd0*/  LDL.LU.64 R10, [R1+0x1850] ;  /* 0x00185000010a7983 */ /* 0x001ee40000300a00 */
        /* <DEDUP_REMOVED lines=8> */
[----:B------:R-:W3:Y:S02]  /*65d60*/  LDL.LU.64 R10, [R1+0x1838] ;  /* 0x00183800010a7983 */ /* 0x000ee40000300a00 */
[C---:B---3--:R-:W-:Y:S01]  /*65d70*/  HMMA.16816.F32.BF16 R8, R24.reuse, R10, R12 ;  /* 0x0000000a1808723c */ /* 0x048fe2000004180c */
[----:B------:R-:W3:Y:S11]  /*65d80*/  LDL.LU.64 R14, [R1+0x1830] ;  /* 0x00183000010e7983 */ /* 0x000ef60000300a00 */
[----:B------:R-:W-:Y:S11]  /*65d90*/  @!UPT UIADD3 URZ, URZ, URZ, URZ ;  /* 0x0000003f3f3ff290 */ /* 0x000ff6000fffe03f */
[----:B------:R-:W-:Y:S01]  /*65da0*/  STL.64 [R1+0x7e0], R8 ;  /* 0x0007e00801007387 */ /* 0x000fe20000100a00 */
[----:B------:R-:W-:Y:S02]  /*65db0*/  STL.64 [R1+0x7e8], R10 ;  /* 0x0007e80a01007387 */ /* 0x000fe40000100a00 */
[----:B------:R-:W0:Y:S02]  /*65dc0*/  LDSM.16.M88.4 R8, [R0+0x49800] ;  /* 0x049800000008783b */ /* 0x000e240000000200 */
[----:B0-----:R-:W-:Y:S02]  /*65dd0*/  STL.64 [R1+0x1818], R10 ;  /* 0x0018180a01007387 */ /* 0x001fe40000100a00 */
[----:B------:R0:W-:Y:S02]  /*65de0*/  STL.64 [R1+0x1810], R8 ;  /* 0x0018100801007387 */ /* 0x0001e40000100a00 */
[----:B0-----:R-:W3:Y:S01]  /*65df0*/  LDL.LU R8, [R1+0x7d0] ;  /* 0x0007d00001087983 */ /* 0x001ee20000300800 */
[----:B------:R-:W3:Y:S02]  /*65e00*/  LDL.LU R9, [R1+0x7d4] ;  /* 0x0007d40001097983 */ /* 0x000ee40000300800 */
[----:B------:R-:W3:Y:S02]  /*65e10*/  LDL.LU R10, [R1+0x7d8] ;  /* 0x0007d800010a7983 */ /* 0x000ee40000300800 */
[----:B------:R-:W3:Y:S01]  /*65e20*/  LDL.LU R11, [R1+0x7dc] ;  /* 0x0007dc00010b7983 */ /* 0x000ee20000300800 */
[C---:B--2---:R-:W-:Y:S08]  /*65e30*/  HMMA.16816.F32.BF16 R16, R24.reuse, R18, R20 ;  /* 0x000000121810723c */ /* 0x044ff00000041814 */
[----:B---3--:R-:W-:Y:S11]  /*65e40*/  HMMA.16816.F32.BF16 R8, R24, R14, R8 ;  /* 0x0000000e1808723c */ /* 0x008ff60000041808 */
[----:B------:R-:W-:Y:S11]  /*65e50*/  @!UPT UIADD3 URZ, URZ, URZ, URZ ;  /* 0x0000003f3f3ff290 */ /* 0x000ff6000fffe03f */
[----:B------:R-:W-:Y:S01]  /*65e60*/  @!UPT UIADD3 URZ, URZ, URZ, URZ ;  /* 0x0000003f3f3ff290 */ /* 0x000fe2000fffe03f */
[----:B------:R0:W-:Y:S02]  /*65e70*/  STL.64 [R1+0x7d0], R8 ;  /* 0x0007d00801007387 */ /* 0x0001e40000100a00 */
[----:B0-----:R-:W-:Y:S01]  /*65e80*/  IMAD.MOV.U32 R9, RZ, RZ, R14 ;  /* 0x000000ffff097224 */ /* 0x001fe200078e000e */
[----:B------:R-:W-:Y:S02]  /*65e90*/  MOV R8, R15 ;  /* 0x0000000f00087202 */ /* 0x000fe40000000f00 */
[----:B------:R-:W0:Y:S04]  /*65ea0*/  LDSM.16.M88.4 R12, [R0+0x49c00] ;  /* 0x049c0000000c783b */ /* 0x000e280000000200 */
[----:B------:R-:W-:Y:S04]  /*65eb0*/  STL.64 [R1+0x7d8], R10 ;  /* 0x0007d80a01007387 */ /* 0x000fe80000100a00 */
[----:B0-----:R0:W-:Y:S01]  /*65ec0*/  STL.64 [R1+0x1798], R14 ;  /* 0x0017980e01007387 */ /* 0x0011e20000100a00 */
[----:B------:R-:W-:Y:S03]  /*65ed0*/  STL.64 [R1+0x1790], R12 ;  /* 0x0017900c01007387 */ /* 0x000fe60000100a00 */
[----:B0-----:R-:W2:Y:S01]  /*65ee0*/  LDL.64 R14, [R1+0x8] ;  /* 0x00000800010e7983 */ /* 0x001ea20000100a00 */
[----:B------:R-:W2:Y:S02]  /*65ef0*/  LDL.LU.64 R22, [R1+0x1828] ;  /* 0x0018280001167983 */ /* 0x000ea40000300a00 */
[----:B------:R-:W2:Y:S02]  /*65f00*/  LDL.LU.64 R20, [R1+0x1820] ;  /* 0x0018200001147983 */ /* 0x000ea40000300a00 */
[----:B------:R-:W-:Y:S01]  /*65f10*/  STL.64 [R1+0x7c0], R16 ;  /* 0x0007c01001007387 */ /* 0x000fe20000100a00 */
[----:B------:R-:W-:Y:S02]  /*65f20*/  STL.64 [R1+0x7c8], R18 ;  /* 0x0007c81201007387 */ /* 0x000fe40000100a00 */
[----:B------:R-:W0:Y:S02]  /*65f30*/  LDSM.16.M88.4 R16, [R0+0x4a000] ;  /* 0x04a000000010783b */ /* 0x000e240000000200 */
[----:B0-----:R0:W-:Y:S02]  /*65f40*/  STL.64 [R1+0x1740], R18 ;  /* 0x0017401201007387 */ /* 0x0011e40000100a00 */
[----:B------:R-:W-:Y:S01]  /*65f50*/  STL.64 [R1+0x1738], R16 ;  /* 0x0017381001007387 */ /* 0x000fe20000100a00 */
[----:B0-----:R-:W-:-:S02]  /*65f60*/  MOV R18, R9 ;  /* 0x0000000900127202 */ /* 0x001fc40000000f00 */
[----:B------:R-:W-:-:S05]  /*65f70*/  MOV R19, R8 ;  /* 0x0000000800137202 */ /* 0x000fca0000000f00 */
[----:B------:R0:W-:Y:S04]  /*65f80*/  STL.64 [R1+0x17b8], R18 ;  /* 0x0017b81201007387 */ /* 0x0001e80000100a00 */
[----:B0-----:R-:W3:Y:S01]  /*65f90*/  LDL.64 R18, [R1+0x38] ;  /* 0x0000380001127983 */ /* 0x001ee20000100a00 */
[----:B--2---:R-:W-:Y:S03]  /*65fa0*/  HMMA.16816.F32.BF16 R8, R24, R14, R20 ;  /* 0x0000000e1808723c */ /* 0x004fe60000041814 */
[----:B------:R-:W0:Y:S04]  /*65fb0*/  LDSM.16.M88.4 R20, [R0+0x4a400] ;  /* 0x04a400000014783b */ /* 0x000e280000000200 */
[----:B---3--:R1:W-:Y:S11]  /*65fc0*/  STL.64 [R1+0x17d0], R18 ;  /* 0x0017d01201007387 */ /* 0x0083f60000100a00 */
[----:B------:R-:W-:Y:S05]  /*65fd0*/  @!UPT UIADD3 URZ, URZ, URZ, URZ ;  /* 0x0000003f3f3ff290 */ /* 0x000fea000fffe03f */
[----:B------:R-:W-:Y:S02]  /*65fe0*/  STL.64 [R1+0x7b0], R8 ;  /* 0x0007b00801007387 */ /* 0x000fe40000100a00 */
[----:B------:R-:W-:Y:S02]  /*65ff0*/  STL.64 [R1+0x7b8], R10 ;  /* 0x0007b80a01007387 */ /* 0x000fe40000100a00 */
[----:B-1----:R-:W-:Y:S01]  /*66000*/  IMAD.MOV.U32 R18, RZ, RZ, R5 ;  /* 0x000000ffff127224 */ /* 0x002fe200078e0005 */
[----:B------:R-:W-:-:S05]  /*66010*/  MOV R19, R4 ;  /* 0x0000000400137202 */ /* 0x000fca0000000f00 */
[----:B------:R-:W-:Y:S01]  /*66020*/  STL.64 [R1+0x17e8], R18 ;  /* 0x0017e81201007387 */ /* 0x000fe20000100a00 */
[----:B------:R1:W-:Y:S03]  /*66030*/  STL.64 [R1+0x17a8], R14 ;  /* 0x0017a80e01007387 */ /* 0x0003e60000100a00 */
[----:B-1----:R-:W2:Y:S04]  /*66040*/  LDL.64 R14, [R1+0x18] ;  /* 0x00001800010e7983 */ /* 0x002ea80000100a00 */
[----:B--2---:R1:W-:Y:S01]  /*66050*/  STL.64 [R1+0x17b0], R14 ;  /* 0x0017b00e01007387 */ /* 0x0043e20000100a00 */
[----:B------:R-:W2:Y:S02]  /*66060*/  LDL.LU R12, [R1+0x700] ;  /* 0x00070000010c7983 */ /* 0x000ea40000300800 */
[----:B------:R-:W2:Y:S01]  /*66070*/  LDL.LU R13, [R1+0x704] ;  /* 0x00070400010d7983 */ /* 0x000ea20000300800 */
[----:B-1----:R-:W3:Y:S01]  /*66080*/  LDL.LU R14, [R1+0x708] ;  /* 0x00070800010e7983 */ /* 0x002ee20000300800 */
[----:B------:R-:W3:Y:S02]  /*66090*/  LDL.LU R15, [R1+0x70c] ;  /* 0x00070c00010f7983 */ /* 0x000ee40000300800 */
[----:B------:R-:W4:Y:S02]  /*660a0*/  LDL.LU R8, [R1+0x790] ;  /* 0x0007900001087983 */ /* 0x000f240000300800 */
[----:B------:R-:W4:Y:S01]  /*660b0*/  LDL.LU R9, [R1+0x794] ;  /* 0x0007940001097983 */ /* 0x000f220000300800 */
[----:B------:R-:W4:Y:S01]  /*660c0*/  LDL.LU R10, [R1+0x798] ;  /* 0x00079800010a7983 */ /* 0x000f220000300800 */
[----:B------:R-:W4:Y:S02]  /*660d0*/  LDL.LU R11, [R1+0x79c] ;  /* 0x00079c00010b7983 */ /* 0x000f240000300800 */
[----:B------:R-:W5:Y:S02]  /*660e0*/  LDL.LU R16, [R1+0x760] ;  /* 0x0007600001107983 */ /* 0x000f640000300800 */
[----:B------:R-:W5:Y:S01]  /*660f0*/  LDL.LU R17, [R1+0x764] ;  /* 0x0007640001117983 */ /* 0x000f620000300800 */
[----:B------:R-:W2:Y:S01]  /*66100*/  LDL.LU R18, [R1+0x768] ;  /* 0x0007680001127983 */ /* 0x000ea20000300800 */
[----:B------:R-:W2:Y:S03]  /*66110*/  LDL.LU R19, [R1+0x76c] ;  /* 0x00076c0001137983 */ /* 0x000ea60000300800 */
[----:B--2---:R-:W-:Y:S01]  /*66120*/  STL.64 [R1+0x17f8], R18 ;  /* 0x0017f81201007387 */ /* 0x004fe20000100a00 */
[----:B-----5:R-:W-:Y:S02]  /*66130*/  STL.64 [R1+0x17f0], R16 ;  /* 0x0017f01001007387 */ /* 0x020fe40000100a00 */
[----:B---3--:R-:W-:Y:S02]  /*66140*/  STL.64 [R1+0x17c8], R14 ;  /* 0x0017c80e01007387 */ /* 0x008fe40000100a00 */
[----:B------:R1:W-:Y:S02]  /*66150*/  STL.64 [R1+0x17c0], R12 ;  /* 0x0017c00c01007387 */ /* 0x0003e40000100a00 */
        /* <DEDUP_REMOVED lines=8> */
[----:B------:R-:W3:Y:S02]  /*661e0*/  LDL.LU R14, [R1+0x748] ;  /* 0x00074800010e7983 */ /* 0x000ee40000300800 */
[----:B------:R-:W3:Y:S01]  /*661f0*/  LDL.LU R15, [R1+0x74c] ;  /* 0x00074c00010f7983 */ /* 0x000ee20000300800 */
[----:B----4-:R-:W-:Y:S01]  /*66200*/  HMMA.16816.F32.BF16 R24, R24, R6, R8 ;  /* 0x000000061818723c */ /* 0x010fe20000041808 */
[----:B---3--:R-:W-:Y:S01]  /*66210*/  STL.64 [R1+0x1808], R14 ;  /* 0x0018080e01007387 */ /* 0x008fe20000100a00 */
[----:B--2---:R1:W-:Y:S03]  /*66220*/  STL.64 [R1+0x1800], R12 ;  /* 0x0018000c01007387 */ /* 0x0043e60000100a00 */
[----:B-1----:R-:W2:Y:S01]  /*66230*/  LDL.LU R12, [R1+0x780] ;  /* 0x00078000010c7983 */ /* 0x002ea20000300800 */
[----:B------:R-:W2:Y:S02]  /*66240*/  LDL.LU R13, [R1+0x784] ;  /* 0x00078400010d7983 */ /* 0x000ea40000300800 */
[----:B------:R-:W2:Y:S02]  /*66250*/  LDL.LU R14, [R1+0x788] ;  /* 0x00078800010e7983 */ /* 0x000ea40000300800 */
[----:B------:R-:W2:Y:S01]  /*66260*/  LDL.LU R15, [R1+0x78c] ;  /* 0x00078c00010f7983 */ /* 0x000ea20000300800 */
[----:B0-----:R0:W-:Y:S01]  /*66270*/  STL.64 [R1+0x16d0], R22 ;  /* 0x0016d01601007387 */ /* 0x0011e20000100a00 */
[----:B------:R-:W-:Y:S03]  /*66280*/  STL.64 [R1+0x16c8], R20 ;  /* 0x0016c81401007387 */ /* 0x000fe60000100a00 */
[----:B0-----:R-:W3:Y:S01]  /*66290*/  LDL.64 R22, [R1+0x58] ;  /* 0x0000580001167983 */ /* 0x001ee20000100a00 */
[----:B------:R-:W2:Y:S02]  /*662a0*/  LDL.LU.64 R10, [R1+0x1818] ;  /* 0x00181800010a7983 */ /* 0x000ea40000300a00 */
[----:B------:R-:W2:Y:S02]  /*662b0*/  LDL.LU.64 R8, [R1+0x1810] ;  /* 0x0018100001087983 */ /* 0x000ea40000300a00 */
[----:B------:R0:W-:Y:S01]  /*662c0*/  STL.64 [R1+0x17a0], R6 ;  /* 0x0017a00601007387 */ /* 0x0001e20000100a00 */
[----:B------:R-:W4:Y:S02]  /*662d0*/  LDL.LU R4, [R1+0x6c0] ;  /* 0x0006c00001047983 */ /* 0x000f240000300800 */
[----:B------:R-:W-:Y:S02]  /*662e0*/  STL.64 [R1+0x790], R24 ;  /* 0x0007901801007387 */ /* 0x000fe40000100a00 */
[----:B------:R-:W-:Y:S02]  /*662f0*/  STL.64 [R1+0x798], R26 ;  /* 0x0007981a01007387 */ /* 0x000fe40000100a00 */
[----:B------:R-:W1:Y:S01]  /*66300*/  LDSM.16.M88.4 R24, [R0+0x4a800] ;  /* 0x04a800000018783b */ /* 0x000e620000000200 */
[----:B------:R-:W-:-:S02]  /*66310*/  MOV R18, R3 ;  /* 0x0000000300127202 */ /* 0x000fc40000000f00 */
[----:B------:R-:W-:Y:S01]  /*66320*/  MOV R19, R2 ;  /* 0x0000000200137202 */ /* 0x000fe20000000f00 */
[----:B------:R-:W4:Y:S04]  /*66330*/  LDL.LU R5, [R1+0x6c4] ;  /* 0x0006c40001057983 */ /* 0x000f280000300800 */
[----:B0-----:R-:W4:Y:S01]  /*66340*/  LDL.LU R6, [R1+0x6c8] ;  /* 0x0006c80001067983 */ /* 0x001f220000300800 */
[----:B------:R-:W4:Y:S03]  /*66350*/  LDL.LU R7, [R1+0x6cc] ;  /* 0x0006cc0001077983 */ /* 0x000f260000300800 */
[----:B-1----:R-:W-:Y:S01]  /*66360*/  STL.64 [R1+0x1660], R26 ;  /* 0x0016601a01007387 */ /* 0x002fe20000100a00 */
[----:B------:R0:W-:Y:S03]  /*66370*/  STL.64 [R1+0x1658], R24 ;  /* 0x0016581801007387 */ /* 0x0001e60000100a00 */
[----:B0-----:R-:W5:Y:S01]  /*66380*/  LDL.LU R24, [R1+0x6e0] ;  /* 0x0006e00001187983 */ /* 0x001f620000300800 */
[----:B------:R-:W5:Y:S02]  /*66390*/  LDL.LU R25, [R1+0x6e4] ;  /* 0x0006e40001197983 */ /* 0x000f640000300800 */
[----:B------:R-:W5:Y:S02]  /*663a0*/  LDL.LU R26, [R1+0x6e8] ;  /* 0x0006e800011a7983 */ /* 0x000f640000300800 */
[----:B------:R-:W5:Y:S01]  /*663b0*/  LDL.LU R27, [R1+0x6ec] ;  /* 0x0006ec00011b7983 */ /* 0x000f620000300800 */
[C---:B--2---:R-:W-:Y:S01]  /*663c0*/  HMMA.16816.F32.BF16 R16, R8.reuse, R18, R12 ;  /* 0x000000120810723c */ /* 0x044fe2000004180c */
[----:B------:R-:W2:Y:S01]  /*663d0*/  LDL.LU.64 R14, [R1+0x1808] ;  /* 0x00180800010e7983 */ /* 0x000ea20000300a00 */
[----:B------:R-:W2:Y:S11]  /*663e0*/  LDL.LU.64 R12, [R1+0x1800] ;  /* 0x00180000010c7983 */ /* 0x000eb60000300a00 */
[----:B------:R-:W-:Y:S10]  /*663f0*/  @!UPT UIADD3 URZ, URZ, URZ, URZ ;  /* 0x0000003f3f3ff290 */ /* 0x000ff4000fffe03f */
[----:B------:R-:W-:Y:S01]  /*66400*/  STL.64 [R1+0x780], R16 ;  /* 0x0007801001007387 */ /* 0x000fe20000100a00 */
[----:B------:R0:W-:Y:S03]  /*66410*/  STL.64 [R1+0x788], R18 ;  /* 0x0007881201007387 */ /* 0x0001e60000100a00 */
[----:B0-----:R-:W3:Y:S01]  /*66420*/  LDL.LU.64 R18, [R1+0x17f8] ;  /* 0x0017f80001127983 */ /* 0x001ee20000300a00 */
[----:B------:R-:W3:Y:S02]  /*66430*/  LDL.LU.64 R16, [R1+0x17f0] ;  /* 0x0017f00001107983 */ /* 0x000ee40000300a00 */
[C---:B---3--:R-:W-:Y:S11]  /*66440*/  HMMA.16816.F32.BF16 R16, R8.reuse, R22, R16 ;  /* 0x000000160810723c */ /* 0x048ff60000041810 */
[----:B------:R-:W-:Y:S11]  /*66450*/  @!UPT UIADD3 URZ, URZ, URZ, URZ ;  /* 0x0000003f3f3ff290 */ /* 0x000ff6000fffe03f */
[----:B------:R-:W-:Y:S01]  /*66460*/  @!UPT UIADD3 URZ, URZ, URZ, URZ ;  /* 0x0000003f3f3ff290 */ /* 0x000fe2000fffe03f */
[----:B------:R-:W-:Y:S01]  /*66470*/  STL.64 [R1+0x760], R16 ;  /* 0x0007601001007387 */ /* 0x000fe20000100a00 */
[----:B------:R0:W-:Y:S03]  /*66480*/  STL.64 [R1+0x768], R18 ;  /* 0x0007681201007387 */ /* 0x0001e60000100a00 */
[----:B0-----:R-:W2:Y:S01]  /*66490*/  LDL.LU.64 R18, [R1+0x17e8] ;  /* 0x0017e80001127983 */ /* 0x001ea20000300a00 */
[----:B------:R0:W-:Y:S03]  /*664a0*/  STL.64 [R1+0x1778], R22 ;  /* 0x0017781601007387 */ /* 0x0001e60000100a00 */
[----:B0-----:R-:W3:Y:S01]  /*664b0*/  LDL.64 R22, [R1+0x68] ;  /* 0x0000680001167983 */ /* 0x001ee20000100a00 */
[C---:B--2---:R-:W-:Y:S03]  /*664c0*/  HMMA.16816.F32.BF16 R16, R8.reuse, R18, R12 ;  /* 0x000000120810723c */ /* 0x044fe6000004180c */
[----:B------:R-:W2:Y:S01]  /*664d0*/  LDL.LU.64 R14, [R1+0x17e0] ;  /* 0x0017e000010e7983 */ /* 0x000ea20000300a00 */
[----:B------:R-:W2:Y:S11]  /*664e0*/  LDL.LU.64 R12, [R1+0x17d8] ;  /* 0x0017d800010c7983 */ /* 0x000eb60000300a00 */
[----:B------:R-:W-:Y:S08]  /*664f0*/  @!UPT UIADD3 URZ, URZ, URZ, URZ ;  /* 0x0000003f3f3ff290 */ /* 0x000ff0000fffe03f */
        /* <DEDUP_REMOVED lines=17> */
[----:B0-----:R-:W5:Y:S01]  /*66610*/  LDL.LU.64 R14, [R1+0x17b0] ;  /* 0x0017b000010e7983 */ /* 0x001f620000300a00 */
[----:B------:R0:W-:Y:S02]  /*66620*/  STL.64 [R1+0x1768], R18 ;  /* 0x0017681201007387 */ /* 0x0001e40000100a00 */
[----:B------:R-:W2:Y:S02]  /*66630*/  LDL.LU R16, [R1+0x690] ;  /* 0x0006900001107983 */ /* 0x000ea40000300800 */
[----:B------:R-:W2:Y:S01]  /*66640*/  LDL.LU R17, [R1+0x694] ;  /* 0x0006940001117983 */ /* 0x000ea20000300800 */
[----:B0-----:R-:W2:Y:S01]  /*66650*/  LDL.LU R18, [R1+0x698] ;  /* 0x0006980001127983 */ /* 0x001ea20000300800 */
[----:B------:R-:W2:Y:S01]  /*66660*/  LDL.LU R19, [R1+0x69c] ;  /* 0x00069c0001137983 */ /* 0x000ea20000300800 */
[C---:B-----5:R-:W-:Y:S11]  /*66670*/  HMMA.16816.F32.BF16 R24, R8.reuse, R14, R24 ;  /* 0x0000000e0818723c */ /* 0x060ff60000041818 */
[----:B------:R-:W-:Y:S11]  /*66680*/  @!UPT UIADD3 URZ, URZ, URZ, URZ ;  /* 0x0000003f3f3ff290 */ /* 0x000ff6000fffe03f */
[----:B------:R-:W-:Y:S01]  /*66690*/  @!UPT UIADD3 URZ, URZ, URZ, URZ ;  /* 0x0000003f3f3ff290 */ /* 0x000fe2000fffe03f */
[----:B------:R0:W-:Y:S01]  /*666a0*/  STL.64 [R1+0x6e0], R24 ;  /* 0x0006e01801007387 */ /* 0x0001e20000100a00 */
[----:B------:R-:W-:Y:S01]  /*666b0*/  STL.64 [R1+0x6e8], R26 ;  /* 0x0006e81a01007387 */ /* 0x000fe20000100a00 */
[----:B0-----:R-:W-:Y:S02]  /*666c0*/  MOV R25, R14 ;  /* 0x0000000e00197202 */ /* 0x001fe40000000f00 */
[----:B------:R-:W-:Y:S02]  /*666d0*/  MOV R24, R15 ;  /* 0x0000000f00187202 */ /* 0x000fe40000000f00 */
[----:B------:R-:W4:Y:S03]  /*666e0*/  LDL.LU.64 R14, [R1+0x17a8] ;  /* 0x0017a800010e7983 */ /* 0x000f260000300a00 */
[----:B------:R0:W-:Y:S02]  /*666f0*/  STL.64 [R1+0x1770], R24 ;  /* 0x0017701801007387 */ /* 0x0001e40000100a00 */
[----:B0-----:R-:W5:Y:S01]  /*66700*/  LDL.LU R24, [R1+0x650] ;  /* 0x0006500001187983 */ /* 0x001f620000300800 */
[----:B------:R-:W5:Y:S02]  /*66710*/  LDL.LU R25, [R1+0x654] ;  /* 0x0006540001197983 */ /* 0x000f640000300800 */
[----:B------:R-:W2:Y:S02]  /*66720*/  LDL.LU R26, [R1+0x658] ;  /* 0x00065800011a7983 */ /* 0x000ea40000300800 */
[----:B------:R-:W2:Y:S01]  /*66730*/  LDL.LU R27, [R1+0x65c] ;  /* 0x00065c00011b7983 */ /* 0x000ea20000300800 */
[C---:B----4-:R-:W-:Y:S01]  /*66740*/  HMMA.16816.F32.BF16 R4, R8.reuse, R14, R4 ;  /* 0x0000000e0804723c */ /* 0x050fe20000041804 */
[----:B--2---:R-:W-:Y:S01]  /*66750*/  STL.64 [R1+0x1788], R26 ;  /* 0x0017881a01007387 */ /* 0x004fe20000100a00 */
[----:B-----5:R0:W-:Y:S03]  /*66760*/  STL.64 [R1+0x1780], R24 ;  /* 0x0017801801007387 */ /* 0x0201e60000100a00 */
[----:B0-----:R-:W3:Y:S01]  /*66770*/  LDL.LU R24, [R1+0x670] ;  /* 0x0006700001187983 */ /* 0x001ee20000300800 */
[----:B------:R-:W3:Y:S02]  /*66780*/  LDL.LU R25, [R1+0x674] ;  /* 0x0006740001197983 */ /* 0x000ee40000300800 */
[----:B------:R-:W3:Y:S02]  /*66790*/  LDL.LU R26, [R1+0x678] ;  /* 0x00067800011a7983 */ /* 0x000ee40000300800 */
[----:B------:R-:W3:Y:S11]  /*667a0*/  LDL.LU R27, [R1+0x67c] ;  /* 0x00067c00011b7983 */ /* 0x000ef60000300800 */
[----:B------:R-:W-:Y:S02]  /*667b0*/  @!UPT UIADD3 URZ, URZ, URZ, URZ ;  /* 0x0000003f3f3ff290 */ /* 0x000fe4000fffe03f */
[----:B------:R-:W-:Y:S01]  /*667c0*/  STL.64 [R1+0x6c0], R4 ;  /* 0x0006c00401007387 */ /* 0x000fe20000100a00 */
[----:B------:R0:W-:Y:S02]  /*667d0*/  STL.64 [R1+0x6c8], R6 ;  /* 0x0006c80601007387 */ /* 0x0001e40000100a00 */
[----:B------:R-:W-:Y:S01]  /*667e0*/  IMAD.MOV.U32 R3, RZ, RZ, R14 ;  /* 0x000000ffff037224 */ /* 0x000fe200078e000e */
[----:B------:R-:W-:Y:S01]  /*667f0*/  MOV R2, R15 ;  /* 0x0000000f00027202 */ /* 0x000fe20000000f00 */
[----:B0-----:R-:W2:Y:S01]  /*66800*/  LDL.LU.64 R6, [R1+0x17a0] ;  /* 0x0017a00001067983 */ /* 0x001ea20000300a00 */
[----:B------:R-:W3:Y:S02]  /*66810*/  LDL.LU.64 R14, [R1+0x1798] ;  /* 0x00179800010e7983 */ /* 0x000ee40000300a00 */
[----:B------:R-:W3:Y:S01]  /*66820*/  LDL.LU.64 R12, [R1+0x1790] ;  /* 0x00179000010c7983 */ /* 0x000ee20000300a00 */
[----:B--2---:R-:W-:Y:S08]  /*66830*/  HMMA.16816.F32.BF16 R8, R8, R6, R16 ;  /* 0x000000060808723c */ /* 0x004ff00000041810 */
[----:B---3--:R-:W-:Y:S01]  /*66840*/  HMMA.16816.F32.BF16 R24, R12, R22, R24 ;  /* 0x000000160c18723c */ /* 0x008fe20000041818 */
[----:B------:R0:W-:Y:S04]  /*66850*/  STL.64 [R1+0x1748], R6 ;  /* 0x0017480601007387 */ /* 0x0001e80000100a00 */
[----:B0-----:R-:W2:Y:S10]  /*66860*/  LDL.64 R6, [R1+0x48] ;  /* 0x0000480001067983 */ /* 0x001eb40000100a00 */
[----:B------:R-:W-:Y:S01]  /*66870*/  STL.64 [R1+0x690], R8 ;  /* 0x0006900801007387 */ /* 0x000fe20000100a00 */
[----:B------:R0:W-:Y:S02]  /*66880*/  STL.64 [R1+0x698], R10 ;  /* 0x0006980a01007387 */ /* 0x0001e40000100a00 */
[----:B------:R-:W3:Y:S02]  /*66890*/  LDL.LU R16, [R1+0x610] ;  /* 0x0006100001107983 */ /* 0x000ee40000300800 */
[----:B------:R-:W3:Y:S01]  /*668a0*/  LDL.LU R17, [R1+0x614] ;  /* 0x0006140001117983 */ /* 0x000ee20000300800 */
[----:B------:R-:W3:Y:S01]  /*668b0*/  LDL.LU R18, [R1+0x618] ;  /* 0x0006180001127983 */ /* 0x000ee20000300800 */
[----:B------:R-:W3:Y:S01]  /*668c0*/  LDL.LU R19, [R1+0x61c] ;  /* 0x00061c0001137983 */ /* 0x000ee20000300800 */
[----:B0-----:R-:W-:-:S02]  /*668d0*/  MOV R10, R3 ;  /* 0x00000003000a7202 */ /* 0x001fc40000000f00 */
[----:B------:R-:W-:-:S05]  /*668e0*/  MOV R11, R2 ;  /* 0x00000002000b7202 */ /* 0x000fca0000000f00 */
[----:B------:R0:W-:Y:S01]  /*668f0*/  STL.64 [R1+0x1750], R10 ;  /* 0x0017500a01007387 */ /* 0x0001e20000100a00 */
[----:B------:R-:W2:Y:S02]  /*66900*/  LDL.LU R8, [R1+0x630] ;  /* 0x0006300001087983 */ /* 0x000ea40000300800 */
[----:B------:R-:W2:Y:S02]  /*66910*/  LDL.LU R9, [R1+0x634] ;  /* 0x0006340001097983 */ /* 0x000ea40000300800 */
[----:B------:R-:W-:Y:S01]  /*66920*/  IMAD.MOV.U32 R3, RZ, RZ, R22 ;  /* 0x000000ffff037224 */ /* 0x000fe200078e0016 */
[----:B------:R-:W-:Y:S01]  /*66930*/  MOV R2, R23 ;  /* 0x0000001700027202 */ /* 0x000fe20000000f00 */
[----:B0-----:R-:W2:Y:S01]  /*66940*/  LDL.LU R10, [R1+0x638] ;  /* 0x00063800010a7983 */ /* 0x001ea20000300800 */
[----:B------:R-:W2:Y:S02]  /*66950*/  LDL.LU R11, [R1+0x63c] ;  /* 0x00063c00010b7983 */ /* 0x000ea40000300800 */
[----:B------:R-:W-:Y:S02]  /*66960*/  STL.64 [R1+0x670], R24 ;  /* 0x0006701801007387 */ /* 0x000fe40000100a00 */
[----:B------:R0:W-:Y:S02]  /*66970*/  STL.64 [R1+0x678], R26 ;  /* 0x0006781a01007387 */ /* 0x0001e40000100a00 */
[----:B0-----:R-:W4:Y:S01]  /*66980*/  LDL.LU.64 R26, [R1+0x1788] ;  /* 0x00178800011a7983 */ /* 0x001f220000300a00 */
[----:B------:R-:W4:Y:S02]  /*66990*/  LDL.LU.64 R24, [R1+0x1780] ;  /* 0x0017800001187983 */ /* 0x000f240000300a00 */
[----:B------:R-:W4:Y:S01]  /*669a0*/  LDL.LU.64 R22, [R1+0x1778] ;  /* 0x0017780001167983 */ /* 0x000f220000300a00 */
[C---:B--2---:R-:W-:Y:S08]  /*669b0*/  HMMA.16816.F32.BF16 R8, R12.reuse, R6, R8 ;  /* 0x000000060c08723c */ /* 0x044ff00000041808 */
[----:B----4-:R-:W-:Y:S11]  /*669c0*/  HMMA.16816.F32.BF16 R24, R12, R22, R24 ;  /* 0x000000160c18723c */ /* 0x010ff60000041818 */
[----:B------:R-:W-:Y:S11]  /*669d0*/  @!UPT UIADD3 URZ, URZ, URZ, URZ ;  /* 0x0000003f3f3ff290 */ /* 0x000ff6000fffe03f */
[----:B------:R-:W-:Y:S01]  /*669e0*/  @!UPT UIADD3 URZ, URZ, URZ, URZ ;  /* 0x0000003f3f3ff290 */ /* 0x000fe2000fffe03f */
[----:B------:R0:W-:Y:S01]  /*669f0*/  STL.64 [R1+0x650], R24 ;  /* 0x0006501801007387 */ /* 0x0001e20000100a00 */
[----:B------:R-:W-:Y:S03]  /*66a00*/  STL.64 [R1+0x658], R26 ;  /* 0x0006581a01007387 */ /* 0x000fe60000100a00 */
[----:B0-----:R-:W2:Y:S01]  /*66a10*/  LDL.LU.64 R24, [R1+0x1770] ;  /* 0x0017700001187983 */ /* 0x001ea20000300a00 */
[----:B------:R0:W-:Y:S02]  /*66a20*/  STL.64 [R1+0x1720], R22 ;  /* 0x0017201601007387 */ /* 0x0001e40000100a00 */
[----:B------:R-:W4:Y:S02]  /*66a30*/  LDL.LU R20, [R1+0x5f0] ;  /* 0x0005f00001147983 */ /* 0x000f240000300800 */
[----:B------:R-:W4:Y:S01]  /*66a40*/  LDL.LU R21, [R1+0x5f4] ;  /* 0x0005f40001157983 */ /* 0x000f220000300800 */
[----:B0-----:R-:W4:Y:S01]  /*66a50*/  LDL.LU R22, [R1+0x5f8] ;  /* 0x0005f80001167983 */ /* 0x001f220000300800 */
[----:B------:R-:W4:Y:S02]  /*66a60*/  LDL.LU R23, [R1+0x5fc] ;  /* 0x0005fc0001177983 */ /* 0x000f240000300800 */
[----:B------:R0:W-:Y:S02]  /*66a70*/  STL.64 [R1+0x630], R8 ;  /* 0x0006300801007387 */ /* 0x0001e40000100a00 */
[----:B------:R2:W-:Y:S01]  /*66a80*/  STL.64 [R1+0x638], R10 ;  /* 0x0006380a01007387 */ /* 0x0005e20000100a00 */
[----:B------:R-:W5:Y:S01]  /*66a90*/  LDL.LU R4, [R1+0x490] ;  /* 0x0004900001047983 */ /* 0x000f620000300800 */
[----:B------:R-:W5:Y:S01]  /*66aa0*/  LDL.LU R5, [R1+0x494] ;  /* 0x0004940001057983 */ /* 0x000f620000300800 */
[----:B0-----:R-:W-:-:S02]  /*66ab0*/  MOV R9, R6 ;  /* 0x0000000600097202 */ /* 0x001fc40000000f00 */
[----:B------:R-:W-:Y:S01]  /*66ac0*/  MOV R8, R7 ;  /* 0x0000000700087202 */ /* 0x000fe20000000f00 */
[----:B------:R-:W3:Y:S01]  /*66ad0*/  LDL.LU R6, [R1+0x498] ;  /* 0x0004980001067983 */ /* 0x000ee20000300800 */
[----:B------:R-:W3:Y:S01]  /*66ae0*/  LDL.LU R7, [R1+0x49c] ;  /* 0x00049c0001077983 */ /* 0x000ee20000300800 */
[----:B--2---:R-:W-:Y:S01]  /*66af0*/  MOV R11, R24 ;  /* 0x00000018000b7202 */ /* 0x004fe20000000f00 */
[----:B------:R-:W-:Y:S01]  /*66b00*/  IMAD.MOV.U32 R10, RZ, RZ, R25 ;  /* 0x000000ffff0a7224 */ /* 0x000fe200078e0019 */
[----:B---3--:R-:W-:Y:S01]  /*66b10*/  STL.64 [R1+0x1760], R6 ;  /* 0x0017600601007387 */ /* 0x008fe20000100a00 */
[----:B-----5:R0:W-:Y:S03]  /*66b20*/  STL.64 [R1+0x1758], R4 ;  /* 0x0017580401007387 */ /* 0x0201e60000100a00 */
[----:B0-----:R-:W2:Y:S01]  /*66b30*/  LDL.LU R4, [R1+0x4a0] ;  /* 0x0004a00001047983 */ /* 0x001ea20000300800 */
[----:B------:R-:W2:Y:S02]  /*66b40*/  LDL.LU R5, [R1+0x4a4] ;  /* 0x0004a40001057983 */ /* 0x000ea40000300800 */
[----:B------:R-:W2:Y:S02]  /*66b50*/  LDL.LU R6, [R1+0x4a8] ;  /* 0x0004a80001067983 */ /* 0x000ea40000300800 */
[----:B------:R-:W2:Y:S01]  /*66b60*/  LDL.LU R7, [R1+0x4ac] ;  /* 0x0004ac0001077983 */ /* 0x000ea20000300800 */
[----:B------:R-:W3:Y:S01]  /*66b70*/  LDL.LU R24, [R1+0x200] ;  /* 0x0002000001187983 */ /* 0x000ee20000300800 */
[----:B------:R-:W3:Y:S02]  /*66b80*/  LDL.LU R25, [R1+0x204] ;  /* 0x0002040001197983 */ /* 0x000ee40000300800 */
[----:B------:R-:W5:Y:S02]  /*66b90*/  LDL.LU R26, [R1+0x208] ;  /* 0x00020800011a7983 */ /* 0x000f640000300800 */
[----:B------:R-:W5:Y:S02]  /*66ba0*/  LDL.LU R27, [R1+0x20c] ;  /* 0x00020c00011b7983 */ /* 0x000f640000300800 */
[----:B-----5:R0:W-:Y:S02]  /*66bb0*/  STL.64 [R1+0x1680], R26 ;  /* 0x0016801a01007387 */ /* 0x0201e40000100a00 */
[----:B0-----:R-:W-:-:S02]  /*66bc0*/  MOV R26, R29 ;  /* 0x0000001d001a7202 */ /* 0x001fc40000000f00 */
[----:B------:R-:W-:-:S07]  /*66bd0*/  MOV R27, R28 ;  /* 0x0000001c001b7202 */ /* 0x000fce0000000f00 */
[C---:B------:R-:W-:Y:S01]  /*66be0*/  HMMA.16816.F32.BF16 R16, R12.reuse, R26, R16 ;  /* 0x0000001a0c10723c */ /* 0x040fe20000041810 */
[----:B---3--:R-:W-:Y:S11]  /*66bf0*/  STL.64 [R1+0x1678], R24 ;  /* 0x0016781801007387 */ /* 0x008ff60000100a00 */
[----:B------:R-:W-:Y:S11]  /*66c00*/  @!UPT UIADD3 URZ, URZ, URZ, URZ ;  /* 0x0000003f3f3ff290 */ /* 0x000ff6000fffe03f */
[----:B------:R-:W-:Y:S01]  /*66c10*/  STL.64 [R1+0x610], R16 ;  /* 0x0006101001007387 */ /* 0x000fe20000100a00 */
[----:B------:R0:W-:Y:S03]  /*66c20*/  STL.64 [R1+0x618], R18 ;  /* 0x0006181201007387 */ /* 0x0001e60000100a00 */
[----:B0-----:R-:W4:Y:S01]  /*66c30*/  LDL.LU.64 R18, [R1+0x1768] ;  /* 0x0017680001127983 */ /* 0x001f220000300a00 */
[----:B------:R0:W-:Y:S02]  /*66c40*/  STL.64 [R1+0x1700], R26 ;  /* 0x0017001a01007387 */ /* 0x0001e40000100a00 */
[----:B0-----:R-:W-:Y:S01]  /*66c50*/  IMAD.MOV.U32 R26, RZ, RZ, R9 ;  /* 0x000000ffff1a7224 */ /* 0x001fe200078e0009 */
[----:B------:R-:W-:Y:S01]  /*66c60*/  MOV R27, R8 ;  /* 0x00000008001b7202 */ /* 0x000fe20000000f00 */
[C---:B----4-:R-:W-:Y:S11]  /*66c70*/  HMMA.16816.F32.BF16 R16, R12.reuse, R18, R20 ;  /* 0x000000120c10723c */ /* 0x050ff60000041814 */
[----:B------:R-:W-:Y:S11]  /*66c80*/  @!UPT UIADD3 URZ, URZ, URZ, URZ ;  /* 0x0000003f3f3ff290 */ /* 0x000ff6000fffe03f */
[----:B------:R-:W-:Y:S01]  /*66c90*/  @!UPT UIADD3 URZ, URZ, URZ, URZ ;  /* 0x0000003f3f3ff290 */ /* 0x000fe2000fffe03f */
[----:B------:R0:W-:Y:S01]  /*66ca0*/  STL.64 [R1+0x5f0], R16 ;  /* 0x0005f01001007387 */ /* 0x0001e20000100a00 */
[----:B------:R1:W-:Y:S03]  /*66cb0*/  STL.64 [R1+0x5f8], R18 ;  /* 0x0005f81201007387 */ /* 0x0003e60000100a00 */
[----:B0-----:R-:W3:Y:S01]  /*66cc0*/  LDL.LU R16, [R1+0x480] ;  /* 0x0004800001107983 */ /* 0x001ee20000300800 */
[----:B------:R-:W3:Y:S02]  /*66cd0*/  LDL.LU R17, [R1+0x484] ;  /* 0x0004840001117983 */ /* 0x000ee40000300800 */
[----:B-1----:R-:W3:Y:S02]  /*66ce0*/  LDL.LU R18, [R1+0x488] ;  /* 0x0004880001127983 */ /* 0x002ee40000300800 */
[----:B------:R-:W3:Y:S01]  /*66cf0*/  LDL.LU R19, [R1+0x48c] ;  /* 0x00048c0001137983 */ /* 0x000ee20000300800 */
[----:B------:R0:W-:Y:S01]  /*66d00*/  STL.64 [R1+0x1718], R26 ;  /* 0x0017181a01007387 */ /* 0x0001e20000100a00 */
[----:B------:R-:W4:Y:S02]  /*66d10*/  LDL.LU R24, [R1+0x460] ;  /* 0x0004600001187983 */ /* 0x000f240000300800 */
[----:B------:R-:W4:Y:S01]  /*66d20*/  LDL.LU R25, [R1+0x464] ;  /* 0x0004640001197983 */ /* 0x000f220000300800 */
[----:B0-----:R-:W5:Y:S01]  /*66d30*/  LDL.LU R26, [R1+0x468] ;  /* 0x00046800011a7983 */ /* 0x001f620000300800 */
[----:B------:R-:W5:Y:S01]  /*66d40*/  LDL.LU R27, [R1+0x46c] ;  /* 0x00046c00011b7983 */ /* 0x000f620000300800 */
[C---:B--2---:R-:W-:Y:S02]  /*66d50*/  HMMA.16816.F32.BF16 R8, R12.reuse, R10, R4 ;  /* 0x0000000a0c08723c */ /* 0x044fe40000041804 */
[----:B-----5:R-:W-:Y:S01]  /*66d60*/  STL.64 [R1+0x1730], R26 ;  /* 0x0017301a01007387 */ /* 0x020fe20000100a00 */
[----:B----4-:R0:W-:Y:S03]  /*66d70*/  STL.64 [R1+0x1728], R24 ;  /* 0x0017281801007387 */ /* 0x0101e60000100a00 */
[----:B0-----:R-:W2:Y:S01]  /*66d80*/  LDL.LU R24, [R1+0x470] ;  /* 0x0004700001187983 */ /* 0x001ea20000300800 */
[----:B------:R-:W2:Y:S02]  /*66d90*/  LDL.LU R25, [R1+0x474] ;  /* 0x0004740001197983 */ /* 0x000ea40000300800 */
[----:B------:R-:W2:Y:S02]  /*66da0*/  LDL.LU R26, [R1+0x478] ;  /* 0x00047800011a7983 */ /* 0x000ea40000300800 */
[----:B------:R-:W2:Y:S01]  /*66db0*/  LDL.LU R27, [R1+0x47c] ;  /* 0x00047c00011b7983 */ /* 0x000ea20000300800 */
[----:B------:R-:W4:Y:S01]  /*66dc0*/  LDL.LU.64 R6, [R1+0x1760] ;  /* 0x0017600001067983 */ /* 0x000f220000300a00 */
[----:B------:R-:W4:Y:S10]  /*66dd0*/  LDL.LU.64 R4, [R1+0x1758] ;  /* 0x0017580001047983 */ /* 0x000f340000300a00 */
[----:B------:R-:W-:Y:S02]  /*66de0*/  STL.64 [R1+0x4a0], R8 ;  /* 0x0004a00801007387 */ /* 0x000fe40000100a00 */
[----:B------:R0:W-:Y:S02]  /*66df0*/  STL.64 [R1+0x4a8], R10 ;  /* 0x0004a80a01007387 */ /* 0x0001e40000100a00 */
[----:B0-----:R-:W4:Y:S02]  /*66e00*/  LDL.LU.64 R10, [R1+0x1750] ;  /* 0x00175000010a7983 */ /* 0x001f240000300a00 */
[C---:B----4-:R-:W-:Y:S11]  /*66e10*/  HMMA.16816.F32.BF16 R4, R12.reuse, R10, R4 ;  /* 0x0000000a0c04723c */ /* 0x050ff60000041804 */
[----:B------:R-:W-:Y:S11]  /*66e20*/  @!UPT UIADD3 URZ, URZ, URZ, URZ ;  /* 0x0000003f3f3ff290 */ /* 0x000ff6000fffe03f */
[----:B------:R-:W-:Y:S01]  /*66e30*/  @!UPT UIADD3 URZ, URZ, URZ, URZ ;  /* 0x0000003f3f3ff290 */ /* 0x000fe2000fffe03f */
[----:B------:R-:W-:Y:S01]  /*66e40*/  STL.64 [R1+0x490], R4 ;  /* 0x0004900401007387 */ /* 0x000fe20000100a00 */
[----:B------:R0:W-:Y:S03]  /*66e50*/  STL.64 [R1+0x498], R6 ;  /* 0x0004980601007387 */ /* 0x0001e60000100a00 */
[----:B0-----:R-:W3:Y:S01]  /*66e60*/  LDL.LU.64 R6, [R1+0x1748] ;  /* 0x0017480001067983 */ /* 0x001ee20000300a00 */
[----:B------:R0:W-:Y:S02]  /*66e70*/  STL.64 [R1+0x16d8], R10 ;  /* 0x0016d80a01007387 */ /* 0x0001e40000100a00 */
[----:B------:R-:W4:Y:S02]  /*66e80*/  LDL.LU R8, [R1+0x420] ;  /* 0x0004200001087983 */ /* 0x000f240000300800 */
[----:B------:R-:W4:Y:S01]  /*66e90*/  LDL.LU R9, [R1+0x424] ;  /* 0x0004240001097983 */ /* 0x000f220000300800 */
[----:B0-----:R-:W5:Y:S01]  /*66ea0*/  LDL.LU R10, [R1+0x428] ;  /* 0x00042800010a7983 */ /* 0x001f620000300800 */
[----:B------:R-:W5:Y:S03]  /*66eb0*/  LDL.LU R11, [R1+0x42c] ;  /* 0x00042c00010b7983 */ /* 0x000f660000300800 */
[----:B-----5:R0:W-:Y:S01]  /*66ec0*/  STL.64 [R1+0x16e8], R10 ;  /* 0x0016e80a01007387 */ /* 0x0201e20000100a00 */
[----:B----4-:R1:W-:Y:S03]  /*66ed0*/  STL.64 [R1+0x16e0], R8 ;  /* 0x0016e00801007387 */ /* 0x0103e60000100a00 */
[----:B0-----:R-:W4:Y:S04]  /*66ee0*/  LDL.64 R10, [R1+0x28] ;  /* 0x00002800010a7983 */ /* 0x001f280000100a00 */
[----:B----4-:R0:W-:Y:S01]  /*66ef0*/  STL.64 [R1+0x16f8], R10 ;  /* 0x0016f80a01007387 */ /* 0x0101e20000100a00 */
[----:B-1----:R-:W4:Y:S02]  /*66f00*/  LDL.LU R8, [R1+0x440] ;  /* 0x0004400001087983 */ /* 0x002f240000300800 */
[----:B------:R-:W4:Y:S01]  /*66f10*/  LDL.LU R9, [R1+0x444] ;  /* 0x0004440001097983 */ /* 0x000f220000300800 */
[----:B0-----:R-:W5:Y:S01]  /*66f20*/  LDL.LU R10, [R1+0x448] ;  /* 0x00044800010a7983 */ /* 0x001f620000300800 */
[----:B------:R-:W5:Y:S01]  /*66f30*/  LDL.LU R11, [R1+0x44c] ;  /* 0x00044c00010b7983 */ /* 0x000f620000300800 */
[----:B---3--:R-:W-:Y:S02]  /*66f40*/  HMMA.16816.F32.BF16 R12, R12, R6, R16 ;  /* 0x000000060c0c723c */ /* 0x008fe40000041810 */
[----:B-----5:R-:W-:Y:S01]  /*66f50*/  STL.64 [R1+0x1710], R10 ;  /* 0x0017100a01007387 */ /* 0x020fe20000100a00 */
[----:B----4-:R0:W-:Y:S03]  /*66f60*/  STL.64 [R1+0x1708], R8 ;  /* 0x0017080801007387 */ /* 0x0101e60000100a00 */
[----:B0-----:R-:W3:Y:S01]  /*66f70*/  LDL.LU R8, [R1+0x450] ;  /* 0x0004500001087983 */ /* 0x001ee20000300800 */
[----:B------:R-:W3:Y:S02]  /*66f80*/  LDL.LU R9, [R1+0x454] ;  /* 0x0004540001097983 */ /* 0x000ee40000300800 */
[----:B------:R-:W3:Y:S02]  /*66f90*/  LDL.LU R10, [R1+0x458] ;  /* 0x00045800010a7983 */ /* 0x000ee40000300800 */
[----:B------:R-:W3:Y:S01]  /*66fa0*/  LDL.LU R11, [R1+0x45c] ;  /* 0x00045c00010b7983 */ /* 0x000ee20000300800 */
[----:B------:R-:W2:Y:S01]  /*66fb0*/  LDL.LU.64 R18, [R1+0x1740] ;  /* 0x0017400001127983 */ /* 0x000ea20000300a00 */
[----:B------:R-:W2:Y:S01]  /*66fc0*/  LDL.LU.64 R16, [R1+0x1738] ;  /* 0x0017380001107983 */ /* 0x000ea20000300a00 */
[----:B------:R-:W-:-:S02]  /*66fd0*/  MOV R22, R3 ;  /* 0x0000000300167202 */ /* 0x000fc40000000f00 */
[----:B------:R-:W-:Y:S01]  /*66fe0*/  MOV R23, R2 ;  /* 0x0000000200177202 */ /* 0x000fe20000000f00 */
[----:B------:R0:W-:Y:S01]  /*66ff0*/  STL.64 [R1+0x16f0], R6 ;  /* 0x0016f00601007387 */ /* 0x0001e20000100a00 */
[----:B------:R-:W4:Y:S05]  /*67000*/  LDL.LU R4, [R1+0x430] ;  /* 0x0004300001047983 */ /* 0x000f2a0000300800 */
[----:B------:R-:W-:Y:S02]  /*67010*/  STL.64 [R1+0x480], R12 ;  /* 0x0004800c01007387 */ /* 0x000fe40000100a00 */
[----:B------:R1:W-:Y:S01]  /*67020*/  STL.64 [R1+0x488], R14 ;  /* 0x0004880e01007387 */ /* 0x0003e20000100a00 */
[----:B------:R-:W4:Y:S04]  /*67030*/  LDL.LU R5, [R1+0x434] ;  /* 0x0004340001057983 */ /* 0x000f280000300800 */
[----:B0-----:R-:W4:Y:S01]  /*67040*/  LDL.LU R6, [R1+0x438] ;  /* 0x0004380001067983 */ /* 0x001f220000300800 */
[----:B------:R-:W4:Y:S02]  /*67050*/  LDL.LU R7, [R1+0x43c] ;  /* 0x00043c0001077983 */ /* 0x000f240000300800 */
[----:B-1----:R-:W5:Y:S01]  /*67060*/  LDL.64 R14, [R1+0x18] ;  /* 0x00001800010e7983 */ /* 0x002f620000100a00 */
[C---:B--2---:R-:W-:Y:S01]  /*67070*/  HMMA.16816.F32.BF16 R20, R16.reuse, R22, R24 ;  /* 0x000000161014723c */ /* 0x044fe20000041818 */
[----:B------:R-:W2:Y:S01]  /*67080*/  LDL.LU.64 R26, [R1+0x1730] ;  /* 0x00173000011a7983 */ /* 0x000ea20000300a00 */
[----:B------:R-:W2:Y:S11]  /*67090*/  LDL.LU.64 R24, [R1+0x1728] ;  /* 0x0017280001187983 */ /* 0x000eb60000300a00 */
[----:B------:R-:W-:Y:S10]  /*670a0*/  @!UPT UIADD3 URZ, URZ, URZ, URZ ;  /* 0x0000003f3f3ff290 */ /* 0x000ff4000fffe03f */
[----:B------:R-:W-:Y:S01]  /*670b0*/  STL.64 [R1+0x470], R20 ;  /* 0x0004701401007387 */ /* 0x000fe20000100a00 */
[----:B------:R0:W-:Y:S03]  /*670c0*/  STL.64 [R1+0x478], R22 ;  /* 0x0004781601007387 */ /* 0x0001e60000100a00 */
[----:B0-----:R-:W2:Y:S02]  /*670d0*/  LDL.LU.64 R22, [R1+0x1720] ;  /* 0x0017200001167983 */ /* 0x001ea40000300a00 */
[C---:B--2---:R-:W-:Y:S11]  /*670e0*/  HMMA.16816.F32.BF16 R24, R16.reuse, R22, R24 ;  /* 0x000000161018723c */ /* 0x044ff60000041818 */
[----:B------:R-:W-:Y:S11]  /*670f0*/  @!UPT UIADD3 URZ, URZ, URZ, URZ ;  /* 0x0000003f3f3ff290 */ /* 0x000ff6000fffe03f */
[----:B------:R-:W-:Y:S01]  /*67100*/  @!UPT UIADD3 URZ, URZ, URZ, URZ ;  /* 0x0000003f3f3ff290 */ /* 0x000fe2000fffe03f */
[----:B------:R-:W-:Y:S01]  /*67110*/  STL.64 [R1+0x460], R24 ;  /* 0x0004601801007387 */ /* 0x000fe20000100a00 */
[----:B------:R0:W-:Y:S03]  /*67120*/  STL.64 [R1+0x468], R26 ;  /* 0x0004681a01007387 */ /* 0x0001e60000100a00 */
[----:B0-----:R-:W3:Y:S01]  /*67130*/  LDL.LU.64 R26, [R1+0x1718] ;  /* 0x00171800011a7983 */ /* 0x001ee20000300a00 */
[----:B------:R-:W2:Y:S02]  /*67140*/  LDL.LU R20, [R1+0x410] ;  /* 0x0004100001147983 */ /* 0x000ea40000300800 */
[----:B------:R-:W-:Y:S02]  /*67150*/  IMAD.MOV.U32 R3, RZ, RZ, R22 ;  /* 0x000000ffff037224 */ /* 0x000fe400078e0016 */
[----:B------:R-:W2:Y:S01]  /*67160*/  LDL.LU R21, [R1+0x414] ;  /* 0x0004140001157983 */ /* 0x000ea20000300800 */
[----:B------:R-:W-:Y:S01]  /*67170*/  MOV R2, R23 ;  /* 0x0000001700027202 */ /* 0x000fe20000000f00 */
[----:B------:R-:W2:Y:S01]  /*67180*/  LDL.LU R22, [R1+0x418] ;  /* 0x0004180001167983 */ /* 0x000ea20000300800 */
[----:B------:R-:W2:Y:S01]  /*67190*/  LDL.LU R23, [R1+0x41c] ;  /* 0x00041c0001177983 */ /* 0x000ea20000300800 */
[C---:B---3--:R-:W-:Y:S02]  /*671a0*/  HMMA.16816.F32.BF16 R24, R16.reuse, R26, R8 ;  /* 0x0000001a1018723c */ /* 0x048fe40000041808 */
[----:B------:R-:W3:Y:S01]  /*671b0*/  LDL.LU.64 R10, [R1+0x1710] ;  /* 0x00171000010a7983 */ /* 0x000ee20000300a00 */
[----:B------:R-:W3:Y:S11]  /*671c0*/  LDL.LU.64 R8, [R1+0x1708] ;  /* 0x0017080001087983 */ /* 0x000ef60000300a00 */
[----:B------:R-:W-:Y:S09]  /*671d0*/  @!UPT UIADD3 URZ, URZ, URZ, URZ ;  /* 0x0000003f3f3ff290 */ /* 0x000ff2000fffe03f */
[----:B------:R-:W-:Y:S01]  /*671e0*/  STL.64 [R1+0x450], R24 ;  /* 0x0004501801007387 */ /* 0x000fe20000100a00 */
[----:B------:R0:W-:Y:S03]  /*671f0*/  STL.64 [R1+0x458], R26 ;  /* 0x0004581a01007387 */ /* 0x0001e60000100a00 */
[----:B0-----:R-:W3:Y:S02]  /*67200*/  LDL.LU.64 R26, [R1+0x1700] ;  /* 0x00170000011a7983 */ /* 0x001ee40000300a00 */
[C---:B---3--:R-:W-:Y:S11]  /*67210*/  HMMA.16816.F32.BF16 R8, R16.reuse, R26, R8 ;  /* 0x0000001a1008723c */ /* 0x048ff60000041808 */
[----:B------:R-:W-:Y:S11]  /*67220*/  @!UPT UIADD3 URZ, URZ, URZ, URZ ;  /* 0x0000003f3f3ff290 */ /* 0x000ff6000fffe03f */
[----:B------:R-:W-:Y:S01]  /*67230*/  @!UPT UIADD3 URZ, URZ, URZ, URZ ;  /* 0x0000003f3f3ff290 */ /* 0x000fe2000fffe03f */
[----:B------:R-:W-:Y:S01]  /*67240*/  STL.64 [R1+0x440], R8 ;  /* 0x0004400801007387 */ /* 0x000fe20000100a00 */
[----:B------:R0:W-:Y:S03]  /*67250*/  STL.64 [R1+0x448], R10 ;  /* 0x0004480a01007387 */ /* 0x0001e60000100a00 */
[----:B0-----:R-:W4:Y:S01]  /*67260*/  LDL.LU.64 R10, [R1+0x16f8] ;  /* 0x0016f800010a7983 */ /* 0x001f220000300a00 */
[----:B------:R0:W-:Y:S03]  /*67270*/  STL.64 [R1+0x1690], R26 ;  /* 0x0016901a01007387 */ /* 0x0001e60000100a00 */
[----:B0-----:R-:W3:Y:S01]  /*67280*/  LDL.64 R26, [R1+0x48] ;  /* 0x00004800011a7983 */ /* 0x001ee20000100a00 */
[----:B----4-:R-:W-:Y:S03]  /*67290*/  HMMA.16816.F32.BF16 R4, R16, R10, R4 ;  /* 0x0000000a1004723c */ /* 0x010fe60000041804 */
[----:B---3--:R0:W-:Y:S02]  /*672a0*/  STL.64 [R1+0x1698], R26 ;  /* 0x0016981a01007387 */ /* 0x0081e40000100a00 */
[----:B0-----:R-:W-:-:S02]  /*672b0*/  MOV R26, R3 ;  /* 0x00000003001a7202 */ /* 0x001fc40000000f00 */
[----:B------:R-:W-:Y:S01]  /*672c0*/  MOV R27, R2 ;  /* 0x00000002001b7202 */ /* 0x000fe20000000f00 */
[----:B------:R-:W-:-:S04]  /*672d0*/  IMAD.MOV.U32 R3, RZ, RZ, R10 ;  /* 0x000000ffff037224 */ /* 0x000fc800078e000a */
[----:B------:R0:W-:Y:S01]  /*672e0*/  STL.64 [R1+0x16b0], R26 ;  /* 0x0016b01a01007387 */ /* 0x0001e20000100a00 */
[----:B------:R-:W-:-:S03]  /*672f0*/  MOV R2, R11 ;  /* 0x0000000b00027202 */ /* 0x000fc60000000f00 */
[----:B0-----:R-:W3:Y:S07]  /*67300*/  LDL.64 R26, [R1+0x68] ;  /* 0x00006800011a7983 */ /* 0x001eee0000100a00 */
[----:B------:R-:W-:Y:S02]  /*67310*/  STL.64 [R1+0x430], R4 ;  /* 0x0004300401007387 */ /* 0x000fe40000100a00 */
[----:B------:R0:W-:Y:S02]  /*67320*/  STL.64 [R1+0x438], R6 ;  /* 0x0004380601007387 */ /* 0x0001e40000100a00 */
[----:B0-----:R-:W4:Y:S01]  /*67330*/  LDL.LU.64 R6, [R1+0x16f0] ;  /* 0x0016f00001067983 */ /* 0x001f220000300a00 */
[----:B------:R-:W5:Y:S02]  /*67340*/  LDL.LU.64 R10, [R1+0x16e8] ;  /* 0x0016e800010a7983 */ /* 0x000f640000300a00 */
[----:B------:R-:W5:Y:S02]  /*67350*/  LDL.LU.64 R8, [R1+0x16e0] ;  /* 0x0016e00001087983 */ /* 0x000f640000300a00 */
[C---:B-----5:R-:W-:Y:S11]  /*67360*/  HMMA.16816.F32.BF16 R8, R16.reuse, R14, R8 ;  /* 0x0000000e1008723c */ /* 0x060ff60000041808 */
[----:B------:R-:W-:Y:S11]  /*67370*/  @!UPT UIADD3 URZ, URZ, URZ, URZ ;  /* 0x0000003f3f3ff290 */ /* 0x000ff6000fffe03f */
[----:B------:R-:W-:Y:S01]  /*67380*/  @!UPT UIADD3 URZ, URZ, URZ, URZ ;  /* 0x0000003f3f3ff290 */ /* 0x000fe2000fffe03f */
[----:B------:R-:W-:Y:S01]  /*67390*/  STL.64 [R1+0x8a0], R8 ;  /* 0x0008a00801007387 */ /* 0x000fe20000100a00 */
[----:B------:R0:W-:Y:S03]  /*673a0*/  STL.64 [R1+0x8a8], R10 ;  /* 0x0008a80a01007387 */ /* 0x0001e60000100a00 */
[----:B0-----:R-:W2:Y:S01]  /*673b0*/  LDL.LU.64 R10, [R1+0x16d8] ;  /* 0x0016d800010a7983 */ /* 0x001ea20000300a00 */
        /* <DEDUP_REMOVED lines=11> */
[----:B------:R-:W-:Y:S01]  /*67470*/  HMMA.16816.F32.BF16 R20, R16, R10, R20 ;  /* 0x0000000a1014723c */ /* 0x000fe20000041814 */
[----:B-----5:R-:W-:Y:S01]  /*67480*/  STL.64 [R1+0x16c0], R14 ;  /* 0x0016c00e01007387 */ /* 0x020fe20000100a00 */
[----:B--2---:R0:W-:Y:S03]  /*67490*/  STL.64 [R1+0x16b8], R12 ;  /* 0x0016b80c01007387 */ /* 0x0041e60000100a00 */
[----:B0-----:R-:W3:Y:S01]  /*674a0*/  LDL.LU R12, [R1+0x3f0] ;  /* 0x0003f000010c7983 */ /* 0x001ee20000300800 */
[----:B------:R-:W3:Y:S02]  /*674b0*/  LDL.LU R13, [R1+0x3f4] ;  /* 0x0003f400010d7983 */ /* 0x000ee40000300800 */
[----:B------:R-:W3:Y:S02]  /*674c0*/  LDL.LU R14, [R1+0x3f8] ;  /* 0x0003f800010e7983 */ /* 0x000ee40000300800 */
[----:B------:R-:W3:Y:S11]  /*674d0*/  LDL.LU R15, [R1+0x3fc] ;  /* 0x0003fc00010f7983 */ /* 0x000ef60000300800 */
[----:B------:R-:W-:Y:S02]  /*674e0*/  @!UPT UIADD3 URZ, URZ, URZ, URZ ;  /* 0x0000003f3f3ff290 */ /* 0x000fe4000fffe03f */
        /* <DEDUP_REMOVED lines=9> */
[----:B---3--:R-:W-:Y:S08]  /*67580*/  HMMA.16816.F32.BF16 R12, R20, R26, R12 ;  /* 0x0000001a140c723c */ /* 0x008ff0000004180c */
[----:B----4-:R-:W-:Y:S01]  /*67590*/  HMMA.16816.F32.BF16 R16, R16, R6, R8 ;  /* 0x000000061010723c */ /* 0x010fe20000041808 */
[----:B------:R-:W2:Y:S11]  /*675a0*/  LDL.LU R8, [R1+0x1f0] ;  /* 0x0001f00001087983 */ /* 0x000eb60000300800 */
[----:B------:R-:W-:Y:S11]  /*675b0*/  @!UPT UIADD3 URZ, URZ, URZ, URZ ;  /* 0x0000003f3f3ff290 */ /* 0x000ff6000fffe03f */
[----:B------:R-:W-:Y:S01]  /*675c0*/  STL.64 [R1+0x850], R16 ;  /* 0x0008501001007387 */ /* 0x000fe20000100a00 */
[----:B------:R0:W-:Y:S02]  /*675d0*/  STL.64 [R1+0x858], R18 ;  /* 0x0008581201007387 */ /* 0x0001e40000100a00 */
[----:B------:R-:W2:Y:S02]  /*675e0*/  LDL.LU R9, [R1+0x1f4] ;  /* 0x0001f40001097983 */ /* 0x000ea40000300800 */
[----:B------:R-:W2:Y:S01]  /*675f0*/  LDL.LU R10, [R1+0x1f8] ;  /* 0x0001f800010a7983 */ /* 0x000ea20000300800 */
[----:B------:R-:W2:Y:S01]  /*67600*/  LDL.LU R11, [R1+0x1fc] ;  /* 0x0001fc00010b7983 */ /* 0x000ea20000300800 */
[----:B------:R1:W-:Y:S02]  /*67610*/  STL.64 [R1+0x1668], R6 ;  /* 0x0016680601007387 */ /* 0x0003e40000100a00 */
[----:B------:R-:W3:Y:S02]  /*67620*/  LDL.LU R4, [R1+0x220] ;  /* 0x0002200001047983 */ /* 0x000ee40000300800 */
[----:B------:R-:W3:Y:S01]  /*67630*/  LDL.LU R5, [R1+0x224] ;  /* 0x0002240001057983 */ /* 0x000ee20000300800 */
[----:B0-----:R-:W-:Y:S01]  /*67640*/  MOV R18, R3 ;  /* 0x0000000300127202 */ /* 0x001fe20000000f00 */
[----:B-1----:R-:W3:Y:S01]  /*67650*/  LDL.LU R6, [R1+0x228] ;  /* 0x0002280001067983 */ /* 0x002ee20000300800 */
[----:B------:R-:W3:Y:S02]  /*67660*/  LDL.LU R7, [R1+0x22c] ;  /* 0x00022c0001077983 */ /* 0x000ee40000300800 */
[----:B------:R-:W-:Y:S02]  /*67670*/  STL.64 [R1+0x8d0], R12 ;  /* 0x0008d00c01007387 */ /* 0x000fe40000100a00 */
[----:B------:R0:W-:Y:S01]  /*67680*/  STL.64 [R1+0x8d8], R14 ;  /* 0x0008d80e01007387 */ /* 0x0001e20000100a00 */
[----:B------:R-:W-:Y:S01]  /*67690*/  MOV R19, R2 ;  /* 0x0000000200137202 */ /* 0x000fe20000000f00 */
[----:B------:R-:W-:Y:S01]  /*676a0*/  IMAD.MOV.U32 R3, RZ, RZ, R26 ;  /* 0x000000ffff037224 */ /* 0x000fe200078e001a */
[----:B------:R-:W-:Y:S01]  /*676b0*/  MOV R2, R27 ;  /* 0x0000001b00027202 */ /* 0x000fe20000000f00 */
[----:B0-----:R-:W4:Y:S01]  /*676c0*/  LDL.LU.64 R14, [R1+0x16c0] ;  /* 0x0016c000010e7983 */ /* 0x001f220000300a00 */
[----:B------:R-:W4:Y:S02]  /*676d0*/  LDL.LU.64 R12, [R1+0x16b8] ;  /* 0x0016b800010c7983 */ /* 0x000f240000300a00 */
[----:B------:R-:W4:Y:S02]  /*676e0*/  LDL.LU.64 R26, [R1+0x16b0] ;  /* 0x0016b000011a7983 */ /* 0x000f240000300a00 */
[C---:B----4-:R-:W-:Y:S01]  /*676f0*/  HMMA.16816.F32.BF16 R24, R20.reuse, R26, R12 ;  /* 0x0000001a1418723c */ /* 0x050fe2000004180c */
[----:B------:R-:W4:Y:S01]  /*67700*/  LDL.LU.64 R14, [R1+0x16a8] ;  /* 0x0016a800010e7983 */ /* 0x000f220000300a00 */
[----:B------:R-:W4:Y:S11]  /*67710*/  LDL.LU.64 R12, [R1+0x16a0] ;  /* 0x0016a000010c7983 */ /* 0x000f360000300a00 */
[----:B------:R-:W-:Y:S10]  /*67720*/  @!UPT UIADD3 URZ, URZ, URZ, URZ ;  /* 0x0000003f3f3ff290 */ /* 0x000ff4000fffe03f */
[----:B------:R-:W-:Y:S01]  /*67730*/  STL.64 [R1+0x8c0], R24 ;  /* 0x0008c01801007387 */ /* 0x000fe20000100a00 */
[----:B------:R0:W-:Y:S03]  /*67740*/  STL.64 [R1+0x8c8], R26 ;  /* 0x0008c81a01007387 */ /* 0x0001e60000100a00 */
[----:B0-----:R-:W3:Y:S02]  /*67750*/  LDL.LU.64 R26, [R1+0x1698] ;  /* 0x00169800011a7983 */ /* 0x001ee40000300a00 */
[C---:B---3--:R-:W-:Y:S11]  /*67760*/  HMMA.16816.F32.BF16 R4, R20.reuse, R26, R4 ;  /* 0x0000001a1404723c */ /* 0x048ff60000041804 */
[----:B------:R-:W-:Y:S11]  /*67770*/  @!UPT UIADD3 URZ, URZ, URZ, URZ ;  /* 0x0000003f3f3ff290 */ /* 0x000ff6000fffe03f */
[----:B------:R-:W-:Y:S01]  /*67780*/  @!UPT UIADD3 URZ, URZ, URZ, URZ ;  /* 0x0000003f3f3ff290 */ /* 0x000fe2000fffe03f */
[----:B------:R0:W-:Y:S01]  /*67790*/  STL.64 [R1+0x920], R4 ;  /* 0x0009200401007387 */ /* 0x0001e20000100a00 */
[----:B------:R-:W-:Y:S01]  /*677a0*/  STL.64 [R1+0x928], R6 ;  /* 0x0009280601007387 */ /* 0x000fe20000100a00 */
[----:B0-----:R-:W-:Y:S02]  /*677b0*/  MOV R5, R26 ;  /* 0x0000001a00057202 */ /* 0x001fe40000000f00 */
[----:B------:R-:W-:Y:S02]  /*677c0*/  MOV R4, R27 ;  /* 0x0000001b00047202 */ /* 0x000fe40000000f00 */
[----:B------:R-:W4:Y:S02]  /*677d0*/  LDL.LU.64 R26, [R1+0x1690] ;  /* 0x00169000011a7983 */ /* 0x000f240000300a00 */
[C---:B----4-:R-:W-:Y:S02]  /*677e0*/  HMMA.16816.F32.BF16 R24, R20.reuse, R26, R12 ;  /* 0x0000001a1418723c */ /* 0x050fe4000004180c */
[----:B------:R-:W2:Y:S11]  /*677f0*/  LDL.LU.64 R14, [R1+0x1688] ;  /* 0x00168800010e7983 */ /* 0x000eb60000300a00 */
[----:B------:R-:W-:Y:S10]  /*67800*/  @!UPT UIADD3 URZ, URZ, URZ, URZ ;  /* 0x0000003f3f3ff290 */ /* 0x000ff4000fffe03f */
[----:B------:R-:W-:Y:S01]  /*67810*/  STL.64 [R1+0x910], R24 ;  /* 0x0009101801007387 */ /* 0x000fe20000100a00 */
[----:B------:R0:W-:Y:S03]  /*67820*/  STL.64 [R1+0x918], R26 ;  /* 0x0009181a01007387 */ /* 0x0001e60000100a00 */
[----:B0-----:R-:W3:Y:S01]  /*67830*/  LDL.LU.64 R26, [R1+0x1680] ;  /* 0x00168000011a7983 */ /* 0x001ee20000300a00 */
[----:B------:R-:W3:Y:S02]  /*67840*/  LDL.LU.64 R24, [R1+0x1678] ;  /* 0x0016780001187983 */ /* 0x000ee40000300a00 */
[----:B------:R0:W-:Y:S02]  /*67850*/  STL.64 [R1+0x1600], R18 ;  /* 0x0016001201007387 */ /* 0x0001e40000100a00 */
[----:B------:R-:W4:Y:S01]  /*67860*/  LDL.LU R16, [R1+0x170] ;  /* 0x0001700001107983 */ /* 0x000f220000300800 */
[C---:B---3--:R-:W-:Y:S11]  /*67870*/  HMMA.16816.F32.BF16 R24, R20.reuse, R18, R24 ;  /* 0x000000121418723c */ /* 0x048ff60000041818 */
[----:B------:R-:W-:Y:S11]  /*67880*/  @!UPT UIADD3 URZ, URZ, URZ, URZ ;  /* 0x0000003f3f3ff290 */ /* 0x000ff6000fffe03f */
[----:B------:R-:W-:Y:S01]  /*67890*/  @!UPT UIADD3 URZ, URZ, URZ, URZ ;  /* 0x0000003f3f3ff290 */ /* 0x000fe2000fffe03f */
[----:B------:R-:W-:Y:S01]  /*678a0*/  STL.64 [R1+0x900], R24 ;  /* 0x0009001801007387 */ /* 0x000fe20000100a00 */
[----:B------:R-:W-:Y:S02]  /*678b0*/  STL.64 [R1+0x908], R26 ;  /* 0x0009081a01007387 */ /* 0x000fe40000100a00 */
[----:B------:R-:W4:Y:S02]  /*678c0*/  LDL.LU R17, [R1+0x174] ;  /* 0x0001740001117983 */ /* 0x000f240000300800 */
[----:B0-----:R-:W3:Y:S01]  /*678d0*/  LDL.LU R18, [R1+0x178] ;  /* 0x0001780001127983 */ /* 0x001ee20000300800 */
[----:B------:R-:W3:Y:S01]  /*678e0*/  LDL.LU R19, [R1+0x17c] ;  /* 0x00017c0001137983 */ /* 0x000ee20000300800 */
[----:B--2---:R-:W-:Y:S03]  /*678f0*/  HMMA.16816.F32.BF16 R8, R20, R14, R8 ;  /* 0x0000000e1408723c */ /* 0x004fe60000041808 */
[----:B---3--:R0:W-:Y:S01]  /*67900*/  STL.64 [R1+0x1610], R18 ;  /* 0x0016101201007387 */ /* 0x0081e20000100a00 */
[----:B----4-:R-:W-:Y:S02]  /*67910*/  STL.64 [R1+0x1608], R16 ;  /* 0x0016081001007387 */ /* 0x010fe40000100a00 */
[----:B0-----:R-:W-:Y:S01]  /*67920*/  IMAD.MOV.U32 R18, RZ, RZ, R5 ;  /* 0x000000ffff127224 */ /* 0x001fe200078e0005 */
[----:B------:R-:W-:-:S02]  /*67930*/  MOV R19, R4 ;  /* 0x0000000400137202 */ /* 0x000fc40000000f00 */
[----:B------:R-:W2:Y:S01]  /*67940*/  LDL.LU R4, [R1+0x1e0] ;  /* 0x0001e00001047983 */ /* 0x000ea20000300800 */
[----:B------:R-:W2:Y:S02]  /*67950*/  LDL.LU R5, [R1+0x1e4] ;  /* 0x0001e40001057983 */ /* 0x000ea40000300800 */
[----:B------:R-:W2:Y:S02]  /*67960*/  LDL.LU R6, [R1+0x1e8] ;  /* 0x0001e80001067983 */ /* 0x000ea40000300800 */
[----:B------:R-:W2:Y:S01]  /*67970*/  LDL.LU R7, [R1+0x1ec] ;  /* 0x0001ec0001077983 */ /* 0x000ea20000300800 */
[----:B------:R0:W-:Y:S04]  /*67980*/  STL.64 [R1+0x1628], R18 ;  /* 0x0016281201007387 */ /* 0x0001e80000100a00 */
[----:B0-----:R-:W3:Y:S04]  /*67990*/  LDL.64 R18, [R1+0x58] ;  /* 0x0000580001127983 */ /* 0x001ee80000100a00 */
[----:B---3--:R-:W-:Y:S01]  /*679a0*/  STL.64 [R1+0x1640], R18 ;  /* 0x0016401201007387 */ /* 0x008fe20000100a00 */
[----:B------:R-:W3:Y:S02]  /*679b0*/  LDL.LU R24, [R1+0x1b0] ;  /* 0x0001b00001187983 */ /* 0x000ee40000300800 */
[----:B------:R-:W3:Y:S02]  /*679c0*/  LDL.LU R25, [R1+0x1b4] ;  /* 0x0001b40001197983 */ /* 0x000ee40000300800 */
[----:B------:R-:W3:Y:S01]  /*679d0*/  LDL.LU R26, [R1+0x1b8] ;  /* 0x0001b800011a7983 */ /* 0x000ee20000300800 */
[----:B------:R-:W3:Y:S01]  /*679e0*/  LDL.LU R27, [R1+0x1bc] ;  /* 0x0001bc00011b7983 */ /* 0x000ee20000300800 */
        /* <DEDUP_REMOVED lines=27> */
[----:B------:R-:W-:Y:S01]  /*67ba0*/  STL.64 [R1+0x8e0], R4 ;  /* 0x0008e00401007387 */ /* 0x000fe20000100a00 */
[----:B------:R0:W-:Y:S03]  /*67bb0*/  STL.64 [R1+0x8e8], R6 ;  /* 0x0008e80601007387 */ /* 0x0001e60000100a00 */
[----:B0-----:R-:W3:Y:S01]  /*67bc0*/  LDL.LU.64 R6, [R1+0x1668] ;  /* 0x0016680001067983 */ /* 0x001ee20000300a00 */
[----:B------:R0:W-:Y:S02]  /*67bd0*/  STL.64 [R1+0x15f0], R10 ;  /* 0x0015f00a01007387 */ /* 0x0001e40000100a00 */
[----:B------:R-:W4:Y:S02]  /*67be0*/  LDL.LU R8, [R1+0x2c0] ;  /* 0x0002c00001087983 */ /* 0x000f240000300800 */
[----:B------:R-:W4:Y:S01]  /*67bf0*/  LDL.LU R9, [R1+0x2c4] ;  /* 0x0002c40001097983 */ /* 0x000f220000300800 */
[----:B0-----:R-:W4:Y:S01]  /*67c00*/  LDL.LU R10, [R1+0x2c8] ;  /* 0x0002c800010a7983 */ /* 0x001f220000300800 */
[----:B------:R-:W4:Y:S01]  /*67c10*/  LDL.LU R11, [R1+0x2cc] ;  /* 0x0002cc00010b7983 */ /* 0x000f220000300800 */
[----:B---3--:R-:W-:Y:S02]  /*67c20*/  HMMA.16816.F32.BF16 R20, R20, R6, R24 ;  /* 0x000000061414723c */ /* 0x008fe40000041818 */
[----:B------:R-:W2:Y:S01]  /*67c30*/  LDL.LU.64 R26, [R1+0x1660] ;  /* 0x00166000011a7983 */ /* 0x000ea20000300a00 */
[----:B------:R-:W2:Y:S01]  /*67c40*/  LDL.LU.64 R24, [R1+0x1658] ;  /* 0x0016580001187983 */ /* 0x000ea20000300a00 */
[----:B------:R-:W-:-:S02]  /*67c50*/  MOV R18, R3 ;  /* 0x0000000300127202 */ /* 0x000fc40000000f00 */
[----:B------:R-:W-:Y:S11]  /*67c60*/  MOV R19, R2 ;  /* 0x0000000200137202 */ /* 0x000ff60000000f00 */
[----:B------:R-:W-:Y:S06]  /*67c70*/  @!UPT UIADD3 URZ, URZ, URZ, URZ ;  /* 0x0000003f3f3ff290 */ /* 0x000fec000fffe03f */
[----:B------:R-:W-:Y:S01]  /*67c80*/  STL.64 [R1+0x8b0], R20 ;  /* 0x0008b01401007387 */ /* 0x000fe20000100a00 */
        /* <DEDUP_REMOVED lines=31> */
[----:B0-----:R-:W2:Y:S02]  /*67e80*/  LDL.LU.64 R18, [R1+0x1600] ;  /* 0x0016000001127983 */ /* 0x001ea40000300a00 */
[C---:B--2---:R-:W-:Y:S02]  /*67e90*/  HMMA.16816.F32.BF16 R16, R24.reuse, R18, R12 ;  /* 0x000000121810723c */ /* 0x044fe4000004180c */
[----:B------:R-:W4:Y:S11]  /*67ea0*/  LDL.LU.64 R14, [R1+0x15f8] ;  /* 0x0015f800010e7983 */ /* 0x000f360000300a00 */
        /* <DEDUP_REMOVED lines=8> */
[----:B------:R-:W2:Y:S02]  /*67f30*/  LDL.LU R18, [R1+0x358] ;  /* 0x0003580001127983 */ /* 0x000ea40000300800 */
[----:B------:R-:W2:Y:S01]  /*67f40*/  LDL.LU R19, [R1+0x35c] ;  /* 0x00035c0001137983 */ /* 0x000ea20000300800 */
[----:B----4-:R-:W-:Y:S01]  /*67f50*/  HMMA.16816.F32.BF16 R8, R24, R14, R8 ;  /* 0x0000000e1808723c */ /* 0x010fe20000041808 */
[----:B------:R-:W-:Y:S01]  /*67f60*/  IMAD.MOV.U32 R28, RZ, RZ, R14 ;  /* 0x000000ffff1c7224 */ /* 0x000fe200078e000e */
[----:B------:R-:W-:-:S02]  /*67f70*/  MOV R3, R15 ;  /* 0x0000000f00037202 */ /* 0x000fc40000000f00 */
[----:B------:R-:W0:Y:S11]  /*67f80*/  LDSM.16.M88.4 R12, [R0+0x4b400] ;  /* 0x04b40000000c783b */ /* 0x000e360000000200 */
[----:B------:R-:W-:Y:S08]  /*67f90*/  @!UPT UIADD3 URZ, URZ, URZ, URZ ;  /* 0x0000003f3f3ff290 */ /* 0x000ff0000fffe03f */
[----:B------:R-:W-:Y:S01]  /*67fa0*/  STL.64 [R1+0x950], R8 ;  /* 0x0009500801007387 */ /* 0x000fe20000100a00 */
[----:B------:R1:W-:Y:S03]  /*67fb0*/  STL.64 [R1+0x958], R10 ;  /* 0x0009580a01007387 */ /* 0x0003e60000100a00 */
[----:B-1----:R-:W3:Y:S04]  /*67fc0*/  LDL.LU.64 R10, [R1+0x15f0] ;  /* 0x0015f000010a7983 */ /* 0x002ee80000300a00 */
[----:B0-----:R-:W-:Y:S01]  /*67fd0*/  STL.64 [R1+0x14d8], R14 ;  /* 0x0014d80e01007387 */ /* 0x001fe20000100a00 */
[----:B------:R0:W-:Y:S03]  /*67fe0*/  STL.64 [R1+0x14d0], R12 ;  /* 0x0014d00c01007387 */ /* 0x0001e60000100a00 */
[----:B0-----:R-:W3:Y:S01]  /*67ff0*/  LDL.LU R12, [R1+0x360] ;  /* 0x00036000010c7983 */ /* 0x001ee20000300800 */
[----:B------:R-:W3:Y:S02]  /*68000*/  LDL.LU R13, [R1+0x364] ;  /* 0x00036400010d7983 */ /* 0x000ee40000300800 */
[----:B------:R-:W3:Y:S02]  /*68010*/  LDL.LU R14, [R1+0x368] ;  /* 0x00036800010e7983 */ /* 0x000ee40000300800 */
[----:B------:R-:W3:Y:S02]  /*68020*/  LDL.LU R15, [R1+0x36c] ;  /* 0x00036c00010f7983 */ /* 0x000ee40000300800 */
[C---:B---3--:R-:W-:Y:S01]  /*68030*/  HMMA.16816.F32.BF16 R12, R24.reuse, R10, R12 ;  /* 0x0000000a180c723c */ /* 0x048fe2000004180c */
[----:B------:R-:W0:Y:S04]  /*68040*/  LDSM.16.M88.4 R8, [R0+0x4b800] ;  /* 0x04b800000008783b */ /* 0x000e280000000200 */
[----:B0-----:R-:W-:Y:S11]  /*68050*/  STL.64 [R1+0x1448], R10 ;  /* 0x0014480a01007387 */ /* 0x001ff60000100a00 */
[----:B------:R-:W-:Y:S07]  /*68060*/  @!UPT UIADD3 URZ, URZ, URZ, URZ ;  /* 0x0000003f3f3ff290 */ /* 0x000fee000fffe03f */
[----:B------:R-:W-:Y:S02]  /*68070*/  STL.64 [R1+0x940], R12 ;  /* 0x0009400c01007387 */ /* 0x000fe40000100a00 */
[----:B------:R-:W-:Y:S02]  /*68080*/  STL.64 [R1+0x948], R14 ;  /* 0x0009480e01007387 */ /* 0x000fe40000100a00 */
[----:B------:R2:W-:Y:S02]  /*68090*/  STL.64 [R1+0x1440], R8 ;  /* 0x0014400801007387 */ /* 0x0005e40000100a00 */
[----:B--2---:R-:W-:Y:S01]  /*680a0*/  HMMA.16816.F32.BF16 R8, R24, R6, R16 ;  /* 0x000000061808723c */ /* 0x004fe20000041810 */
[----:B------:R-:W-:Y:S01]  /*680b0*/  STL.64 [R1+0x1570], R6 ;  /* 0x0015700601007387 */ /* 0x000fe20000100a00 */
[----:B------:R-:W2:Y:S01]  /*680c0*/  LDL.LU R12, [R1+0x2b0] ;  /* 0x0002b000010c7983 */ /* 0x000ea20000300800 */
[----:B------:R-:W-:Y:S02]  /*680d0*/  MOV R2, R22 ;  /* 0x0000001600027202 */ /* 0x000fe40000000f00 */
[----:B------:R-:W-:Y:S01]  /*680e0*/  MOV R29, R23 ;  /* 0x00000017001d7202 */ /* 0x000fe20000000f00 */
[----:B------:R-:W0:Y:S04]  /*680f0*/  LDSM.16.M88.4 R24, [R0+0x4bc00] ;  /* 0x04bc00000018783b */ /* 0x000e280000000200 */
[----:B------:R-:W1:Y:S11]  /*68100*/  LDSM.16.M88.4 R20, [R0+0x4ac00] ;  /* 0x04ac00000014783b */ /* 0x000e760000000200 */
[----:B------:R-:W-:Y:S02]  /*68110*/  @!UPT UIADD3 URZ, URZ, URZ, URZ ;  /* 0x0000003f3f3ff290 */ /* 0x000fe4000fffe03f */
[----:B------:R-:W-:Y:S01]  /*68120*/  STL.64 [R1+0x930], R8 ;  /* 0x0009300801007387 */ /* 0x000fe20000100a00 */
[----:B------:R-:W-:Y:S02]  /*68130*/  STL.64 [R1+0x938], R10 ;  /* 0x0009380a01007387 */ /* 0x000fe40000100a00 */
[----:B------:R-:W2:Y:S02]  /*68140*/  LDL.LU R13, [R1+0x2b4] ;  /* 0x0002b400010d7983 */ /* 0x000ea40000300800 */
[----:B------:R-:W3:Y:S01]  /*68150*/  LDL.LU R14, [R1+0x2b8] ;  /* 0x0002b800010e7983 */ /* 0x000ee20000300800 */
[----:B------:R-:W3:Y:S01]  /*68160*/  LDL.LU R15, [R1+0x2bc] ;  /* 0x0002bc00010f7983 */ /* 0x000ee20000300800 */
[----:B------:R-:W4:Y:S02]  /*68170*/  LDL.LU R16, [R1+0x390] ;  /* 0x0003900001107983 */ /* 0x000f240000300800 */
[----:B------:R-:W4:Y:S02]  /*68180*/  LDL.LU R17, [R1+0x394] ;  /* 0x0003940001117983 */ /* 0x000f240000300800 */
[----:B------:R-:W5:Y:S01]  /*68190*/  LDL.LU R18, [R1+0x398] ;  /* 0x0003980001127983 */ /* 0x000f620000300800 */
[----:B------:R-:W5:Y:S04]  /*681a0*/  LDL.LU R19, [R1+0x39c] ;  /* 0x00039c0001137983 */ /* 0x000f680000300800 */
[----:B-----5:R5:W-:Y:S01]  /*681b0*/  STL.64 [R1+0x1598], R18 ;  /* 0x0015981201007387 */ /* 0x020be20000100a00 */
[----:B----4-:R-:W-:Y:S01]  /*681c0*/  STL.64 [R1+0x1590], R16 ;  /* 0x0015901001007387 */ /* 0x010fe20000100a00 */
[----:B-----5:R-:W-:-:S02]  /*681d0*/  MOV R18, R2 ;  /* 0x0000000200127202 */ /* 0x020fc40000000f00 */
[----:B------:R-:W-:Y:S01]  /*681e0*/  MOV R19, R29 ;  /* 0x0000001d00137202 */ /* 0x000fe20000000f00 */
[----:B------:R-:W4:Y:S01]  /*681f0*/  LDL.LU R2, [R1+0x15e8] ;  /* 0x0015e80001027983 */ /* 0x000f220000300800 */
[----:B------:R-:W5:Y:S03]  /*68200*/  LDL.LU R29, [R1+0x15e4] ;  /* 0x0015e400011d7983 */ /* 0x000f660000300800 */
[----:B------:R-:W-:Y:S01]  /*68210*/  STL.64 [R1+0x15a8], R18 ;  /* 0x0015a81201007387 */ /* 0x000fe20000100a00 */
[----:B---3--:R3:W-:Y:S02]  /*68220*/  STL.64 [R1+0x14e8], R14 ;  /* 0x0014e80e01007387 */ /* 0x0087e40000100a00 */
[----:B--2---:R-:W-:Y:S01]  /*68230*/  STL.64 [R1+0x14e0], R12 ;  /* 0x0014e00c01007387 */ /* 0x004fe20000100a00 */
[----:B---3--:R-:W2:Y:S04]  /*68240*/  LDL.64 R14, [R1+0x8] ;  /* 0x00000800010e7983 */ /* 0x008ea80000100a00 */
[----:B--2---:R-:W-:Y:S01]  /*68250*/  STL.64 [R1+0x1578], R14 ;  /* 0x0015780e01007387 */ /* 0x004fe20000100a00 */
[----:B------:R-:W2:Y:S02]  /*68260*/  LDL.LU R0, [R1+0x15e0] ;  /* 0x0015e00001007983 */ /* 0x000ea40000300800 */
[----:B------:R-:W3:Y:S02]  /*68270*/  LDL.LU R8, [R1+0x3c0] ;  /* 0x0003c00001087983 */ /* 0x000ee40000300800 */
[----:B------:R-:W3:Y:S01]  /*68280*/  LDL.LU R9, [R1+0x3c4] ;  /* 0x0003c40001097983 */ /* 0x000ee20000300800 */
[----:B------:R-:W2:Y:S01]  /*68290*/  LDL.LU R10, [R1+0x3c8] ;  /* 0x0003c800010a7983 */ /* 0x000ea20000300800 */
[----:B------:R-:W2:Y:S03]  /*682a0*/  LDL.LU R11, [R1+0x3cc] ;  /* 0x0003cc00010b7983 */ /* 0x000ea60000300800 */
[----:B--2---:R2:W-:Y:S01]  /*682b0*/  STL.64 [R1+0x15b8], R10 ;  /* 0x0015b80a01007387 */ /* 0x0045e20000100a00 */
[----:B---3--:R-:W-:Y:S02]  /*682c0*/  STL.64 [R1+0x15b0], R8 ;  /* 0x0015b00801007387 */ /* 0x008fe40000100a00 */
[----:B--2---:R-:W-:Y:S01]  /*682d0*/  IMAD.MOV.U32 R10, RZ, RZ, R5 ;  /* 0x000000ffff0a7224 */ /* 0x004fe200078e0005 */
[----:B------:R-:W-:-:S05]  /*682e0*/  MOV R11, R4 ;  /* 0x00000004000b7202 */ /* 0x000fca0000000f00 */
[----:B------:R2:W-:Y:S01]  /*682f0*/  STL.64 [R1+0x15c8], R10 ;  /* 0x0015c80a01007387 */ /* 0x0005e20000100a00 */
[----:B------:R-:W3:Y:S03]  /*68300*/  LDL.64 R18, [R1+0x48] ;  /* 0x0000480001127983 */ /* 0x000ee60000100a00 */
[----:B--2---:R-:W2:Y:S04]  /*68310*/  LDL.64 R10, [R1+0x68] ;  /* 0x00006800010a7983 */ /* 0x004ea80000100a00 */
[----:B---3--:R3:W-:Y:S01]  /*68320*/  STL.64 [R1+0x15c0], R18 ;  /* 0x0015c01201007387 */ /* 0x0087e20000100a00 */
[----:B------:R-:W2:Y:S02]  /*68330*/  LDL.LU R16, [R1+0x3d0] ;  /* 0x0003d00001107983 */ /* 0x000ea40000300800 */
[----:B------:R-:W2:Y:S01]  /*68340*/  LDL.LU R17, [R1+0x3d4] ;  /* 0x0003d40001117983 */ /* 0x000ea20000300800 */
[----:B---3--:R-:W3:Y:S01]  /*68350*/  LDL.LU R18, [R1+0x3d8] ;  /* 0x0003d80001127983 */ /* 0x008ee20000300800 */
[----:B------:R-:W3:Y:S03]  /*68360*/  LDL.LU R19, [R1+0x3dc] ;  /* 0x0003dc0001137983 */ /* 0x000ee60000300800 */
[----:B---3--:R-:W-:Y:S01]  /*68370*/  STL.64 [R1+0x15d8], R18 ;  /* 0x0015d81201007387 */ /* 0x008fe20000100a00 */
[----:B--2---:R2:W-:Y:S03]  /*68380*/  STL.64 [R1+0x15d0], R16 ;  /* 0x0015d01001007387 */ /* 0x0045e60000100a00 */
[----:B--2---:R-:W1:Y:S01]  /*68390*/  LDL.LU R16, [R1+0x3e0] ;  /* 0x0003e00001107983 */ /* 0x004e620000300800 */
[----:B------:R-:W1:Y:S02]  /*683a0*/  LDL.LU R17, [R1+0x3e4] ;  /* 0x0003e40001117983 */ /* 0x000e640000300800 */
[----:B------:R-:W1:Y:S02]  /*683b0*/  LDL.LU R18, [R1+0x3e8] ;  /* 0x0003e80001127983 */ /* 0x000e640000300800 */
[----:B------:R-:W1:Y:S01]  /*683c0*/  LDL.LU R19, [R1+0x3ec] ;  /* 0x0003ec0001137983 */ /* 0x000e620000300800 */
[----:B0-----:R-:W-:Y:S01]  /*683d0*/  STL.64 [R1+0x1390], R26 ;  /* 0x0013901a01007387 */ /* 0x001fe20000100a00 */
[----:B------:R0:W-:Y:S03]  /*683e0*/  STL.64 [R1+0x1388], R24 ;  /* 0x0013881801007387 */ /* 0x0001e60000100a00 */
[----:B0-----:R-:W2:Y:S01]  /*683f0*/  LDL.LU R24, [R1+0x2e0] ;  /* 0x0002e00001187983 */ /* 0x001ea20000300800 */
[----:B------:R-:W2:Y:S02]  /*68400*/  LDL.LU R25, [R1+0x2e4] ;  /* 0x0002e40001197983 */ /* 0x000ea40000300800 */
[----:B------:R-:W3:Y:S02]  /*68410*/  LDL.LU R26, [R1+0x2e8] ;  /* 0x0002e800011a7983 */ /* 0x000ee40000300800 */
[----:B------:R-:W3:Y:S01]  /*68420*/  LDL.LU R27, [R1+0x2ec] ;  /* 0x0002ec00011b7983 */ /* 0x000ee20000300800 */
[----:B------:R-:W2:Y:S01]  /*68430*/  LDL.LU R4, [R1+0x370] ;  /* 0x0003700001047983 */ /* 0x000ea20000300800 */
[----:B------:R-:W2:Y:S02]  /*68440*/  LDL.LU R5, [R1+0x374] ;  /* 0x0003740001057983 */ /* 0x000ea40000300800 */
[----:B------:R-:W2:Y:S02]  /*68450*/  LDL.LU R6, [R1+0x378] ;  /* 0x0003780001067983 */ /* 0x000ea40000300800 */
[----:B------:R-:W2:Y:S01]  /*68460*/  LDL.LU R7, [R1+0x37c] ;  /* 0x00037c0001077983 */ /* 0x000ea20000300800 */
[----:B------:R-:W-:-:S02]  /*68470*/  MOV R14, R28 ;  /* 0x0000001c000e7202 */ /* 0x000fc40000000f00 */
[----:B------:R-:W-:Y:S01]  /*68480*/  MOV R15, R3 ;  /* 0x00000003000f7202 */ /* 0x000fe20000000f00 */
[----:B------:R-:W-:Y:S01]  /*68490*/  MOV R3, R11 ;  /* 0x0000000b00037202 */ /* 0x000fe20000000f00 */
[C---:B-1----:R-:W-:Y:S01]  /*684a0*/  HMMA.16816.F32.BF16 R16, R20.reuse, R10, R16 ;  /* 0x0000000a1410723c */ /* 0x042fe20000041810 */
[----:B--2---:R-:W-:Y:S01]  /*684b0*/  STL.64 [R1+0x1588], R6 ;  /* 0x0015880601007387 */ /* 0x004fe20000100a00 */
[----:B------:R-:W-:Y:S02]  /*684c0*/  STL.64 [R1+0x1580], R4 ;  /* 0x0015800401007387 */ /* 0x000fe40000100a00 */
[----:B------:R0:W-:Y:S02]  /*684d0*/  STL.64 [R1+0x15a0], R14 ;  /* 0x0015a00e01007387 */ /* 0x0001e40000100a00 */
[----:B------:R-:W2:Y:S01]  /*684e0*/  LDL.LU R12, [R1+0x3b0] ;  /* 0x0003b000010c7983 */ /* 0x000ea20000300800 */
[----:B------:R-:W2:Y:S04]  /*684f0*/  LDL.LU R13, [R1+0x3b4] ;  /* 0x0003b400010d7983 */ /* 0x000ea80000300800 */
[----:B0-----:R-:W2:Y:S01]  /*68500*/  LDL.LU R14, [R1+0x3b8] ;  /* 0x0003b800010e7983 */ /* 0x001ea20000300800 */
[----:B------:R-:W2:Y:S02]  /*68510*/  LDL.LU R15, [R1+0x3bc] ;  /* 0x0003bc00010f7983 */ /* 0x000ea40000300800 */
[----:B------:R-:W2:Y:S02]  /*68520*/  LDL.LU R4, [R1+0x380] ;  /* 0x0003800001047983 */ /* 0x000ea40000300800 */
[----:B------:R-:W2:Y:S01]  /*68530*/  LDL.LU R5, [R1+0x384] ;  /* 0x0003840001057983 */ /* 0x000ea20000300800 */
[----:B------:R-:W2:Y:S01]  /*68540*/  LDL.LU R6, [R1+0x388] ;  /* 0x0003880001067983 */ /* 0x000ea20000300800 */
[----:B------:R-:W2:Y:S02]  /*68550*/  LDL.LU R7, [R1+0x38c] ;  /* 0x00038c0001077983 */ /* 0x000ea40000300800 */
[----:B---3--:R0:W-:Y:S02]  /*68560*/  STL.64 [R1+0x1508], R26 ;  /* 0x0015081a01007387 */ /* 0x0081e40000100a00 */
[----:B------:R1:W-:Y:S01]  /*68570*/  STL.64 [R1+0x1500], R24 ;  /* 0x0015001801007387 */ /* 0x0003e20000100a00 */
[----:B0-----:R-:W3:Y:S01]  /*68580*/  LDL.LU.64 R26, [R1+0x28] ;  /* 0x00002800011a7983 */ /* 0x001ee20000300a00 */
[----:B------:R-:W-:Y:S02]  /*68590*/  STL.64 [R1+0xa20], R16 ;  /* 0x000a201001007387 */ /* 0x000fe40000100a00 */
[----:B------:R0:W-:Y:S02]  /*685a0*/  STL.64 [R1+0xa28], R18 ;  /* 0x000a281201007387 */ /* 0x0001e40000100a00 */
[----:B-1----:R-:W-:Y:S01]  /*685b0*/  IMAD.MOV.U32 R24, RZ, RZ, R10 ;  /* 0x000000ffff187224 */ /* 0x002fe200078e000a */
        /* <DEDUP_REMOVED lines=10> */
[C---:B--2---:R-:W-:Y:S11]  /*68660*/  HMMA.16816.F32.BF16 R8, R20.reuse, R18, R8 ;  /* 0x000000121408723c */ /* 0x044ff60000041808 */
[----:B------:R-:W-:Y:S11]  /*68670*/  @!UPT UIADD3 URZ, URZ, URZ, URZ ;  /* 0x0000003f3f3ff290 */ /* 0x000ff6000fffe03f */
[----:B------:R-:W-:Y:S01]  /*68680*/  @!UPT UIADD3 URZ, URZ, URZ, URZ ;  /* 0x0000003f3f3ff290 */ /* 0x000fe2000fffe03f */
[----:B------:R0:W-:Y:S01]  /*68690*/  STL.64 [R1+0xa00], R8 ;  /* 0x000a000801007387 */ /* 0x0001e20000100a00 */
[----:B------:R-:W-:Y:S01]  /*686a0*/  STL.64 [R1+0xa08], R10 ;  /* 0x000a080a01007387 */ /* 0x000fe20000100a00 */
[----:B0-----:R-:W-:Y:S02]  /*686b0*/  MOV R9, R18 ;  /* 0x0000001200097202 */ /* 0x001fe40000000f00 */
[----:B------:R-:W-:Y:S02]  /*686c0*/  MOV R8, R19 ;  /* 0x0000001300087202 */ /* 0x000fe40000000f00 */
[----:B------:R-:W2:Y:S02]  /*686d0*/  LDL.LU.64 R18, [R1+0x15a8] ;  /* 0x0015a80001127983 */ /* 0x000ea40000300a00 */
[C---:B--2---:R-:W-:Y:S02]  /*686e0*/  HMMA.16816.F32.BF16 R16, R20.reuse, R18, R12 ;  /* 0x000000121410723c */ /* 0x044fe4000004180c */
[----:B------:R-:W2:Y:S11]  /*686f0*/  LDL.LU.64 R14, [R1+0x15a0] ;  /* 0x0015a000010e7983 */ /* 0x000eb60000300a00 */
[----:B------:R-:W-:Y:S10]  /*68700*/  @!UPT UIADD3 URZ, URZ, URZ, URZ ;  /* 0x0000003f3f3ff290 */ /* 0x000ff4000fffe03f */
[----:B------:R-:W-:Y:S01]  /*68710*/  STL.64 [R1+0x9f0], R16 ;  /* 0x0009f01001007387 */ /* 0x000fe20000100a00 */
[----:B------:R0:W-:Y:S03]  /*68720*/  STL.64 [R1+0x9f8], R18 ;  /* 0x0009f81201007387 */ /* 0x0001e60000100a00 */
[----:B0-----:R-:W2:Y:S01]  /*68730*/  LDL.LU.64 R18, [R1+0x1598] ;  /* 0x0015980001127983 */ /* 0x001ea20000300a00 */
[----:B------:R-:W2:Y:S02]  /*68740*/  LDL.LU.64 R16, [R1+0x1590] ;  /* 0x0015900001107983 */ /* 0x000ea40000300a00 */
[----:B---3--:R0:W-:Y:S01]  /*68750*/  STL.64 [R1+0x1518], R26 ;  /* 0x0015181a01007387 */ /* 0x0081e20000100a00 */
[----:B--2---:R-:W-:Y:S01]  /*68760*/  HMMA.16816.F32.BF16 R16, R20, R26, R16 ;  /* 0x0000001a1410723c */ /* 0x004fe20000041810 */
[----:B0-----:R-:W2:Y:S11]  /*68770*/  LDL.64 R26, [R1+0x38] ;  /* 0x00003800011a7983 */ /* 0x001eb60000100a00 */
[----:B------:R-:W-:Y:S11]  /*68780*/  @!UPT UIADD3 URZ, URZ, URZ, URZ ;  /* 0x0000003f3f3ff290 */ /* 0x000ff6000fffe03f */
[----:B------:R0:W-:Y:S01]  /*68790*/  STL.64 [R1+0x9e0], R16 ;  /* 0x0009e01001007387 */ /* 0x0001e20000100a00 */
[----:B------:R1:W-:Y:S03]  /*687a0*/  STL.64 [R1+0x9e8], R18 ;  /* 0x0009e81201007387 */ /* 0x0003e60000100a00 */
[----:B--2---:R2:W-:Y:S01]  /*687b0*/  STL.64 [R1+0x1530], R26 ;  /* 0x0015301a01007387 */ /* 0x0045e20000100a00 */
[----:B0-----:R-:W3:Y:S02]  /*687c0*/  LDL.LU R16, [R1+0x340] ;  /* 0x0003400001107983 */ /* 0x001ee40000300800 */
[----:B------:R-:W3:Y:S02]  /*687d0*/  LDL.LU R17, [R1+0x344] ;  /* 0x0003440001117983 */ /* 0x000ee40000300800 */
[----:B-1----:R-:W3:Y:S01]  /*687e0*/  LDL.LU R18, [R1+0x348] ;  /* 0x0003480001127983 */ /* 0x002ee20000300800 */
[----:B------:R-:W3:Y:S01]  /*687f0*/  LDL.LU R19, [R1+0x34c] ;  /* 0x00034c0001137983 */ /* 0x000ee20000300800 */
[----:B--2---:R-:W-:Y:S01]  /*68800*/  MOV R27, R8 ;  /* 0x00000008001b7202 */ /* 0x004fe20000000f00 */
[----:B------:R-:W-:-:S02]  /*68810*/  IMAD.MOV.U32 R26, RZ, RZ, R9 ;  /* 0x000000ffff1a7224 */ /* 0x000fc400078e0009 */
[----:B------:R-:W2:Y:S01]  /*68820*/  LDL.LU R8, [R1+0x320] ;  /* 0x0003200001087983 */ /* 0x000ea20000300800 */
[----:B------:R-:W2:Y:S02]  /*68830*/  LDL.LU R9, [R1+0x324] ;  /* 0x0003240001097983 */ /* 0x000ea40000300800 */
[----:B------:R-:W2:Y:S02]  /*68840*/  LDL.LU R10, [R1+0x328] ;  /* 0x00032800010a7983 */ /* 0x000ea40000300800 */
[----:B------:R-:W2:Y:S01]  /*68850*/  LDL.LU R11, [R1+0x32c] ;  /* 0x00032c00010b7983 */ /* 0x000ea20000300800 */
[C---:B------:R-:W-:Y:S01]  /*68860*/  HMMA.16816.F32.BF16 R12, R20.reuse, R14, R4 ;  /* 0x0000000e140c723c */ /* 0x040fe20000041804 */
[----:B--2---:R-:W-:Y:S01]  /*68870*/  STL.64 [R1+0x1558], R10 ;  /* 0x0015580a01007387 */ /* 0x004fe20000100a00 */
[----:B------:R0:W-:Y:S03]  /*68880*/  STL.64 [R1+0x1550], R8 ;  /* 0x0015500801007387 */ /* 0x0001e60000100a00 */
[----:B0-----:R-:W2:Y:S01]  /*68890*/  LDL.LU R8, [R1+0x330] ;  /* 0x0003300001087983 */ /* 0x001ea20000300800 */
[----:B------:R-:W2:Y:S02]  /*688a0*/  LDL.LU R9, [R1+0x334] ;  /* 0x0003340001097983 */ /* 0x000ea40000300800 */
[----:B------:R-:W2:Y:S02]  /*688b0*/  LDL.LU R10, [R1+0x338] ;  /* 0x00033800010a7983 */ /* 0x000ea40000300800 */
[----:B------:R-:W2:Y:S01]  /*688c0*/  LDL.LU R11, [R1+0x33c] ;  /* 0x00033c00010b7983 */ /* 0x000ea20000300800 */
[----:B------:R0:W-:Y:S04]  /*688d0*/  STL.64 [R1+0x1548], R26 ;  /* 0x0015481a01007387 */ /* 0x0001e80000100a00 */
[----:B0-----:R-:W2:Y:S01]  /*688e0*/  LDL.64 R26, [R1+0x58] ;  /* 0x00005800011a7983 */ /* 0x001ea20000100a00 */
[----:B------:R-:W2:Y:S02]  /*688f0*/  LDL.LU.64 R6, [R1+0x1588] ;  /* 0x0015880001067983 */ /* 0x000ea40000300a00 */
[----:B------:R-:W2:Y:S05]  /*68900*/  LDL.LU.64 R4, [R1+0x1580] ;  /* 0x0015800001047983 */ /* 0x000eaa0000300a00 */
[----:B------:R-:W-:Y:S01]  /*68910*/  STL.64 [R1+0x9d0], R12 ;  /* 0x0009d00c01007387 */ /* 0x000fe20000100a00 */
[----:B------:R0:W-:Y:S04]  /*68920*/  STL.64 [R1+0x9d8], R14 ;  /* 0x0009d80e01007387 */ /* 0x0001e80000100a00 */
[----:B0-----:R-:W2:Y:S02]  /*68930*/  LDL.LU.64 R14, [R1+0x1578] ;  /* 0x00157800010e7983 */ /* 0x001ea40000300a00 */
[C---:B--2---:R-:W-:Y:S11]  /*68940*/  HMMA.16816.F32.BF16 R4, R20.reuse, R14, R4 ;  /* 0x0000000e1404723c */ /* 0x044ff60000041804 */
[----:B------:R-:W-:Y:S11]  /*68950*/  @!UPT UIADD3 URZ, URZ, URZ, URZ ;  /* 0x0000003f3f3ff290 */ /* 0x000ff6000fffe03f */
[----:B------:R-:W-:Y:S01]  /*68960*/  @!UPT UIADD3 URZ, URZ, URZ, URZ ;  /* 0x0000003f3f3ff290 */ /* 0x000fe2000fffe03f */
[----:B------:R-:W-:Y:S01]  /*68970*/  STL.64 [R1+0x9c0], R4 ;  /* 0x0009c00401007387 */ /* 0x000fe20000100a00 */
[----:B------:R0:W-:Y:S03]  /*68980*/  STL.64 [R1+0x9c8], R6 ;  /* 0x0009c80601007387 */ /* 0x0001e60000100a00 */
[----:B0-----:R-:W3:Y:S01]  /*68990*/  LDL.LU.64 R6, [R1+0x1570] ;  /* 0x0015700001067983 */ /* 0x001ee20000300a00 */
[----:B------:R0:W-:Y:S03]  /*689a0*/  STL.64 [R1+0x14f8], R14 ;  /* 0x0014f80e01007387 */ /* 0x0001e60000100a00 */
[----:B0-----:R-:W2:Y:S04]  /*689b0*/  LDL.LU.64 R14, [R1+0x18] ;  /* 0x00001800010e7983 */ /* 0x001ea80000300a00 */
[----:B--2---:R0:W-:Y:S01]  /*689c0*/  STL.64 [R1+0x1510], R14 ;  /* 0x0015100e01007387 */ /* 0x0041e20000100a00 */
[----:B------:R-:W2:Y:S02]  /*689d0*/  LDL.LU R12, [R1+0x2f0] ;  /* 0x0002f000010c7983 */ /* 0x000ea40000300800 */
[----:B------:R-:W2:Y:S01]  /*689e0*/  LDL.LU R13, [R1+0x2f4] ;  /* 0x0002f400010d7983 */ /* 0x000ea20000300800 */
[----:B0-----:R-:W2:Y:S01]  /*689f0*/  LDL.LU R14, [R1+0x2f8] ;  /* 0x0002f800010e7983 */ /* 0x001ea20000300800 */
[----:B------:R-:W2:Y:S03]  /*68a00*/  LDL.LU R15, [R1+0x2fc] ;  /* 0x0002fc00010f7983 */ /* 0x000ea60000300800 */
[----:B--2---:R-:W-:Y:S01]  /*68a10*/  STL.64 [R1+0x1528], R14 ;  /* 0x0015280e01007387 */ /* 0x004fe20000100a00 */
[----:B------:R0:W-:Y:S03]  /*68a20*/  STL.64 [R1+0x1520], R12 ;  /* 0x0015200c01007387 */ /* 0x0001e60000100a00 */
[----:B0-----:R-:W2:Y:S01]  /*68a30*/  LDL.LU R12, [R1+0x300] ;  /* 0x00030000010c7983 */ /* 0x001ea20000300800 */
[----:B------:R-:W2:Y:S02]  /*68a40*/  LDL.LU R13, [R1+0x304] ;  /* 0x00030400010d7983 */ /* 0x000ea40000300800 */
[----:B------:R-:W2:Y:S02]  /*68a50*/  LDL.LU R14, [R1+0x308] ;  /* 0x00030800010e7983 */ /* 0x000ea40000300800 */
[----:B------:R-:W2:Y:S01]  /*68a60*/  LDL.LU R15, [R1+0x30c] ;  /* 0x00030c00010f7983 */ /* 0x000ea20000300800 */
[----:B---3--:R-:W-:Y:S01]  /*68a70*/  HMMA.16816.F32.BF16 R20, R20, R6, R16 ;  /* 0x000000061414723c */ /* 0x008fe20000041810 */
[----:B--2---:R-:W-:Y:S01]  /*68a80*/  STL.64 [R1+0x1540], R14 ;  /* 0x0015400e01007387 */ /* 0x004fe20000100a00 */
[----:B------:R0:W-:Y:S03]  /*68a90*/  STL.64 [R1+0x1538], R12 ;  /* 0x0015380c01007387 */ /* 0x0001e60000100a00 */
[----:B0-----:R-:W2:Y:S01]  /*68aa0*/  LDL.LU R12, [R1+0x310] ;  /* 0x00031000010c7983 */ /* 0x001ea20000300800 */
[----:B------:R-:W2:Y:S02]  /*68ab0*/  LDL.LU R13, [R1+0x314] ;  /* 0x00031400010d7983 */ /* 0x000ea40000300800 */
[----:B------:R-:W2:Y:S02]  /*68ac0*/  LDL.LU R14, [R1+0x318] ;  /* 0x00031800010e7983 */ /* 0x000ea40000300800 */
[----:B------:R-:W2:Y:S01]  /*68ad0*/  LDL.LU R15, [R1+0x31c] ;  /* 0x00031c00010f7983 */ /* 0x000ea20000300800 */
[----:B------:R-:W3:Y:S01]  /*68ae0*/  LDL.LU.64 R18, [R1+0x1568] ;  /* 0x0015680001127983 */ /* 0x000ee20000300a00 */
[----:B------:R-:W3:Y:S02]  /*68af0*/  LDL.LU.64 R16, [R1+0x1560] ;  /* 0x0015600001107983 */ /* 0x000ee40000300a00 */
[----:B------:R0:W-:Y:S02]  /*68b00*/  STL.64 [R1+0x14f0], R6 ;  /* 0x0014f00601007387 */ /* 0x0001e40000100a00 */
[----:B------:R-:W2:Y:S07]  /*68b10*/  LDL.LU R4, [R1+0x2d0] ;  /* 0x0002d00001047983 */ /* 0x000eae0000300800 */
[----:B------:R-:W-:Y:S01]  /*68b20*/  STL.64 [R1+0x9b0], R20 ;  /* 0x0009b01401007387 */ /* 0x000fe20000100a00 */
[----:B------:R1:W-:Y:S02]  /*68b30*/  STL.64 [R1+0x9b8], R22 ;  /* 0x0009b81601007387 */ /* 0x0003e40000100a00 */
[----:B------:R-:W2:Y:S01]  /*68b40*/  LDL.LU R5, [R1+0x2d4] ;  /* 0x0002d40001057983 */ /* 0x000ea20000300800 */
[----:B0-----:R-:W2:Y:S01]  /*68b50*/  LDL.LU R6, [R1+0x2d8] ;  /* 0x0002d80001067983 */ /* 0x001ea20000300800 */
[----:B------:R-:W2:Y:S01]  /*68b60*/  LDL.LU R7, [R1+0x2dc] ;  /* 0x0002dc0001077983 */ /* 0x000ea20000300800 */
[----:B-1----:R-:W-:-:S02]  /*68b70*/  MOV R22, R24 ;  /* 0x0000001800167202 */ /* 0x002fc40000000f00 */
        /* <DEDUP_REMOVED lines=58> */
[----:B------:R-:W2:Y:S02]  /*68f20*/  LDL.LU.64 R12, [R1+0x14e0] ;  /* 0x0014e000010c7983 */ /* 0x000ea40000300a00 */
[----:B--2---:R-:W-:Y:S01]  /*68f30*/  HMMA.16816.F32.BF16 R16, R16, R6, R12 ;  /* 0x000000061010723c */ /* 0x004fe2000004180c */
        /* <DEDUP_REMOVED lines=10> */
[----:B------:R-:W3:Y:S01]  /*68fe0*/  LDL.LU R20, [R1+0x70] ;  /* 0x0000700001147983 */ /* 0x000ee20000300800 */
[----:B--2---:R-:W-:Y:S11]  /*68ff0*/  HMMA.16816.F32.BF16 R16, R12, R22, R16 ;  /* 0x000000160c10723c */ /* 0x004ff60000041810 */
[----:B------:R-:W-:Y:S11]  /*69000*/  @!UPT UIADD3 URZ, URZ, URZ, URZ ;  /* 0x0000003f3f3ff290 */ /* 0x000ff6000fffe03f */
[----:B------:R-:W-:Y:S01]  /*69010*/  @!UPT UIADD3 URZ, URZ, URZ, URZ ;  /* 0x0000003f3f3ff290 */ /* 0x000fe2000fffe03f */
[----:B------:R-:W-:Y:S01]  /*69020*/  STL.64 [R1+0xb20], R16 ;  /* 0x000b201001007387 */ /* 0x000fe20000100a00 */
[----:B------:R-:W-:Y:S02]  /*69030*/  STL.64 [R1+0xb28], R18 ;  /* 0x000b281201007387 */ /* 0x000fe40000100a00 */
[----:B------:R-:W3:Y:S01]  /*69040*/  LDL.LU R21, [R1+0x74] ;  /* 0x0000740001157983 */ /* 0x000ee20000300800 */
[----:B-----5:R-:W-:Y:S02]  /*69050*/  MOV R22, R29 ;  /* 0x0000001d00167202 */ /* 0x020fe40000000f00 */
[----:B----4-:R-:W-:Y:S01]  /*69060*/  MOV R23, R2 ;  /* 0x0000000200177202 */ /* 0x010fe20000000f00 */
[----:B------:R-:W2:Y:S01]  /*69070*/  LDL.LU R29, [R1+0x14cc] ;  /* 0x0014cc00011d7983 */ /* 0x000ea20000300800 */
[----:B------:R-:W4:Y:S03]  /*69080*/  LDL.LU R2, [R1+0x14c8] ;  /* 0x0014c80001027983 */ /* 0x000f260000300800 */
[----:B------:R-:W-:Y:S04]  /*69090*/  STL.64 [R1+0x12e0], R22 ;  /* 0x0012e01601007387 */ /* 0x000fe80000100a00 */
[----:B---3--:R0:W-:Y:S04]  /*690a0*/  STL.64 [R1+0x12d8], R20 ;  /* 0x0012d81401007387 */ /* 0x0081e80000100a00 */
[----:B0-----:R-:W3:Y:S01]  /*690b0*/  LDL.LU R20, [R1+0x80] ;  /* 0x0000800001147983 */ /* 0x001ee20000300800 */
[----:B------:R-:W3:Y:S02]  /*690c0*/  LDL.LU R21, [R1+0x84] ;  /* 0x0000840001157983 */ /* 0x000ee40000300800 */
[----:B------:R-:W5:Y:S02]  /*690d0*/  LDL.LU R22, [R1+0x88] ;  /* 0x0000880001167983 */ /* 0x000f640000300800 */
[----:B--2---:R-:W-:-:S02]  /*690e0*/  IMAD.MOV.U32 R23, RZ, RZ, R29 ;  /* 0x000000ffff177224 */ /* 0x004fc400078e001d */
[----:B------:R-:W2:Y:S04]  /*690f0*/  LDL.LU R29, [R1+0x14c4] ;  /* 0x0014c400011d7983 */ /* 0x000ea80000300800 */
[----:B-----5:R0:W-:Y:S01]  /*69100*/  STL.64 [R1+0x12f0], R22 ;  /* 0x0012f01601007387 */ /* 0x0201e20000100a00 */
[----:B---3--:R1:W-:Y:S01]  /*69110*/  STL.64 [R1+0x12e8], R20 ;  /* 0x0012e81401007387 */ /* 0x0083e20000100a00 */
[----:B0-----:R-:W-:Y:S02]  /*69120*/  MOV R22, R25 ;  /* 0x0000001900167202 */ /* 0x001fe40000000f00 */
[----:B------:R-:W-:-:S05]  /*69130*/  MOV R23, R24 ;  /* 0x0000001800177202 */ /* 0x000fca0000000f00 */
[----:B------:R0:W-:Y:S01]  /*69140*/  STL.64 [R1+0x1470], R22 ;  /* 0x0014701601007387 */ /* 0x0001e20000100a00 */
[----:B------:R-:W3:Y:S02]  /*69150*/  LDL.LU R24, [R1+0x130] ;  /* 0x0001300001187983 */ /* 0x000ee40000300800 */
[----:B------:R-:W3:Y:S02]  /*69160*/  LDL.LU R25, [R1+0x134] ;  /* 0x0001340001197983 */ /* 0x000ee40000300800 */
[----:B------:R-:W5:Y:S01]  /*69170*/  LDL.LU R26, [R1+0x138] ;  /* 0x00013800011a7983 */ /* 0x000f620000300800 */
[----:B------:R-:W5:Y:S01]  /*69180*/  LDL.LU R27, [R1+0x13c] ;  /* 0x00013c00011b7983 */ /* 0x000f620000300800 */
[----:B-1----:R-:W2:Y:S02]  /*69190*/  LDL.LU R20, [R1+0x260] ;  /* 0x0002600001147983 */ /* 0x002ea40000300800 */
[----:B------:R-:W2:Y:S01]  /*691a0*/  LDL.LU R21, [R1+0x264] ;  /* 0x0002640001157983 */ /* 0x000ea20000300800 */
[----:B0-----:R-:W2:Y:S01]  /*691b0*/  LDL.LU R22, [R1+0x268] ;  /* 0x0002680001167983 */ /* 0x001ea20000300800 */
[----:B------:R-:W2:Y:S03]  /*691c0*/  LDL.LU R23, [R1+0x26c] ;  /* 0x00026c0001177983 */ /* 0x000ea60000300800 */
[----:B--2---:R0:W-:Y:S01]  /*691d0*/  STL.64 [R1+0x1480], R22 ;  /* 0x0014801601007387 */ /* 0x0041e20000100a00 */
[----:B------:R1:W-:Y:S01]  /*691e0*/  STL.64 [R1+0x1478], R20 ;  /* 0x0014781401007387 */ /* 0x0003e20000100a00 */
[----:B0-----:R-:W-:Y:S01]  /*691f0*/  MOV R22, R11 ;  /* 0x0000000b00167202 */ /* 0x001fe20000000f00 */
[----:B------:R-:W-:-:S05]  /*69200*/  IMAD.MOV.U32 R23, RZ, RZ, R10 ;  /* 0x000000ffff177224 */ /* 0x000fca00078e000a */
[----:B------:R0:W-:Y:S01]  /*69210*/  STL.64 [R1+0x1498], R22 ;  /* 0x0014981601007387 */ /* 0x0001e20000100a00 */
[----:B-1----:R-:W2:Y:S02]  /*69220*/  LDL.LU R20, [R1+0x280] ;  /* 0x0002800001147983 */ /* 0x002ea40000300800 */
[----:B------:R-:W2:Y:S01]  /*69230*/  LDL.LU R21, [R1+0x284] ;  /* 0x0002840001157983 */ /* 0x000ea20000300800 */
[----:B0-----:R-:W2:Y:S01]  /*69240*/  LDL.LU R22, [R1+0x288] ;  /* 0x0002880001167983 */ /* 0x001ea20000300800 */
[----:B------:R-:W2:Y:S03]  /*69250*/  LDL.LU R23, [R1+0x28c] ;  /* 0x00028c0001177983 */ /* 0x000ea60000300800 */
[----:B--2---:R-:W-:Y:S01]  /*69260*/  STL.64 [R1+0x14a8], R22 ;  /* 0x0014a81601007387 */ /* 0x004fe20000100a00 */
[----:B------:R-:W-:Y:S02]  /*69270*/  STL.64 [R1+0x14a0], R20 ;  /* 0x0014a01401007387 */ /* 0x000fe40000100a00 */
[----:B-----5:R0:W-:Y:S02]  /*69280*/  STL.64 [R1+0x1408], R26 ;  /* 0x0014081a01007387 */ /* 0x0201e40000100a00 */
[----:B---3--:R1:W-:Y:S01]  /*69290*/  STL.64 [R1+0x1400], R24 ;  /* 0x0014001801007387 */ /* 0x0083e20000100a00 */
[----:B0-----:R-:W2:Y:S04]  /*692a0*/  LDL.LU.64 R26, [R1+0x48] ;  /* 0x00004800011a7983 */ /* 0x001ea80000300a00 */
[----:B--2---:R0:W-:Y:S01]  /*692b0*/  STL.64 [R1+0x14b0], R26 ;  /* 0x0014b01a01007387 */ /* 0x0041e20000100a00 */
[----:B-1----:R-:W2:Y:S02]  /*692c0*/  LDL.LU R24, [R1+0x290] ;  /* 0x0002900001187983 */ /* 0x002ea40000300800 */
[----:B------:R-:W2:Y:S01]  /*692d0*/  LDL.LU R25, [R1+0x294] ;  /* 0x0002940001197983 */ /* 0x000ea20000300800 */
[----:B0-----:R-:W2:Y:S01]  /*692e0*/  LDL.LU R26, [R1+0x298] ;  /* 0x00029800011a7983 */ /* 0x001ea20000300800 */
[----:B------:R-:W2:Y:S02]  /*692f0*/  LDL.LU R27, [R1+0x29c] ;  /* 0x00029c00011b7983 */ /* 0x000ea40000300800 */
[----:B------:R-:W3:Y:S02]  /*69300*/  LDL.LU R16, [R1+0x3a4] ;  /* 0x0003a40001107983 */ /* 0x000ee40000300800 */
[----:B------:R-:W3:Y:S01]  /*69310*/  LDL.LU R17, [R1+0xcec] ;  /* 0x000cec0001117983 */ /* 0x000ee20000300800 */
[----:B------:R-:W5:Y:S01]  /*69320*/  LDL.LU R18, [R1+0xce8] ;  /* 0x000ce80001127983 */ /* 0x000f620000300800 */
[----:B------:R-:W5:Y:S02]  /*69330*/  LDL.LU R19, [R1+0xce4] ;  /* 0x000ce40001137983 */ /* 0x000f640000300800 */
[----:B------:R-:W-:Y:S01]  /*69340*/  IMAD.MOV.U32 R6, RZ, RZ, R5 ;  /* 0x000000ffff067224 */ /* 0x000fe200078e0005 */
[----:B------:R-:W-:Y:S01]  /*69350*/  MOV R7, R4 ;  /* 0x0000000400077202 */ /* 0x000fe20000000f00 */
[----:B-----5:R-:W-:Y:S01]  /*69360*/  STL.64 [R1+0x1300], R18 ;  /* 0x0013001201007387 */ /* 0x020fe20000100a00 */
[----:B---3--:R0:W-:Y:S03]  /*69370*/  STL.64 [R1+0x12f8], R16 ;  /* 0x0012f81001007387 */ /* 0x0081e60000100a00 */
[----:B0-----:R-:W3:Y:S01]  /*69380*/  LDL.LU R16, [R1+0x90] ;  /* 0x0000900001107983 */ /* 0x001ee20000300800 */
[----:B------:R-:W3:Y:S02]  /*69390*/  LDL.LU R17, [R1+0x94] ;  /* 0x0000940001117983 */ /* 0x000ee40000300800 */
[----:B------:R-:W5:Y:S01]  /*693a0*/  LDL.LU R18, [R1+0x98] ;  /* 0x0000980001127983 */ /* 0x000f620000300800 */
[----:B------:R-:W-:-:S02]  /*693b0*/  MOV R19, R29 ;  /* 0x0000001d00137202 */ /* 0x000fc40000000f00 */
[----:B------:R-:W2:Y:S01]  /*693c0*/  LDL.LU R29, [R1+0x14c0] ;  /* 0x0014c000011d7983 */ /* 0x000ea20000300800 */
[----:B------:R0:W-:Y:S02]  /*693d0*/  STL.64 [R1+0x1468], R6 ;  /* 0x0014680601007387 */ /* 0x0001e40000100a00 */
[----:B------:R-:W2:Y:S02]  /*693e0*/  LDL.LU R4, [R1+0x250] ;  /* 0x0002500001047983 */ /* 0x000ea40000300800 */
[----:B------:R-:W2:Y:S01]  /*693f0*/  LDL.LU R5, [R1+0x254] ;  /* 0x0002540001057983 */ /* 0x000ea20000300800 */
[----:B0-----:R-:W2:Y:S01]  /*69400*/  LDL.LU R6, [R1+0x258] ;  /* 0x0002580001067983 */ /* 0x001ea20000300800 */
[----:B------:R-:W2:Y:S01]  /*69410*/  LDL.LU R7, [R1+0x25c] ;  /* 0x00025c0001077983 */ /* 0x000ea20000300800 */
[----:B------:R-:W-:Y:S02]  /*69420*/  MOV R23, R8 ;  /* 0x0000000800177202 */ /* 0x000fe40000000f00 */
[----:B------:R-:W-:Y:S01]  /*69430*/  MOV R22, R9 ;  /* 0x0000000900167202 */ /* 0x000fe20000000f00 */
[----:B--2---:R-:W-:Y:S01]  /*69440*/  STL.64 [R1+0x1490], R6 ;  /* 0x0014900601007387 */ /* 0x004fe20000100a00 */
[----:B------:R0:W-:Y:S03]  /*69450*/  STL.64 [R1+0x1488], R4 ;  /* 0x0014880401007387 */ /* 0x0001e60000100a00 */
        /* <DEDUP_REMOVED lines=8> */
[----:B------:R-:W-:Y:S01]  /*694e0*/  HMMA.16816.F32.BF16 R20, R12, R22, R24 ;  /* 0x000000160c14723c */ /* 0x000fe20000041818 */
[----:B--2---:R-:W-:Y:S01]  /*694f0*/  STL.64 [R1+0x1460], R10 ;  /* 0x0014600a01007387 */ /* 0x004fe20000100a00 */
[----:B------:R0:W-:Y:S03]  /*69500*/  STL.64 [R1+0x1458], R8 ;  /* 0x0014580801007387 */ /* 0x0001e60000100a00 */
[----:B0-----:R-:W2:Y:S01]  /*69510*/  LDL.LU R8, [R1+0x240] ;  /* 0x0002400001087983 */ /* 0x001ea20000300800 */
[----:B------:R-:W2:Y:S02]  /*69520*/  LDL.LU R9, [R1+0x244] ;  /* 0x0002440001097983 */ /* 0x000ea40000300800 */
[----:B------:R-:W2:Y:S02]  /*69530*/  LDL.LU R10, [R1+0x248] ;  /* 0x00024800010a7983 */ /* 0x000ea40000300800 */
[----:B------:R-:W2:Y:S01]  /*69540*/  LDL.LU R11, [R1+0x24c] ;  /* 0x00024c00010b7983 */ /* 0x000ea20000300800 */
[----:B-----5:R0:W-:Y:S01]  /*69550*/  STL.64 [R1+0x1310], R18 ;  /* 0x0013101201007387 */ /* 0x0201e20000100a00 */
[----:B---3--:R-:W-:Y:S01]  /*69560*/  STL.64 [R1+0x1308], R16 ;  /* 0x0013081001007387 */ /* 0x008fe20000100a00 */
[----:B0-----:R-:W-:-:S02]  /*69570*/  MOV R18, R3 ;  /* 0x0000000300127202 */ /* 0x001fc40000000f00 */
[----:B------:R-:W-:Y:S01]  /*69580*/  MOV R19, R28 ;  /* 0x0000001c00137202 */ /* 0x000fe20000000f00 */
[----:B------:R-:W3:Y:S01]  /*69590*/  LDL.LU R3, [R1+0x14bc] ;  /* 0x0014bc0001037983 */ /* 0x000ee20000300800 */
[----:B------:R-:W5:Y:S02]  /*695a0*/  LDL.LU R28, [R1+0x14b8] ;  /* 0x0014b800011c7983 */ /* 0x000f640000300800 */
[----:B------:R-:W2:Y:S04]  /*695b0*/  LDL.LU.64 R26, [R1+0x14b0] ;  /* 0x0014b000011a7983 */ /* 0x000ea80000300a00 */
[----:B------:R-:W-:Y:S01]  /*695c0*/  STL.64 [R1+0xb10], R20 ;  /* 0x000b101401007387 */ /* 0x000fe20000100a00 */
[----:B------:R0:W-:Y:S04]  /*695d0*/  STL.64 [R1+0xb18], R22 ;  /* 0x000b181601007387 */ /* 0x0001e80000100a00 */
[----:B0-----:R-:W2:Y:S01]  /*695e0*/  LDL.LU.64 R22, [R1+0x14a8] ;  /* 0x0014a80001167983 */ /* 0x001ea20000300a00 */
[----:B------:R-:W2:Y:S02]  /*695f0*/  LDL.LU.64 R20, [R1+0x14a0] ;  /* 0x0014a00001147983 */ /* 0x000ea40000300a00 */
[C---:B--2---:R-:W-:Y:S11]  /*69600*/  HMMA.16816.F32.BF16 R20, R12.reuse, R26, R20 ;  /* 0x0000001a0c14723c */ /* 0x044ff60000041814 */
[----:B------:R-:W-:Y:S11]  /*69610*/  @!UPT UIADD3 URZ, URZ, URZ, URZ ;  /* 0x0000003f3f3ff290 */ /* 0x000ff6000fffe03f */
[----:B------:R-:W-:Y:S01]  /*69620*/  @!UPT UIADD3 URZ, URZ, URZ, URZ ;  /* 0x0000003f3f3ff290 */ /* 0x000fe2000fffe03f */
[----:B------:R-:W-:Y:S01]  /*69630*/  STL.64 [R1+0xb00], R20 ;  /* 0x000b001401007387 */ /* 0x000fe20000100a00 */
[----:B------:R0:W-:Y:S03]  /*69640*/  STL.64 [R1+0xb08], R22 ;  /* 0x000b081601007387 */ /* 0x0001e60000100a00 */
[----:B0-----:R-:W2:Y:S01]  /*69650*/  LDL.LU.64 R22, [R1+0x1498] ;  /* 0x0014980001167983 */ /* 0x001ea20000300a00 */
[----:B------:R0:W-:Y:S03]  /*69660*/  STL.64 [R1+0x1418], R26 ;  /* 0x0014181a01007387 */ /* 0x0001e60000100a00 */
[----:B0-----:R-:W3:Y:S01]  /*69670*/  LDL.LU.64 R26, [R1+0x58] ;  /* 0x00005800011a7983 */ /* 0x001ee20000300a00 */
[C---:B--2---:R-:W-:Y:S03]  /*69680*/  HMMA.16816.F32.BF16 R20, R12.reuse, R22, R4 ;  /* 0x000000160c14723c */ /* 0x044fe60000041804 */
[----:B---3--:R0:W-:Y:S04]  /*69690*/  STL.64 [R1+0x1428], R26 ;  /* 0x0014281a01007387 */ /* 0x0081e80000100a00 */
[----:B0-----:R-:W2:Y:S01]  /*696a0*/  LDL.LU.64 R26, [R1+0x68] ;  /* 0x00006800011a7983 */ /* 0x001ea20000300a00 */
[----:B------:R-:W3:Y:S02]  /*696b0*/  LDL.LU.64 R6, [R1+0x1490] ;  /* 0x0014900001067983 */ /* 0x000ee40000300a00 */
[----:B------:R-:W3:Y:S11]  /*696c0*/  LDL.LU.64 R4, [R1+0x1488] ;  /* 0x0014880001047983 */ /* 0x000ef60000300a00 */
[----:B------:R-:W-:Y:S02]  /*696d0*/  @!UPT UIADD3 URZ, URZ, URZ, URZ ;  /* 0x0000003f3f3ff290 */ /* 0x000fe4000fffe03f */
        /* <DEDUP_REMOVED lines=9> */
[----:B0-----:R-:W3:Y:S01]  /*69770*/  LDL.LU.64 R22, [R1+0x1470] ;  /* 0x0014700001167983 */ /* 0x001ee20000300a00 */
[----:B------:R0:W-:Y:S02]  /*69780*/  STL.64 [R1+0x1420], R18 ;  /* 0x0014201201007387 */ /* 0x0001e40000100a00 */
[----:B------:R-:W2:Y:S02]  /*69790*/  LDL.LU R16, [R1+0x150] ;  /* 0x0001500001107983 */ /* 0x000ea40000300800 */
[----:B------:R-:W2:Y:S01]  /*697a0*/  LDL.LU R17, [R1+0x154] ;  /* 0x0001540001117983 */ /* 0x000ea20000300800 */
[----:B0-----:R-:W2:Y:S01]  /*697b0*/  LDL.LU R18, [R1+0x158] ;  /* 0x0001580001127983 */ /* 0x001ea20000300800 */
[----:B------:R-:W2:Y:S01]  /*697c0*/  LDL.LU R19, [R1+0x15c] ;  /* 0x00015c0001137983 */ /* 0x000ea20000300800 */
[C---:B---3--:R-:W-:Y:S02]  /*697d0*/  HMMA.16816.F32.BF16 R4, R12.reuse, R22, R4 ;  /* 0x000000160c04723c */ /* 0x048fe40000041804 */
[----:B--2---:R-:W-:Y:S01]  /*697e0*/  STL.64 [R1+0x1438], R18 ;  /* 0x0014381201007387 */ /* 0x004fe20000100a00 */
[----:B------:R0:W-:Y:S03]  /*697f0*/  STL.64 [R1+0x1430], R16 ;  /* 0x0014301001007387 */ /* 0x0001e60000100a00 */
[----:B0-----:R-:W2:Y:S01]  /*69800*/  LDL.LU R16, [R1+0x160] ;  /* 0x0001600001107983 */ /* 0x001ea20000300800 */
[----:B------:R-:W2:Y:S02]  /*69810*/  LDL.LU R17, [R1+0x164] ;  /* 0x0001640001117983 */ /* 0x000ea40000300800 */
[----:B------:R-:W2:Y:S02]  /*69820*/  LDL.LU R18, [R1+0x168] ;  /* 0x0001680001127983 */ /* 0x000ea40000300800 */
[----:B------:R-:W2:Y:S11]  /*69830*/  LDL.LU R19, [R1+0x16c] ;  /* 0x00016c0001137983 */ /* 0x000eb60000300800 */
        /* <DEDUP_REMOVED lines=18> */
[----:B------:R-:W2:Y:S01]  /*69960*/  LDL.LU.64 R8, [R1+0x1440] ;  /* 0x0014400001087983 */ /* 0x000ea20000300a00 */
[----:B------:R-:W-:Y:S11]  /*69970*/  MOV R4, R27 ;  /* 0x0000001b00047202 */ /* 0x000ff60000000f00 */
[----:B------:R-:W-:Y:S08]  /*69980*/  @!UPT UIADD3 URZ, URZ, URZ, URZ ;  /* 0x0000003f3f3ff290 */ /* 0x000ff0000fffe03f */
[----:B------:R-:W-:Y:S01]  /*69990*/  STL.64 [R1+0xab0], R12 ;  /* 0x000ab00c01007387 */ /* 0x000fe20000100a00 */
[----:B------:R0:W-:Y:S03]  /*699a0*/  STL.64 [R1+0xab8], R14 ;  /* 0x000ab80e01007387 */ /* 0x0001e60000100a00 */
[----:B0-----:R-:W3:Y:S01]  /*699b0*/  LDL.LU R15, [R1+0xb30] ;  /* 0x000b3000010f7983 */ /* 0x001ee20000300800 */
[----:B------:R-:W-:Y:S01]  /*699c0*/  IMAD.MOV.U32 R12, RZ, RZ, R26 ;  /* 0x000000ffff0c7224 */ /* 0x000fe200078e001a */
[C---:B--2---:R-:W-:Y:S11]  /*699d0*/  HMMA.16816.F32.BF16 R16, R8.reuse, R26, R16 ;  /* 0x0000001a0810723c */ /* 0x044ff60000041810 */
[----:B------:R-:W-:Y:S11]  /*699e0*/  @!UPT UIADD3 URZ, URZ, URZ, URZ ;  /* 0x0000003f3f3ff290 */ /* 0x000ff6000fffe03f */
[----:B------:R-:W-:Y:S01]  /*699f0*/  @!UPT UIADD3 URZ, URZ, URZ, URZ ;  /* 0x0000003f3f3ff290 */ /* 0x000fe2000fffe03f */
[----:B------:R-:W-:Y:S01]  /*69a00*/  STL.64 [R1+0xb90], R16 ;  /* 0x000b901001007387 */ /* 0x000fe20000100a00 */
[----:B------:R0:W-:Y:S03]  /*69a10*/  STL.64 [R1+0xb98], R18 ;  /* 0x000b981201007387 */ /* 0x0001e60000100a00 */
[----:B0-----:R-:W2:Y:S01]  /*69a20*/  LDL.LU.64 R18, [R1+0x1438] ;  /* 0x0014380001127983 */ /* 0x001ea20000300a00 */
[----:B------:R-:W2:Y:S02]  /*69a30*/  LDL.LU.64 R16, [R1+0x1430] ;  /* 0x0014300001107983 */ /* 0x000ea40000300a00 */
[----:B------:R-:W2:Y:S02]  /*69a40*/  LDL.LU.64 R26, [R1+0x1428] ;  /* 0x00142800011a7983 */ /* 0x000ea40000300a00 */
[----:B------:R0:W-:Y:S01]  /*69a50*/  STL.64 [R1+0x13f8], R6 ;  /* 0x0013f80601007387 */ /* 0x0001e20000100a00 */
[----:B------:R-:W-:Y:S04]  /*69a60*/  STL [R1+0x13f4], R4 ;  /* 0x0013f40401007387 */ /* 0x000fe80000100800 */
[----:B0-----:R-:W3:Y:S01]  /*69a70*/  LDL.LU.64 R6, [R1+0x38] ;  /* 0x0000380001067983 */ /* 0x001ee20000300a00 */
[C---:B--2---:R-:W-:Y:S01]  /*69a80*/  HMMA.16816.F32.BF16 R16, R8.reuse, R26, R16 ;  /* 0x0000001a0810723c */ /* 0x044fe20000041810 */
[----:B------:R-:W-:Y:S11]  /*69a90*/  MOV R13, R27 ;  /* 0x0000001b000d7202 */ /* 0x000ff60000000f00 */
[----:B------:R-:W-:Y:S11]  /*69aa0*/  @!UPT UIADD3 URZ, URZ, URZ, URZ ;  /* 0x0000003f3f3ff290 */ /* 0x000ff6000fffe03f */
[----:B------:R0:W-:Y:S01]  /*69ab0*/  STL.64 [R1+0xba0], R16 ;  /* 0x000ba01001007387 */ /* 0x0001e20000100a00 */
[----:B------:R1:W-:Y:S01]  /*69ac0*/  STL.64 [R1+0xba8], R18 ;  /* 0x000ba81201007387 */ /* 0x0003e20000100a00 */
[----:B0-----:R-:W-:Y:S02]  /*69ad0*/  MOV R16, R26 ;  /* 0x0000001a00107202 */ /* 0x001fe40000000f00 */
[----:B-1----:R-:W2:Y:S01]  /*69ae0*/  LDL.LU.64 R18, [R1+0x1420] ;  /* 0x0014200001127983 */ /* 0x002ea20000300a00 */
[----:B------:R-:W2:Y:S02]  /*69af0*/  LDL.LU.64 R26, [R1+0x1418] ;  /* 0x00141800011a7983 */ /* 0x000ea40000300a00 */
[C---:B--2---:R-:W-:Y:S01]  /*69b00*/  HMMA.16816.F32.BF16 R20, R8.reuse, R26, R20 ;  /* 0x0000001a0814723c */ /* 0x044fe20000041814 */
[----:B------:R-:W-:Y:S11]  /*69b10*/  MOV R17, R27 ;  /* 0x0000001b00117202 */ /* 0x000ff60000000f00 */
[----:B------:R-:W-:Y:S11]  /*69b20*/  @!UPT UIADD3 URZ, URZ, URZ, URZ ;  /* 0x0000003f3f3ff290 */ /* 0x000ff6000fffe03f */
[----:B------:R0:W-:Y:S01]  /*69b30*/  STL.64 [R1+0xbb0], R20 ;  /* 0x000bb01401007387 */ /* 0x0001e20000100a00 */
[----:B------:R1:W-:Y:S02]  /*69b40*/  STL.64 [R1+0xbb8], R22 ;  /* 0x000bb81601007387 */ /* 0x0003e40000100a00 */
[----:B0-----:R-:W-:Y:S01]  /*69b50*/  IMAD.MOV.U32 R20, RZ, RZ, R26 ;  /* 0x000000ffff147224 */ /* 0x001fe200078e001a */
[----:B-1----:R-:W2:Y:S01]  /*69b60*/  LDL.LU.64 R22, [R1+0x1410] ;  /* 0x0014100001167983 */ /* 0x002ea20000300a00 */
[----:B------:R-:W2:Y:S02]  /*69b70*/  LDL.LU.64 R26, [R1+0x1408] ;  /* 0x00140800011a7983 */ /* 0x000ea40000300a00 */
[----:B------:R-:W2:Y:S01]  /*69b80*/  LDL.LU.64 R24, [R1+0x1400] ;  /* 0x0014000001187983 */ /* 0x000ea20000300a00 */
[----:B---3--:R-:W-:Y:S01]  /*69b90*/  MOV R21, R7 ;  /* 0x0000000700157202 */ /* 0x008fe20000000f00 */
[C---:B--2---:R-:W-:Y:S11]  /*69ba0*/  HMMA.16816.F32.BF16 R24, R8.reuse, R6, R24 ;  /* 0x000000060818723c */ /* 0x044ff60000041818 */
[----:B------:R-:W-:Y:S11]  /*69bb0*/  @!UPT UIADD3 URZ, URZ, URZ, URZ ;  /* 0x0000003f3f3ff290 */ /* 0x000ff6000fffe03f */
[----:B------:R-:W-:Y:S01]  /*69bc0*/  @!UPT UIADD3 URZ, URZ, URZ, URZ ;  /* 0x0000003f3f3ff290 */ /* 0x000fe2000fffe03f */
[----:B------:R0:W-:Y:S01]  /*69bd0*/  STL.64 [R1+0xbc0], R24 ;  /* 0x000bc01801007387 */ /* 0x0001e20000100a00 */
[----:B------:R-:W-:Y:S01]  /*69be0*/  STL.64 [R1+0xbc8], R26 ;  /* 0x000bc81a01007387 */ /* 0x000fe20000100a00 */
[----:B0-----:R-:W-:Y:S02]  /*69bf0*/  MOV R24, R6 ;  /* 0x0000000600187202 */ /* 0x001fe40000000f00 */
[----:B------:R-:W2:Y:S01]  /*69c00*/  LDL.LU.64 R6, [R1+0x13f8] ;  /* 0x0013f80001067983 */ /* 0x000ea20000300a00 */
[----:B------:R-:W3:Y:S02]  /*69c10*/  LDL.LU R4, [R1+0x13f4] ;  /* 0x0013f40001047983 */ /* 0x000ee40000300800 */
[----:B------:R0:W-:Y:S02]  /*69c20*/  STL [R1+0x13f0], R24 ;  /* 0x0013f01801007387 */ /* 0x0001e40000100800 */
[----:B0-----:R-:W2:Y:S01]  /*69c30*/  LDL.LU R24, [R1+0x120] ;  /* 0x0001200001187983 */ /* 0x001ea20000300800 */
[----:B------:R-:W2:Y:S02]  /*69c40*/  LDL.LU R25, [R1+0x124] ;  /* 0x0001240001197983 */ /* 0x000ea40000300800 */
[----:B------:R-:W2:Y:S02]  /*69c50*/  LDL.LU R26, [R1+0x128] ;  /* 0x00012800011a7983 */ /* 0x000ea40000300800 */
[----:B------:R-:W2:Y:S01]  /*69c60*/  LDL.LU R27, [R1+0x12c] ;  /* 0x00012c00011b7983 */ /* 0x000ea20000300800 */
[----:B------:R-:W3:Y:S01]  /*69c70*/  LDL.LU R14, [R1+0xe98] ;  /* 0x000e9800010e7983 */ /* 0x000ee20000300800 */
[----:B------:R-:W3:Y:S01]  /*69c80*/  LDL.LU R5, [R1+0xe20] ;  /* 0x000e200001057983 */ /* 0x000ee20000300800 */
[----:B--2---:R-:W-:Y:S02]  /*69c90*/  HMMA.16816.F32.BF16 R24, R8, R18, R24 ;  /* 0x000000120818723c */ /* 0x004fe40000041818 */
[----:B------:R-:W-:Y:S01]  /*69ca0*/  STL.64 [R1+0x13a0], R6 ;  /* 0x0013a00601007387 */ /* 0x000fe20000100a00 */
[----:B---3--:R-:W-:Y:S11]  /*69cb0*/  STL [R1+0x1398], R5 ;  /* 0x0013980501007387 */ /* 0x008ff60000100800 */
[----:B------:R-:W-:Y:S09]  /*69cc0*/  @!UPT UIADD3 URZ, URZ, URZ, URZ ;  /* 0x0000003f3f3ff290 */ /* 0x000ff2000fffe03f */
[----:B------:R0:W-:Y:S01]  /*69cd0*/  STL.64 [R1+0xbd0], R24 ;  /* 0x000bd01801007387 */ /* 0x0001e20000100a00 */
[----:B------:R-:W-:Y:S03]  /*69ce0*/  STL.64 [R1+0xbd8], R26 ;  /* 0x000bd81a01007387 */ /* 0x000fe60000100a00 */
[----:B0-----:R-:W2:Y:S01]  /*69cf0*/  LDL.LU R24, [R1+0x13f0] ;  /* 0x0013f00001187983 */ /* 0x001ea20000300800 */
[----:B------:R0:W-:Y:S02]  /*69d00*/  STL.64 [R1+0x1328], R18 ;  /* 0x0013281201007387 */ /* 0x0001e40000100a00 */
[----:B0-----:R-:W-:Y:S01]  /*69d10*/  MOV R19, R21 ;  /* 0x0000001500137202 */ /* 0x001fe20000000f00 */
[----:B--2---:R-:W-:-:S05]  /*69d20*/  IMAD.MOV.U32 R18, RZ, RZ, R24 ;  /* 0x000000ffff127224 */ /* 0x004fca00078e0018 */
[----:B------:R0:W-:Y:S02]  /*69d30*/  STL.64 [R1+0x1340], R18 ;  /* 0x0013401201007387 */ /* 0x0001e40000100a00 */
[----:B0-----:R-:W-:Y:S02]  /*69d40*/  MOV R18, R20 ;  /* 0x0000001400127202 */ /* 0x001fe40000000f00 */
[----:B------:R-:W-:-:S05]  /*69d50*/  MOV R19, R17 ;  /* 0x0000001100137202 */ /* 0x000fca0000000f00 */
[----:B------:R0:W-:Y:S02]  /*69d60*/  STL.64 [R1+0x1358], R18 ;  /* 0x0013581201007387 */ /* 0x0001e40000100a00 */
[----:B0-----:R-:W-:Y:S01]  /*69d70*/  IMAD.MOV.U32 R18, RZ, RZ, R16 ;  /* 0x000000ffff127224 */ /* 0x001fe200078e0010 */
[----:B------:R-:W-:-:S05]  /*69d80*/  MOV R19, R13 ;  /* 0x0000000d00137202 */ /* 0x000fca0000000f00 */
[----:B------:R0:W-:Y:S02]  /*69d90*/  STL.64 [R1+0x1370], R18 ;  /* 0x0013701201007387 */ /* 0x0001e40000100a00 */
[----:B0-----:R-:W-:Y:S02]  /*69da0*/  MOV R18, R12 ;  /* 0x0000000c00127202 */ /* 0x001fe40000000f00 */
[----:B------:R-:W-:-:S05]  /*69db0*/  MOV R19, R4 ;  /* 0x0000000400137202 */ /* 0x000fca0000000f00 */
[----:B------:R0:W-:Y:S01]  /*69dc0*/  STL.64 [R1+0x13a8], R18 ;  /* 0x0013a81201007387 */ /* 0x0001e20000100a00 */
[----:B------:R-:W2:Y:S02]  /*69dd0*/  LDL.LU R24, [R1+0xf0] ;  /* 0x0000f00001187983 */ /* 0x000ea40000300800 */
[----:B------:R-:W2:Y:S02]  /*69de0*/  LDL.LU R25, [R1+0xf4] ;  /* 0x0000f40001197983 */ /* 0x000ea40000300800 */
[----:B------:R-:W3:Y:S01]  /*69df0*/  LDL.LU R26, [R1+0xf8] ;  /* 0x0000f800011a7983 */ /* 0x000ee20000300800 */
[----:B------:R-:W3:Y:S04]  /*69e00*/  LDL.LU R27, [R1+0xfc] ;  /* 0x0000fc00011b7983 */ /* 0x000ee80000300800 */
[----:B---3--:R-:W-:Y:S01]  /*69e10*/  STL.64 [R1+0x13b8], R26 ;  /* 0x0013b81a01007387 */ /* 0x008fe20000100a00 */
[----:B--2---:R1:W-:Y:S02]  /*69e20*/  STL.64 [R1+0x13b0], R24 ;  /* 0x0013b01801007387 */ /* 0x0043e40000100a00 */
[----:B------:R-:W2:Y:S02]  /*69e30*/  LDL.LU R16, [R1+0x100] ;  /* 0x0001000001107983 */ /* 0x000ea40000300800 */
[----:B------:R-:W2:Y:S01]  /*69e40*/  LDL.LU R17, [R1+0x104] ;  /* 0x0001040001117983 */ /* 0x000ea20000300800 */
[----:B0-----:R-:W2:Y:S01]  /*69e50*/  LDL.LU R18, [R1+0x108] ;  /* 0x0001080001127983 */ /* 0x001ea20000300800 */
[----:B------:R-:W2:Y:S03]  /*69e60*/  LDL.LU R19, [R1+0x10c] ;  /* 0x00010c0001137983 */ /* 0x000ea60000300800 */
[----:B-1----:R-:W3:Y:S01]  /*69e70*/  LDL.LU R24, [R1+0x110] ;  /* 0x0001100001187983 */ /* 0x002ee20000300800 */
[----:B------:R-:W3:Y:S02]  /*69e80*/  LDL.LU R25, [R1+0x114] ;  /* 0x0001140001197983 */ /* 0x000ee40000300800 */
[----:B------:R-:W3:Y:S02]  /*69e90*/  LDL.LU R26, [R1+0x118] ;  /* 0x00011800011a7983 */ /* 0x000ee40000300800 */
[----:B------:R-:W3:Y:S01]  /*69ea0*/  LDL.LU R27, [R1+0x11c] ;  /* 0x00011c00011b7983 */ /* 0x000ee20000300800 */
[----:B------:R-:W2:Y:S01]  /*69eb0*/  LDL.LU.64 R6, [R1+0x8] ;  /* 0x0000080001067983 */ /* 0x000ea20000300a00 */
[----:B------:R-:W2:Y:S02]  /*69ec0*/  LDL.LU R13, [R1+0xe9c] ;  /* 0x000e9c00010d7983 */ /* 0x000ea40000300800 */
[----:B------:R-:W2:Y:S02]  /*69ed0*/  LDL.LU R12, [R1+0x1070] ;  /* 0x00107000010c7983 */ /* 0x000ea40000300800 */
[----:B------:R-:W-:Y:S01]  /*69ee0*/  STL.64 [R1+0x1320], R14 ;  /* 0x0013200e01007387 */ /* 0x000fe20000100a00 */
[----:B--2---:R0:W-:Y:S04]  /*69ef0*/  STL.64 [R1+0x1318], R12 ;  /* 0x0013180c01007387 */ /* 0x0041e80000100a00 */
[----:B0-----:R-:W2:Y:S01]  /*69f00*/  LDL.LU R12, [R1+0xa0] ;  /* 0x0000a000010c7983 */ /* 0x001ea20000300800 */
[----:B------:R-:W2:Y:S02]  /*69f10*/  LDL.LU R13, [R1+0xa4] ;  /* 0x0000a400010d7983 */ /* 0x000ea40000300800 */
[----:B------:R-:W-:Y:S01]  /*69f20*/  IMAD.MOV.U32 R14, RZ, RZ, R3 ;  /* 0x000000ffff0e7224 */ /* 0x000fe200078e0003 */
[----:B------:R-:W-:Y:S01]  /*69f30*/  MOV R15, R29 ;  /* 0x0000001d000f7202 */ /* 0x000fe20000000f00 */
[----:B------:R-:W3:Y:S01]  /*69f40*/  LDL.LU R3, [R1+0x13ec] ;  /* 0x0013ec0001037983 */ /* 0x000ee20000300800 */
[----:B------:R-:W3:Y:S03]  /*69f50*/  LDL.LU R29, [R1+0x13e8] ;  /* 0x0013e800011d7983 */ /* 0x000ee60000300800 */
[----:B------:R-:W-:Y:S04]  /*69f60*/  STL.64 [R1+0x1338], R14 ;  /* 0x0013380e01007387 */ /* 0x000fe80000100a00 */
[----:B--2---:R5:W-:Y:S02]  /*69f70*/  STL.64 [R1+0x1330], R12 ;  /* 0x0013300c01007387 */ /* 0x004be40000100a00 */
[----:B-----5:R-:W-:-:S02]  /*69f80*/  MOV R12, R28 ;  /* 0x0000001c000c7202 */ /* 0x020fc40000000f00 */
[----:B------:R-:W2:Y:S01]  /*69f90*/  LDL.LU R28, [R1+0x13e4] ;  /* 0x0013e400011c7983 */ /* 0x000ea20000300800 */
[----:B------:R-:W5:Y:S02]  /*69fa0*/  LDL.LU R13, [R1+0xb4] ;  /* 0x0000b400010d7983 */ /* 0x000f640000300800 */
[----:B------:R-:W2:Y:S01]  /*69fb0*/  LDL.LU R14, [R1+0xb8] ;  /* 0x0000b800010e7983 */ /* 0x000ea20000300800 */
[----:B---3--:R-:W-:Y:S02]  /*69fc0*/  MOV R15, R3 ;  /* 0x00000003000f7202 */ /* 0x008fe40000000f00 */
[----:B------:R-:W3:Y:S04]  /*69fd0*/  LDL.LU R3, [R1+0x13e0] ;  /* 0x0013e00001037983 */ /* 0x000ee80000300800 */
[----:B--2---:R-:W-:Y:S01]  /*69fe0*/  STL.64 [R1+0x1350], R14 ;  /* 0x0013500e01007387 */ /* 0x004fe20000100a00 */
[----:B-----5:R0:W-:Y:S02]  /*69ff0*/  STL.64 [R1+0x1348], R12 ;  /* 0x0013480c01007387 */ /* 0x0201e40000100a00 */
[----:B0-----:R-:W-:Y:S01]  /*6a000*/  IMAD.MOV.U32 R12, RZ, RZ, R29 ;  /* 0x000000ffff0c7224 */ /* 0x001fe200078e001d */
[----:B------:R-:W-:Y:S01]  /*6a010*/  MOV R13, R28 ;  /* 0x0000001c000d7202 */ /* 0x000fe20000000f00 */
[----:B------:R-:W2:Y:S01]  /*6a020*/  LDL.LU R29, [R1+0x13dc] ;  /* 0x0013dc00011d7983 */ /* 0x000ea20000300800 */
[----:B------:R-:W5:Y:S02]  /*6a030*/  LDL.LU R28, [R1+0x13d8] ;  /* 0x0013d800011c7983 */ /* 0x000f640000300800 */
[----:B------:R-:W2:Y:S02]  /*6a040*/  LDL.LU R14, [R1+0xc8] ;  /* 0x0000c800010e7983 */ /* 0x000ea40000300800 */
[----:B------:R-:W2:Y:S01]  /*6a050*/  LDL.LU R15, [R1+0xcc] ;  /* 0x0000cc00010f7983 */ /* 0x000ea20000300800 */
[C---:B------:R-:W-:Y:S08]  /*6a060*/  HMMA.16816.F32.BF16 R24, R8.reuse, R22, R24 ;  /* 0x000000160818723c */ /* 0x040ff00000041818 */
[----:B------:R-:W-:Y:S01]  /*6a070*/  HMMA.16816.F32.BF16 R16, R8, R6, R16 ;  /* 0x000000060810723c */ /* 0x000fe20000041810 */
[----:B--2---:R-:W-:Y:S01]  /*6a080*/  STL.64 [R1+0x1368], R14 ;  /* 0x0013680e01007387 */ /* 0x004fe20000100a00 */
[----:B------:R3:W-:Y:S02]  /*6a090*/  STL.64 [R1+0x1360], R12 ;  /* 0x0013600c01007387 */ /* 0x0007e40000100a00 */
[----:B---3--:R-:W-:-:S02]  /*6a0a0*/  MOV R12, R3 ;  /* 0x00000003000c7202 */ /* 0x008fc40000000f00 */
[----:B------:R-:W-:Y:S01]  /*6a0b0*/  MOV R13, R29 ;  /* 0x0000001d000d7202 */ /* 0x000fe20000000f00 */
[----:B------:R-:W2:Y:S01]  /*6a0c0*/  LDL.LU R3, [R1+0x13d4] ;  /* 0x0013d40001037983 */ /* 0x000ea20000300800 */
[----:B------:R-:W3:Y:S02]  /*6a0d0*/  LDL.LU R29, [R1+0x13d0] ;  /* 0x0013d000011d7983 */ /* 0x000ee40000300800 */
[----:B-----5:R-:W-:Y:S02]  /*6a0e0*/  IMAD.MOV.U32 R14, RZ, RZ, R28 ;  /* 0x000000ffff0e7224 */ /* 0x020fe400078e001c */
[----:B------:R-:W5:Y:S01]  /*6a0f0*/  LDL.LU R28, [R1+0x13cc] ;  /* 0x0013cc00011c7983 */ /* 0x000f620000300800 */
[----:B------:R-:W2:Y:S01]  /*6a100*/  LDL.LU R15, [R1+0xdc] ;  /* 0x0000dc00010f7983 */ /* 0x000ea20000300800 */
[----:B------:R-:W-:Y:S02]  /*6a110*/  MOV R4, R7 ;  /* 0x0000000700047202 */ /* 0x000fe40000000f00 */
[----:B--2---:R3:W-:Y:S01]  /*6a120*/  STL.64 [R1+0x1380], R14 ;  /* 0x0013800e01007387 */ /* 0x0047e20000100a00 */
[----:B------:R0:W-:Y:S01]  /*6a130*/  STL.64 [R1+0x1378], R12 ;  /* 0x0013780c01007387 */ /* 0x0001e20000100a00 */
[----:B---3--:R-:W-:-:S02]  /*6a140*/  MOV R14, R29 ;  /* 0x0000001d000e7202 */ /* 0x008fc40000000f00 */
[----:B0-----:R-:W2:Y:S01]  /*6a150*/  LDL.LU R12, [R1+0xe0] ;  /* 0x0000e000010c7983 */ /* 0x001ea20000300800 */
[----:B------:R-:W-:Y:S02]  /*6a160*/  MOV R13, R3 ;  /* 0x00000003000d7202 */ /* 0x000fe40000000f00 */
[----:B------:R-:W3:Y:S02]  /*6a170*/  LDL.LU R3, [R1+0x13c8] ;  /* 0x0013c80001037983 */ /* 0x000ee40000300800 */
[----:B------:R-:W2:Y:S01]  /*6a180*/  LDL.LU R29, [R1+0x13c4] ;  /* 0x0013c400011d7983 */ /* 0x000ea20000300800 */
[----:B-----5:R-:W-:Y:S02]  /*6a190*/  MOV R15, R28 ;  /* 0x0000001c000f7202 */ /* 0x020fe40000000f00 */
[----:B------:R-:W5:Y:S01]  /*6a1a0*/  LDL.LU R28, [R1+0x13c0] ;  /* 0x0013c000011c7983 */ /* 0x000f620000300800 */
[----:B------:R-:W-:Y:S02]  /*6a1b0*/  STL.64 [R1+0xbe0], R24 ;  /* 0x000be01801007387 */ /* 0x000fe40000100a00 */
[----:B------:R0:W-:Y:S02]  /*6a1c0*/  STL.64 [R1+0xbe8], R26 ;  /* 0x000be81a01007387 */ /* 0x0001e40000100a00 */
[----:B0-----:R-:W2:Y:S01]  /*6a1d0*/  LDL.LU.64 R26, [R1+0x13b8] ;  /* 0x0013b800011a7983 */ /* 0x001ea20000300a00 */
[----:B------:R-:W2:Y:S02]  /*6a1e0*/  LDL.LU.64 R24, [R1+0x13b0] ;  /* 0x0013b00001187983 */ /* 0x000ea40000300a00 */
[----:B------:R0:W-:Y:S02]  /*6a1f0*/  STL.64 [R1+0xc00], R16 ;  /* 0x000c001001007387 */ /* 0x0001e40000100a00 */
[----:B------:R1:W-:Y:S02]  /*6a200*/  STL.64 [R1+0xc08], R18 ;  /* 0x000c081201007387 */ /* 0x0003e40000100a00 */
[----:B0-----:R-:W-:Y:S01]  /*6a210*/  IMAD.MOV.U32 R16, RZ, RZ, R6 ;  /* 0x000000ffff107224 */ /* 0x001fe200078e0006 */
[----:B-1----:R-:W2:Y:S01]  /*6a220*/  LDL.LU.64 R18, [R1+0x13a8] ;  /* 0x0013a80001127983 */ /* 0x002ea20000300a00 */
[----:B------:R-:W2:Y:S02]  /*6a230*/  LDL.LU.64 R6, [R1+0x13a0] ;  /* 0x0013a00001067983 */ /* 0x000ea40000300a00 */
[----:B------:R-:W3:Y:S01]  /*6a240*/  LDL.LU R5, [R1+0x1398] ;  /* 0x0013980001057983 */ /* 0x000ee20000300800 */
[----:B--2---:R-:W-:Y:S01]  /*6a250*/  HMMA.16816.F32.BF16 R8, R8, R6, R24 ;  /* 0x000000060808723c */ /* 0x004fe20000041818 */
[----:B------:R-:W2:Y:S01]  /*6a260*/  LDL.LU.64 R26, [R1+0x1390] ;  /* 0x00139000011a7983 */ /* 0x000ea20000300a00 */
[----:B------:R-:W2:Y:S11]  /*6a270*/  LDL.LU.64 R24, [R1+0x1388] ;  /* 0x0013880001187983 */ /* 0x000eb60000300a00 */
[----:B------:R-:W-:Y:S10]  /*6a280*/  @!UPT UIADD3 URZ, URZ, URZ, URZ ;  /* 0x0000003f3f3ff290 */ /* 0x000ff4000fffe03f */
[----:B------:R-:W-:Y:S01]  /*6a290*/  STL.64 [R1+0xbf0], R8 ;  /* 0x000bf00801007387 */ /* 0x000fe20000100a00 */
[----:B------:R0:W-:Y:S02]  /*6a2a0*/  STL.64 [R1+0xbf8], R10 ;  /* 0x000bf80a01007387 */ /* 0x0001e40000100a00 */
[----:B0-----:R-:W-:Y:S02]  /*6a2b0*/  MOV R10, R16 ;  /* 0x00000010000a7202 */ /* 0x001fe40000000f00 */
[C---:B--2---:R-:W-:Y:S01]  /*6a2c0*/  HMMA.16816.F32.BF16 R16, R24.reuse, R18, R12 ;  /* 0x000000121810723c */ /* 0x044fe2000004180c */
[----:B------:R-:W2:Y:S01]  /*6a2d0*/  LDL.LU.64 R14, [R1+0x1380] ;  /* 0x00138000010e7983 */ /* 0x000ea20000300a00 */
[----:B------:R-:W2:Y:S11]  /*6a2e0*/  LDL.LU.64 R12, [R1+0x1378] ;  /* 0x00137800010c7983 */ /* 0x000eb60000300a00 */
[----:B------:R-:W-:Y:S10]  /*6a2f0*/  @!UPT UIADD3 URZ, URZ, URZ, URZ ;  /* 0x0000003f3f3ff290 */ /* 0x000ff4000fffe03f */
        /* <DEDUP_REMOVED lines=25> */
[----:B------:R-:W3:Y:S01]  /*6a490*/  LDL.LU.64 R14, [R1+0x1320] ;  /* 0x00132000010e7983 */ /* 0x000ee20000300a00 */
[----:B------:R-:W4:Y:S11]  /*6a4a0*/  LDL.LU.64 R12, [R1+0x1318] ;  /* 0x00131800010c7983 */ /* 0x000f360000300a00 */
[----:B------:R-:W-:Y:S09]  /*6a4b0*/  @!UPT UIADD3 URZ, URZ, URZ, URZ ;  /* 0x0000003f3f3ff290 */ /* 0x000ff2000fffe03f */
[----:B------:R-:W-:Y:S01]  /*6a4c0*/  STL.64 [R1+0xc50], R16 ;  /* 0x000c501001007387 */ /* 0x000fe20000100a00 */
[----:B------:R0:W-:Y:S03]  /*6a4d0*/  STL.64 [R1+0xc58], R18 ;  /* 0x000c581201007387 */ /* 0x0001e60000100a00 */
[----:B0-----:R-:W2:Y:S01]  /*6a4e0*/  LDL.LU.64 R18, [R1+0x1310] ;  /* 0x0013100001127983 */ /* 0x001ea20000300a00 */
[----:B------:R-:W2:Y:S02]  /*6a4f0*/  LDL.LU.64 R16, [R1+0x1308] ;  /* 0x0013080001107983 */ /* 0x000ea40000300a00 */
[----:B--2---:R-:W-:Y:S01]  /*6a500*/  HMMA.16816.F32.BF16 R20, R24, R22, R16 ;  /* 0x000000161814723c */ /* 0x004fe20000041810 */
[----:B------:R-:W4:Y:S01]  /*6a510*/  LDL.LU.64 R18, [R1+0x1300] ;  /* 0x0013000001127983 */ /* 0x000f220000300a00 */
[----:B------:R-:W3:Y:S11]  /*6a520*/  LDL.LU.64 R16, [R1+0x12f8] ;  /* 0x0012f80001107983 */ /* 0x000ef60000300a00 */
[----:B------:R-:W-:Y:S10]  /*6a530*/  @!UPT UIADD3 URZ, URZ, URZ, URZ ;  /* 0x0000003f3f3ff290 */ /* 0x000ff4000fffe03f */
[----:B------:R-:W-:Y:S01]  /*6a540*/  STL.64 [R1+0xc60], R20 ;  /* 0x000c601401007387 */ /* 0x000fe20000100a00 */
[----:B------:R0:W-:Y:S03]  /*6a550*/  STL.64 [R1+0xc68], R22 ;  /* 0x000c681601007387 */ /* 0x0001e60000100a00 */
[----:B0-----:R-:W2:Y:S01]  /*6a560*/  LDL.LU.64 R22, [R1+0x12f0] ;  /* 0x0012f00001167983 */ /* 0x001ea20000300a00 */
[----:B------:R-:W2:Y:S01]  /*6a570*/  LDL.LU.64 R20, [R1+0x12e8] ;  /* 0x0012e80001147983 */ /* 0x000ea20000300a00 */
[----:B------:R-:W-:-:S07]  /*6a580*/  MOV R11, R4 ;  /* 0x00000004000b7202 */ /* 0x000fce0000000f00 */
[C---:B--2---:R-:W-:Y:S01]  /*6a590*/  HMMA.16816.F32.BF16 R8, R24.reuse, R10, R20 ;  /* 0x0000000a1808723c */ /* 0x044fe20000041814 */
[----:B------:R-:W2:Y:S01]  /*6a5a0*/  LDL.LU.64 R22, [R1+0x12e0] ;  /* 0x0012e00001167983 */ /* 0x000ea20000300a00 */
[----:B------:R-:W2:Y:S02]  /*6a5b0*/  LDL.LU.64 R20, [R1+0x12d8] ;  /* 0x0012d80001147983 */ /* 0x000ea40000300a00 */
[----:B------:R-:W-:Y:S02]  /*6a5c0*/  IMAD.MOV.U32 R4, RZ, RZ, 0x20 ;  /* 0x00000020ff047424 */ /* 0x000fe400078e00ff */
[----:B---3--:R-:W-:Y:S02]  /*6a5d0*/  FFMA R14, R3, R14, R17 ;  /* 0x0000000e030e7223 */ /* 0x008fe40000000011 */
[C---:B------:R-:W-:Y:S02]  /*6a5e0*/  IMAD R15, R4.reuse, c[0x0][0x1a4], R15 ;  /* 0x00006900040f7a24 */ /* 0x040fe400078e020f */
[----:B------:R-:W-:Y:S11]  /*6a5f0*/  IMAD R16, R4, c[0x0][0x1b4], R16 ;  /* 0x00006d0004107a24 */ /* 0x000ff600078e0210 */
[----:B------:R-:W-:Y:S02]  /*6a600*/  @!UPT UIADD3 URZ, URZ, URZ, URZ ;  /* 0x0000003f3f3ff290 */ /* 0x000fe4000fffe03f */
[----:B------:R-:W-:Y:S01]  /*6a610*/  STL.64 [R1+0xc80], R8 ;  /* 0x000c800801007387 */ /* 0x000fe20000100a00 */
[----:B------:R2:W-:Y:S01]  /*6a620*/  STL.64 [R1+0xc88], R10 ;  /* 0x000c880a01007387 */ /* 0x0005e20000100a00 */
[----:B------:R-:W-:Y:S01]  /*6a630*/  IADD3 R5, R5, 0x20, RZ ;  /* 0x0000002005057810 */ /* 0x000fe20007ffe0ff */
[----:B----4-:R-:W-:Y:S01]  /*6a640*/  FFMA R13, R2, R13, R18 ;  /* 0x0000000d020d7223 */ /* 0x010fe20000000012 */
[----:B------:R-:W-:Y:S01]  /*6a650*/  STL [R1+0xb30], R15 ;  /* 0x000b300f01007387 */ /* 0x000fe20000100800 */
[----:B------:R-:W-:Y:S02]  /*6a660*/  FFMA R12, R0, R12, R19 ;  /* 0x0000000c000c7223 */ /* 0x000fe40000000013 */
[----:B------:R-:W-:Y:S02]  /*6a670*/  STL [R1+0x3a4], R16 ;  /* 0x0003a41001007387 */ /* 0x000fe40000100800 */
[----:B------:R-:W-:Y:S01]  /*6a680*/  STL [R1+0xe98], R14 ;  /* 0x000e980e01007387 */ /* 0x000fe20000100800 */
[----:B------:R-:W-:Y:S01]  /*6a690*/  STL [R1+0xe20], R5 ;  /* 0x000e200501007387 */ /* 0x000fe20000100800 */
[----:B------:R-:W-:Y:S02]  /*6a6a0*/  STL [R1+0xe9c], R13 ;  /* 0x000e9c0d01007387 */ /* 0x000fe40000100800 */
[----:B------:R-:W-:Y:S01]  /*6a6b0*/  STL [R1+0x1070], R12 ;  /* 0x0010700c01007387 */ /* 0x000fe20000100800 */
[----:B--2---:R-:W-:Y:S11]  /*6a6c0*/  HMMA.16816.F32.BF16 R8, R24, R6, R20 ;  /* 0x000000061808723c */ /* 0x004ff60000041814 */
[----:B------:R-:W-:Y:S11]  /*6a6d0*/  @!UPT UIADD3 URZ, URZ, URZ, URZ ;  /* 0x0000003f3f3ff290 */ /* 0x000ff6000fffe03f */
[----:B------:R-:W-:Y:S01]  /*6a6e0*/  @!UPT UIADD3 URZ, URZ, URZ, URZ ;  /* 0x0000003f3f3ff290 */ /* 0x000fe2000fffe03f */
[----:B------:R-:W-:Y:S01]  /*6a6f0*/  STL.64 [R1+0xc70], R8 ;  /* 0x000c700801007387 */ /* 0x000fe20000100a00 */
[----:B------:R-:W-:Y:S02]  /*6a700*/  STL.64 [R1+0xc78], R10 ;  /* 0x000c780a01007387 */ /* 0x000fe40000100a00 */
[----:B------:R-:W2:Y:S02]  /*6a710*/  LDL R0, [R1+0xcdc] ;  /* 0x000cdc0001007983 */ /* 0x000ea40000100800 */
[----:B------:R-:W3:Y:S01]  /*6a720*/  LDL R2, [R1+0xcd8] ;  /* 0x000cd80001027983 */ /* 0x000ee20000100800 */
[----:B--2---:R0:W-:Y:S04]  /*6a730*/  STL [R1+0x1f0], R0 ;  /* 0x0001f00001007387 */ /* 0x0041e80000100800 */
[----:B0-----:R-:W2:Y:S01]  /*6a740*/  LDL R0, [R1+0xcd4] ;  /* 0x000cd40001007983 */ /* 0x001ea20000100800 */
[----:B---3--:R0:W-:Y:S03]  /*6a750*/  STL [R1+0x1f4], R2 ;  /* 0x0001f40201007387 */ /* 0x0081e60000100800 */
[----:B0-----:R-:W3:Y:S04]  /*6a760*/  LDL R2, [R1+0xcd0] ;  /* 0x000cd00001027983 */ /* 0x001ee80000100800 */
        /* <DEDUP_REMOVED lines=50> */
[----:B---3--:R5:W-:Y:S02]  /*6aa90*/  STL [R1+0xe0c], R2 ;  /* 0x000e0c0201007387 */ /* 0x008be40000100800 */
[----:B------:R-:W3:Y:S01]  /*6aaa0*/  LDL R3, [R1+0xc94] ;  /* 0x000c940001037983 */ /* 0x000ee20000100800 */
[----:B-----5:R-:W-:-:S02]  /*6aab0*/  MOV R2, R28 ;  /* 0x0000001c00027202 */ /* 0x020fc40000000f00 */
[----:B------:R-:W-:Y:S01]  /*6aac0*/  ISETP.GE.AND P2, PT, R5, c[0x0][0x1d0], PT ;  /* 0x0000740005007a0c */ /* 0x000fe20003f46270 */
[----:B--2---:R0:W-:Y:S01]  /*6aad0*/  STL [R1+0xe10], R0 ;  /* 0x000e100001007387 */ /* 0x0041e20000100800 */
[----:B---3--:R1:W-:Y:S01]  /*6aae0*/  STL [R1+0xe14], R3 ;  /* 0x000e140301007387 */ /* 0x0083e20000100800 */
[----:B0-----:R-:W-:-:S05]  /*6aaf0*/  MOV R0, R29 ;  /* 0x0000001d00007202 */ /* 0x001fca0000000f00 */
[----:B------:R1:W-:Y:S01]  /*6ab00*/  STL [R1+0xe1c], R0 ;  /* 0x000e1c0001007387 */ /* 0x0003e20000100800 */
[----:B------:R1:W-:Y:S04]  /*6ab10*/  STL [R1+0xe18], R2 ;  /* 0x000e180201007387 */ /* 0x0003e80000100800 */
[----:B------:R-:W-:Y:S01]  /*6ab20*/  @P2 CALL.REL.NOINC `(.L_x_0) ;  /* 0x0000001000002944 */ /* 0x000fe20003c00000 */
[----:B------:R-:W-:Y:S05]  /*6ab30*/  BRA `(.L_x_1) ;  /* 0xfffb30c000007947 */ /* 0x000fea000383ffff */
.L_x_0:
[----:B-1----:R-:W2:Y:S04]  /*6ab40*/  LDL.LU R2, [R1+0x4c0] ;  /* 0x0004c00001027983 */ /* 0x002ea80000300800 */
[----:B------:R-:W3:Y:S04]  /*6ab50*/  LDL.LU R0, [R1+0x4c4] ;  /* 0x0004c40001007983 */ /* 0x000ee80000300800 */
[----:B--2---:R0:W-:Y:S04]  /*6ab60*/  STL [R1+0xeb0], R2 ;  /* 0x000eb00201007387 */ /* 0x0041e80000100800 */
[----:B0-----:R-:W2:Y:S04]  /*6ab70*/  LDL.LU R2, [R1+0x4c8] ;  /* 0x0004c80001027983 */ /* 0x001ea80000300800 */
[----:B---3--:R0:W-:Y:S04]  /*6ab80*/  STL [R1+0xe20], R0 ;  /* 0x000e200001007387 */ /* 0x0081e80000100800 */
[----:B0-----:R-:W3:Y:S04]  /*6ab90*/  LDL.LU R0, [R1+0x4cc] ;  /* 0x0004cc0001007983 */ /* 0x001ee80000300800 */
        /* <DEDUP_REMOVED lines=1004> */
[----:B------:R-:W4:Y:S04]  /*6ea60*/  LDL.LU R3, [R1+0xc84] ;  /* 0x000c840001037983 */ /* 0x000f280000300800 */
[----:B---3--:R0:W-:Y:S04]  /*6ea70*/  STL [R1+0x107c], R0 ;  /* 0x00107c0001007387 */ /* 0x0081e80000100800 */
[----:B0-----:R-:W3:Y:S04]  /*6ea80*/  LDL.LU R0, [R1+0xc88] ;  /* 0x000c880001007983 */ /* 0x001ee80000300800 */
[----:B----4-:R0:W-:Y:S04]  /*6ea90*/  STL [R1+0x1078], R3 ;  /* 0x0010780301007387 */ /* 0x0101e80000100800 */
[----:B--2---:R-:W-:Y:S04]  /*6eaa0*/  STL [R1+0x70], R2 ;  /* 0x0000700201007387 */ /* 0x004fe80000100800 */
[----:B0-----:R-:W2:Y:S01]  /*6eab0*/  LDL.LU R3, [R1+0xc8c] ;  /* 0x000c8c0001037983 */ /* 0x001ea20000300800 */
[----:B------:R-:W-:-:S03]  /*6eac0*/  FSETP.GEU.AND P0, PT, R2, 1.175494350822287508e-38, PT ;  /* 0x008000000200780b */ /* 0x000fc60003f0e000 */
[----:B---3--:R0:W-:Y:S02]  /*6ead0*/  STL [R1+0x1040], R0 ;  /* 0x0010400001007387 */ /* 0x0081e40000100800 */
[----:B0-----:R-:W-:Y:S02]  /*6eae0*/  FMUL R0, R2, 8388608 ;  /* 0x4b00000002007820 */ /* 0x001fe40000400000 */
[----:B--2---:R0:W-:Y:S04]  /*6eaf0*/  STL [R1+0x101c], R3 ;  /* 0x00101c0301007387 */ /* 0x0041e80000100800 */
[----:B0-----:R-:W2:Y:S04]  /*6eb00*/  LDL.LU R3, [R1+0xe28] ;  /* 0x000e280001037983 */ /* 0x001ea80000300800 */
[----:B------:R-:W3:Y:S04]  /*6eb10*/  LDL.LU R5, [R1+0xc70] ;  /* 0x000c700001057983 */ /* 0x000ee80000300800 */
[----:B------:R-:W4:Y:S01]  /*6eb20*/  LDL.LU R4, [R1+0xc74] ;  /* 0x000c740001047983 */ /* 0x000f220000300800 */
[----:B------:R-:W-:-:S03]  /*6eb30*/  FSEL R2, R0, R2, !P0 ;  /* 0x0000000200027208 */ /* 0x000fc60004000000 */
[----:B---3--:R-:W-:Y:S04]  /*6eb40*/  STL [R1+0x1074], R5 ;  /* 0x0010740501007387 */ /* 0x008fe80000100800 */
[----:B--2---:R-:W-:Y:S04]  /*6eb50*/  STL [R1+0x68], R3 ;  /* 0x0000680301007387 */ /* 0x004fe80000100800 */
[----:B----4-:R0:W-:Y:S04]  /*6eb60*/  STL [R1+0x106c], R4 ;  /* 0x00106c0401007387 */ /* 0x0101e80000100800 */
[----:B0-----:R-:W2:Y:S01]  /*6eb70*/  LDL.LU R4, [R1+0xc78] ;  /* 0x000c780001047983 */ /* 0x001ea20000300800 */
[C---:B------:R-:W-:Y:S01]  /*6eb80*/  FMUL R0, R3.reuse, 8388608 ;  /* 0x4b00000003007820 */ /* 0x040fe20000400000 */
[----:B------:R-:W-:-:S02]  /*6eb90*/  FSETP.GEU.AND P2, PT, R3, 1.175494350822287508e-38, PT ;  /* 0x008000000300780b */ /* 0x000fc40003f4e000 */
[----:B------:R0:W-:Y:S02]  /*6eba0*/  STL [R1+0xf4], R2 ;  /* 0x0000f40201007387 */ /* 0x0001e40000100800 */
[----:B------:R-:W-:Y:S02]  /*6ebb0*/  FSEL R3, R0, R3, !P2 ;  /* 0x0000000300037208 */ /* 0x000fe40005000000 */
[----:B0-----:R-:W-:Y:S01]  /*6ebc0*/  IADD3 R2, R2, -0x3f3504f3, RZ ;  /* 0xc0cafb0d02027810 */ /* 0x001fe20007ffe0ff */
[----:B--2---:R0:W-:Y:S04]  /*6ebd0*/  STL [R1+0x1018], R4 ;  /* 0x0010180401007387 */ /* 0x0041e80000100800 */
[----:B0-----:R-:W2:Y:S04]  /*6ebe0*/  LDL.LU R4, [R1+0xe2c] ;  /* 0x000e2c0001047983 */ /* 0x001ea80000300800 */
[----:B------:R-:W3:Y:S01]  /*6ebf0*/  LDL.LU R5, [R1+0xe30] ;  /* 0x000e300001057983 */ /* 0x000ee20000300800 */
[----:B------:R-:W-:-:S04]  /*6ec00*/  LOP3.LUT R20, R2, 0xff800000, RZ, 0xc0, !PT ;  /* 0xff80000002147812 */ /* 0x000fc800078ec0ff */
[----:B------:R-:W0:Y:S01]  /*6ec10*/  I2F R2, R20 ;  /* 0x0000001400027306 */ /* 0x000e220000201400 */
[----:B--2---:R-:W-:Y:S01]  /*6ec20*/  STL [R1+0x60], R4 ;  /* 0x0000600401007387 */ /* 0x004fe20000100800 */
[C---:B------:R-:W-:Y:S01]  /*6ec30*/  FMUL R0, R4.reuse, 8388608 ;  /* 0x4b00000004007820 */ /* 0x040fe20000400000 */
[----:B------:R-:W-:Y:S02]  /*6ec40*/  FSETP.GEU.AND P5, PT, R4, 1.175494350822287508e-38, PT ;  /* 0x008000000400780b */ /* 0x000fe40003fae000 */
[----:B------:R1:W-:Y:S04]  /*6ec50*/  STL [R1+0xf0], R3 ;  /* 0x0000f00301007387 */ /* 0x0003e80000100800 */
[----:B---3--:R-:W-:Y:S04]  /*6ec60*/  STL [R1+0x58], R5 ;  /* 0x0000580501007387 */ /* 0x008fe80000100800 */
[----:B------:R-:W-:Y:S01]  /*6ec70*/  STL [R1+0x1d40], R20 ;  /* 0x001d401401007387 */ /* 0x000fe20000100800 */
[----:B------:R-:W-:-:S02]  /*6ec80*/  FSEL R0, R0, R4, !P5 ;  /* 0x0000000400007208 */ /* 0x000fc40006800000 */
[----:B------:R-:W-:Y:S01]  /*6ec90*/  FSETP.GEU.AND P6, PT, R5, 1.175494350822287508e-38, PT ;  /* 0x008000000500780b */ /* 0x000fe20003fce000 */
[----:B------:R-:W2:Y:S01]  /*6eca0*/  LDL.LU R6, [R1+0xc7c] ;  /* 0x000c7c0001067983 */ /* 0x000ea20000300800 */
[----:B-1----:R-:W-:-:S03]  /*6ecb0*/  IADD3 R3, R3, -0x3f3504f3, RZ ;  /* 0xc0cafb0d03037810 */ /* 0x002fc60007ffe0ff */
[----:B------:R-:W3:Y:S01]  /*6ecc0*/  LDL.LU R8, [R1+0xe34] ;  /* 0x000e340001087983 */ /* 0x000ee20000300800 */
[----:B------:R-:W-:-:S03]  /*6ecd0*/  FMUL R4, R5, 8388608 ;  /* 0x4b00000005047820 */ /* 0x000fc60000400000 */
[----:B--2---:R1:W-:Y:S04]  /*6ece0*/  STL [R1+0x1014], R6 ;  /* 0x0010140601007387 */ /* 0x0043e80000100800 */
[----:B---3--:R2:W-:Y:S04]  /*6ecf0*/  STL [R1+0x50], R8 ;  /* 0x0000500801007387 */ /* 0x0085e80000100800 */
[----:B------:R-:W-:Y:S04]  /*6ed00*/  STL [R1+0xe8], R0 ;  /* 0x0000e80001007387 */ /* 0x000fe80000100800 */
[----:B------:R-:W3:Y:S01]  /*6ed10*/  LDL.LU R7, [R1+0xe38] ;  /* 0x000e380001077983 */ /* 0x000ee20000300800 */
[----:B-1----:R-:W-:Y:S01]  /*6ed20*/  FSEL R6, R4, R5, !P6 ;  /* 0x0000000504067208 */ /* 0x002fe20007000000 */
[----:B------:R-:W-:Y:S01]  /*6ed30*/  FMUL R5, R8, 8388608 ;  /* 0x4b00000008057820 */ /* 0x000fe20000400000 */
[----:B------:R-:W-:-:S02]  /*6ed40*/  FSEL R4, RZ, -23, P0 ;  /* 0xc1b80000ff047808 */ /* 0x000fc40000000000 */
[----:B------:R-:W-:-:S03]  /*6ed50*/  FSETP.GEU.AND P0, PT, R8, 1.175494350822287508e-38, PT ;  /* 0x008000000800780b */ /* 0x000fc60003f0e000 */
[----:B0-----:R-:W-:Y:S01]  /*6ed60*/  FFMA.FTZ R2, R2, 1.1920928955078125e-07, R4 ;  /* 0x3400000002027823 */ /* 0x001fe20000010004 */
[----:B--2---:R-:W-:Y:S02]  /*6ed70*/  FSEL R8, R5, R8, !P0 ;  /* 0x0000000805087208 */ /* 0x004fe40004000000 */
[----:B------:R-:W-:Y:S02]  /*6ed80*/  LOP3.LUT R19, R3, 0xff800000, RZ, 0xc0, !PT ;  /* 0xff80000003137812 */ /* 0x000fe400078ec0ff */
[----:B------:R-:W-:Y:S01]  /*6ed90*/  IADD3 R3, R0, -0x3f3504f3, RZ ;  /* 0xc0cafb0d00037810 */ /* 0x000fe20007ffe0ff */
[----:B---3--:R-:W-:Y:S04]  /*6eda0*/  STL [R1+0x4c], R7 ;  /* 0x00004c0701007387 */ /* 0x008fe80000100800 */
[----:B------:R0:W-:Y:S04]  /*6edb0*/  STL [R1+0xec], R6 ;  /* 0x0000ec0601007387 */ /* 0x0001e80000100800 */
[----:B------:R-:W-:Y:S01]  /*6edc0*/  STL [R1+0x74c], R2 ;  /* 0x00074c0201007387 */ /* 0x000fe20000100800 */
[----:B0-----:R-:W-:-:S03]  /*6edd0*/  IADD3 R6, R6, -0x3f3504f3, RZ ;  /* 0xc0cafb0d06067810 */ /* 0x001fc60007ffe0ff */
[----:B------:R0:W-:Y:S01]  /*6ede0*/  STL [R1+0xe4], R8 ;  /* 0x0000e40801007387 */ /* 0x0001e20000100800 */
[----:B------:R-:W-:Y:S02]  /*6edf0*/  LOP3.LUT R21, R6, 0xff800000, RZ, 0xc0, !PT ;  /* 0xff80000006157812 */ /* 0x000fe400078ec0ff */
[----:B------:R-:W-:Y:S02]  /*6ee00*/  IADD3 R6, R8, -0x3f3504f3, RZ ;  /* 0xc0cafb0d08067810 */ /* 0x000fe40007ffe0ff */
[----:B0-----:R-:W2:Y:S01]  /*6ee10*/  LDL.LU R8, [R1+0xe3c] ;  /* 0x000e3c0001087983 */ /* 0x001ea20000300800 */
[----:B------:R-:W0:Y:S01]  /*6ee20*/  I2F R0, R19 ;  /* 0x0000001300007306 */ /* 0x000e220000201400 */
[----:B------:R-:W-:Y:S01]  /*6ee30*/  FSEL R2, RZ, -23, P2 ;  /* 0xc1b80000ff027808 */ /* 0x000fe20001000000 */
[C---:B------:R-:W-:Y:S01]  /*6ee40*/  FMUL R5, R7.reuse, 8388608 ;  /* 0x4b00000007057820 */ /* 0x040fe20000400000 */
[----:B------:R-:W-:-:S04]  /*6ee50*/  FSETP.GEU.AND P1, PT, R7, 1.175494350822287508e-38, PT ;  /* 0x008000000700780b */ /* 0x000fc80003f2e000 */
[----:B------:R-:W-:Y:S01]  /*6ee60*/  FSEL R5, R5, R7, !P1 ;  /* 0x0000000705057208 */ /* 0x000fe20004800000 */
[----:B0-----:R-:W-:-:S05]  /*6ee70*/  FFMA.FTZ R0, R0, 1.1920928955078125e-07, R2 ;  /* 0x3400000000007823 */ /* 0x001fca0000010002 */
[----:B------:R0:W-:Y:S04]  /*6ee80*/  STL [R1+0x748], R0 ;  /* 0x0007480001007387 */ /* 0x0001e80000100800 */
[----:B--2---:R-:W-:Y:S04]  /*6ee90*/  STL [R1+0x48], R8 ;  /* 0x0000480801007387 */ /* 0x004fe80000100800 */
[----:B------:R1:W-:Y:S04]  /*6eea0*/  STL [R1+0xdc], R5 ;  /* 0x0000dc0501007387 */ /* 0x0003e80000100800 */
[----:B------:R-:W2:Y:S04]  /*6eeb0*/  LDL.LU R7, [R1+0xe40] ;  /* 0x000e400001077983 */ /* 0x000ea80000300800 */
[----:B------:R-:W3:Y:S01]  /*6eec0*/  LDL.LU R9, [R1+0xe44] ;  /* 0x000e440001097983 */ /* 0x000ee20000300800 */
[C---:B0-----:R-:W-:Y:S01]  /*6eed0*/  FMUL R0, R8.reuse, 8388608 ;  /* 0x4b00000008007820 */ /* 0x041fe20000400000 */
[----:B------:R-:W-:-:S02]  /*6eee0*/  FSETP.GEU.AND P2, PT, R8, 1.175494350822287508e-38, PT ;  /* 0x008000000800780b */ /* 0x000fc40003f4e000 */
[----:B------:R-:W-:Y:S02]  /*6eef0*/  IADD3 R2, R5, -0x3f3504f3, RZ ;  /* 0xc0cafb0d05027810 */ /* 0x000fe40007ffe0ff */
[----:B-1----:R-:W-:Y:S02]  /*6ef00*/  FSEL R5, R0, R8, !P2 ;  /* 0x0000000800057208 */ /* 0x002fe40005000000 */
[----:B------:R-:W-:Y:S01]  /*6ef10*/  LOP3.LUT R18, R3, 0xff800000, RZ, 0xc0, !PT ;  /* 0xff80000003127812 */ /* 0x000fe200078ec0ff */
[----:B--2---:R0:W-:Y:S04]  /*6ef20*/  STL [R1+0x44], R7 ;  /* 0x0000440701007387 */ /* 0x0041e80000100800 */
[----:B------:R-:W-:Y:S04]  /*6ef30*/  STL [R1+0xe0], R5 ;  /* 0x0000e00501007387 */ /* 0x000fe80000100800 */
[----:B---3--:R1:W-:Y:S04]  /*6ef40*/  STL [R1+0x40], R9 ;  /* 0x0000400901007387 */ /* 0x0083e80000100800 */
[----:B------:R-:W1:Y:S04]  /*6ef50*/  LDL.LU R11, [R1+0xe48] ;  /* 0x000e4800010b7983 */ /* 0x000e680000300800 */
[----:B------:R-:W2:Y:S01]  /*6ef60*/  LDL.LU R12, [R1+0xe4c] ;  /* 0x000e4c00010c7983 */ /* 0x000ea20000300800 */
[C---:B------:R-:W-:Y:S01]  /*6ef70*/  FMUL R0, R7.reuse, 8388608 ;  /* 0x4b00000007007820 */ /* 0x040fe20000400000 */
[----:B------:R-:W-:Y:S01]  /*6ef80*/  FSETP.GEU.AND P3, PT, R7, 1.175494350822287508e-38, PT ;  /* 0x008000000700780b */ /* 0x000fe20003f6e000 */
[----:B------:R-:W3:Y:S01]  /*6ef90*/  I2F R3, R18 ;  /* 0x0000001200037306 */ /* 0x000ee20000201400 */
[----:B------:R-:W-:-:S02]  /*6efa0*/  LOP3.LUT R24, R2, 0xff800000, RZ, 0xc0, !PT ;  /* 0xff80000002187812 */ /* 0x000fc400078ec0ff */
[----:B------:R-:W-:Y:S02]  /*6efb0*/  IADD3 R2, R5, -0x3f3504f3, RZ ;  /* 0xc0cafb0d05027810 */ /* 0x000fe40007ffe0ff */
[----:B------:R-:W-:-:S03]  /*6efc0*/  FSEL R0, R0, R7, !P3 ;  /* 0x0000000700007208 */ /* 0x000fc60005800000 */
[----:B------:R-:W4:Y:S01]  /*6efd0*/  I2F R4, R21 ;  /* 0x0000001500047306 */ /* 0x000f220000201400 */
[----:B------:R-:W-:Y:S01]  /*6efe0*/  LOP3.LUT R23, R2, 0xff800000, RZ, 0xc0, !PT ;  /* 0xff80000002177812 */ /* 0x000fe200078ec0ff */
[C---:B------:R-:W-:Y:S01]  /*6eff0*/  FMUL R2, R9.reuse, 8388608 ;  /* 0x4b00000009027820 */ /* 0x040fe20000400000 */
[----:B------:R-:W-:Y:S02]  /*6f000*/  IADD3 R8, R0, -0x3f3504f3, RZ ;  /* 0xc0cafb0d00087810 */ /* 0x000fe40007ffe0ff */
[----:B------:R-:W-:Y:S02]  /*6f010*/  FSETP.GEU.AND P4, PT, R9, 1.175494350822287508e-38, PT ;  /* 0x008000000900780b */ /* 0x000fe40003f8e000 */
[----:B0-----:R-:W-:Y:S02]  /*6f020*/  FSEL R7, RZ, -23, P5 ;  /* 0xc1b80000ff077808 */ /* 0x001fe40002800000 */
[----:B------:R-:W-:Y:S02]  /*6f030*/  LOP3.LUT R22, R8, 0xff800000, RZ, 0xc0, !PT ;  /* 0xff80000008167812 */ /* 0x000fe400078ec0ff */
[----:B------:R-:W-:-:S02]  /*6f040*/  FSEL R2, R2, R9, !P4 ;  /* 0x0000000902027208 */ /* 0x000fc40006000000 */
[----:B------:R-:W-:Y:S01]  /*6f050*/  FSEL R8, RZ, -23, P6 ;  /* 0xc1b80000ff087808 */ /* 0x000fe20003000000 */
[----:B---3--:R-:W-:-:S04]  /*6f060*/  FFMA.FTZ R7, R3, 1.1920928955078125e-07, R7 ;  /* 0x3400000003077823 */ /* 0x008fc80000010007 */
[----:B----4-:R-:W-:Y:S02]  /*6f070*/  FFMA.FTZ R4, R4, 1.1920928955078125e-07, R8 ;  /* 0x3400000004047823 */ /* 0x010fe40000010008 */
[C---:B-1----:R-:W-:Y:S01]  /*6f080*/  FMUL R9, R11.reuse, 8388608 ;  /* 0x4b0000000b097820 */ /* 0x042fe20000400000 */
[----:B------:R-:W-:Y:S01]  /*6f090*/  FSETP.GEU.AND P5, PT, R11, 1.175494350822287508e-38, PT ;  /* 0x008000000b00780b */ /* 0x000fe20003fae000 */
[----:B------:R0:W-:Y:S03]  /*6f0a0*/  STL [R1+0x3c], R11 ;  /* 0x00003c0b01007387 */ /* 0x0001e60000100800 */
[----:B------:R-:W-:Y:S01]  /*6f0b0*/  FSEL R3, R9, R11, !P5 ;  /* 0x0000000b09037208 */ /* 0x000fe20006800000 */
[----:B------:R-:W-:Y:S04]  /*6f0c0*/  STL [R1+0xd8], R0 ;  /* 0x0000d80001007387 */ /* 0x000fe80000100800 */
[----:B--2---:R-:W-:Y:S04]  /*6f0d0*/  STL [R1+0x38], R12 ;  /* 0x0000380c01007387 */ /* 0x004fe80000100800 */
[----:B------:R-:W-:Y:S04]  /*6f0e0*/  STL [R1+0xd4], R2 ;  /* 0x0000d40201007387 */ /* 0x000fe80000100800 */
[----:B------:R1:W-:Y:S04]  /*6f0f0*/  STL [R1+0x744], R7 ;  /* 0x0007440701007387 */ /* 0x0003e80000100800 */
[----:B------:R2:W-:Y:S04]  /*6f100*/  STL [R1+0x740], R4 ;  /* 0x0007400401007387 */ /* 0x0005e80000100800 */
[----:B------:R3:W-:Y:S04]  /*6f110*/  STL [R1+0xd0], R3 ;  /* 0x0000d00301007387 */ /* 0x0007e80000100800 */
[----:B0-----:R-:W4:Y:S01]  /*6f120*/  LDL.LU R11, [R1+0xe50] ;  /* 0x000e5000010b7983 */ /* 0x001f220000300800 */
[----:B------:R-:W-:-:S04]  /*6f130*/  LOP3.LUT R25, R6, 0xff800000, RZ, 0xc0, !PT ;  /* 0xff80000006197812 */ /* 0x000fc800078ec0ff */
[----:B------:R-:W0:Y:S01]  /*6f140*/  I2F R6, R25 ;  /* 0x0000001900067306 */ /* 0x000e220000201400 */
[C---:B-1----:R-:W-:Y:S01]  /*6f150*/  FMUL R7, R12.reuse, 8388608 ;  /* 0x4b0000000c077820 */ /* 0x042fe20000400000 */
[----:B------:R-:W-:-:S04]  /*6f160*/  FSETP.GEU.AND P6, PT, R12, 1.175494350822287508e-38, PT ;  /* 0x008000000c00780b */ /* 0x000fc80003fce000 */
[----:B------:R-:W-:Y:S02]  /*6f170*/  FSEL R9, R7, R12, !P6 ;  /* 0x0000000c07097208 */ /* 0x000fe40007000000 */
[----:B------:R-:W-:-:S05]  /*6f180*/  FSEL R7, RZ, -23, P0 ;  /* 0xc1b80000ff077808 */ /* 0x000fca0000000000 */
[----:B0-----:R-:W-:Y:S01]  /*6f190*/  FFMA.FTZ R6, R6, 1.1920928955078125e-07, R7 ;  /* 0x3400000006067823 */ /* 0x001fe20000010007 */
[----:B----4-:R-:W-:Y:S04]  /*6f1a0*/  STL [R1+0x34], R11 ;  /* 0x0000340b01007387 */ /* 0x010fe80000100800 */
[----:B------:R0:W-:Y:S04]  /*6f1b0*/  STL [R1+0xcc], R9 ;  /* 0x0000cc0901007387 */ /* 0x0001e80000100800 */
[----:B------:R-:W-:Y:S04]  /*6f1c0*/  STL [R1+0x72c], R6 ;  /* 0x00072c0601007387 */ /* 0x000fe80000100800 */
[----:B------:R-:W4:Y:S01]  /*6f1d0*/  LDL.LU R12, [R1+0xe54] ;  /* 0x000e5400010c7983 */ /* 0x000f220000300800 */
[----:B------:R-:W1:Y:S01]  /*6f1e0*/  I2F R5, R24 ;  /* 0x0000001800057306 */ /* 0x000e620000201400 */
[----:B------:R-:W-:Y:S01]  /*6f1f0*/  IADD3 R10, R2, -0x3f3504f3, RZ ;  /* 0xc0cafb0d020a7810 */ /* 0x000fe20007ffe0ff */
[----:B------:R-:W-:Y:S01]  /*6f200*/  FMUL R8, R11, 8388608 ;  /* 0x4b0000000b087820 */ /* 0x000fe20000400000 */
[----:B--2---:R-:W-:-:S02]  /*6f210*/  IADD3 R4, R3, -0x3f3504f3, RZ ;  /* 0xc0cafb0d03047810 */ /* 0x004fc40007ffe0ff */
[----:B------:R-:W-:-:S03]  /*6f220*/  FSETP.GEU.AND P0, PT, R11, 1.175494350822287508e-38, PT ;  /* 0x008000000b00780b */ /* 0x000fc60003f0e000 */
[----:B------:R-:W2:Y:S01]  /*6f230*/  I2F R0, R23 ;  /* 0x0000001700007306 */ /* 0x000ea20000201400 */
[----:B------:R-:W-:Y:S02]  /*6f240*/  LOP3.LUT R29, R10, 0xff800000, RZ, 0xc0, !PT ;  /* 0xff8000000a1d7812 */ /* 0x000fe400078ec0ff */
[----:B------:R-:W-:Y:S02]  /*6f250*/  LOP3.LUT R28, R4, 0xff800000, RZ, 0xc0, !PT ;  /* 0xff800000041c7812 */ /* 0x000fe400078ec0ff */
[----:B------:R-:W-:-:S03]  /*6f260*/  FSEL R8, R8, R11, !P0 ;  /* 0x0000000b08087208 */ /* 0x000fc60004000000 */
[----:B------:R-:W1:Y:S01]  /*6f270*/  I2F R2, R22 ;  /* 0x0000001600027306 */ /* 0x000e620000201400 */
[----:B------:R-:W-:Y:S01]  /*6f280*/  FSEL R10, RZ, -23, P1 ;  /* 0xc1b80000ff0a7808 */ /* 0x000fe20000800000 */
[----:B------:R2:W-:Y:S01]  /*6f290*/  STL [R1+0xc8], R8 ;  /* 0x0000c80801007387 */ /* 0x0005e20000100800 */
[----:B------:R-:W-:-:S05]  /*6f2a0*/  FSEL R7, RZ, -23, P2 ;  /* 0xc1b80000ff077808 */ /* 0x000fca0001000000 */
[----:B---3--:R-:W-:Y:S01]  /*6f2b0*/  I2F R3, R29 ;  /* 0x0000001d00037306 */ /* 0x008fe20000201400 */
[----:B0-----:R-:W-:Y:S02]  /*6f2c0*/  IADD3 R9, R9, -0x3f3504f3, RZ ;  /* 0xc0cafb0d09097810 */ /* 0x001fe40007ffe0ff */
[----:B--2---:R-:W-:-:S05]  /*6f2d0*/  IADD3 R8, R8, -0x3f3504f3, RZ ;  /* 0xc0cafb0d08087810 */ /* 0x004fca0007ffe0ff */
[----:B------:R-:W0:Y:S01]  /*6f2e0*/  I2F R4, R28 ;  /* 0x0000001c00047306 */ /* 0x000e220000201400 */
[----:B-1----:R-:W-:Y:S01]  /*6f2f0*/  FFMA.FTZ R5, R5, 1.1920928955078125e-07, R10 ;  /* 0x3400000005057823 */ /* 0x002fe2000001000a */
[----:B------:R-:W-:Y:S01]  /*6f300*/  LOP3.LUT R26, R8, 0xff800000, RZ, 0xc0, !PT ;  /* 0xff800000081a7812 */ /* 0x000fe200078ec0ff */
[----:B------:R-:W-:Y:S01]  /*6f310*/  FFMA.FTZ R0, R0, 1.1920928955078125e-07, R7 ;  /* 0x3400000000007823 */ /* 0x000fe20000010007 */
[----:B------:R-:W-:Y:S02]  /*6f320*/  FSEL R8, RZ, -23, P3 ;  /* 0xc1b80000ff087808 */ /* 0x000fe40001800000 */
[----:B------:R-:W-:Y:S02]  /*6f330*/  LOP3.LUT R27, R9, 0xff800000, RZ, 0xc0, !PT ;  /* 0xff800000091b7812 */ /* 0x000fe400078ec0ff */
[----:B------:R-:W-:Y:S01]  /*6f340*/  FSEL R9, RZ, -23, P4 ;  /* 0xc1b80000ff097808 */ /* 0x000fe20002000000 */
[----:B------:R-:W-:Y:S01]  /*6f350*/  STL [R1+0x728], R5 ;  /* 0x0007280501007387 */ /* 0x000fe20000100800 */
[----:B------:R-:W-:Y:S01]  /*6f360*/  FSEL R10, RZ, -23, P5 ;  /* 0xc1b80000ff0a7808 */ /* 0x000fe20002800000 */
[----:B------:R-:W-:-:S04]  /*6f370*/  FFMA.FTZ R7, R2, 1.1920928955078125e-07, R8 ;  /* 0x3400000002077823 */ /* 0x000fc80000010008 */
[----:B0-----:R-:W-:Y:S02]  /*6f380*/  FFMA.FTZ R2, R4, 1.1920928955078125e-07, R10 ;  /* 0x3400000004027823 */ /* 0x001fe4000001000a */
[C---:B----4-:R-:W-:Y:S01]  /*6f390*/  FMUL R6, R12.reuse, 8388608 ;  /* 0x4b0000000c067820 */ /* 0x050fe20000400000 */
[----:B------:R-:W-:Y:S01]  /*6f3a0*/  FSETP.GEU.AND P1, PT, R12, 1.175494350822287508e-38, PT ;  /* 0x008000000c00780b */ /* 0x000fe20003f2e000 */
[----:B------:R-:W-:Y:S03]  /*6f3b0*/  STL [R1+0x30], R12 ;  /* 0x0000300c01007387 */ /* 0x000fe60000100800 */
[----:B------:R-:W-:Y:S01]  /*6f3c0*/  FSEL R6, R6, R12, !P1 ;  /* 0x0000000c06067208 */ /* 0x000fe20004800000 */
[----:B------:R0:W-:Y:S04]  /*6f3d0*/  STL [R1+0x724], R0 ;  /* 0x0007240001007387 */ /* 0x0001e80000100800 */
[----:B------:R-:W-:Y:S01]  /*6f3e0*/  STL [R1+0x720], R7 ;  /* 0x0007200701007387 */ /* 0x000fe20000100800 */
[----:B0-----:R-:W-:-:S03]  /*6f3f0*/  FFMA.FTZ R0, R3, 1.1920928955078125e-07, R9 ;  /* 0x3400000003007823 */ /* 0x001fc60000010009 */
[----:B------:R-:W-:Y:S04]  /*6f400*/  STL [R1+0xc4], R6 ;  /* 0x0000c40601007387 */ /* 0x000fe80000100800 */
[----:B------:R0:W-:Y:S04]  /*6f410*/  STL [R1+0x70c], R0 ;  /* 0x00070c0001007387 */ /* 0x0001e80000100800 */
[----:B------:R1:W-:Y:S01]  /*6f420*/  STL [R1+0x708], R2 ;  /* 0x0007080201007387 */ /* 0x0003e20000100800 */
[----:B0-----:R-:W-:-:S03]  /*6f430*/  IADD3 R0, R6, -0x3f3504f3, RZ ;  /* 0xc0cafb0d06007810 */ /* 0x001fc60007ffe0ff */
[----:B------:R-:W2:Y:S04]  /*6f440*/  LDL.LU R6, [R1+0xe58] ;  /* 0x000e580001067983 */ /* 0x000ea80000300800 */
[----:B------:R-:W3:Y:S01]  /*6f450*/  LDL.LU R8, [R1+0xe5c] ;  /* 0x000e5c0001087983 */ /* 0x000ee20000300800 */
[----:B------:R-:W0:Y:S08]  /*6f460*/  I2F R5, R27 ;  /* 0x0000001b00057306 */ /* 0x000e300000201400 */
[----:B------:R-:W4:Y:S01]  /*6f470*/  I2F R11, R26 ;  /* 0x0000001a000b7306 */ /* 0x000f220000201400 */
[----:B-1----:R-:W-:-:S02]  /*6f480*/  FSEL R2, RZ, -23, P6 ;  /* 0xc1b80000ff027808 */ /* 0x002fc40003000000 */
[----:B------:R-:W-:Y:S02]  /*6f490*/  FSEL R3, RZ, -23, P0 ;  /* 0xc1b80000ff037808 */ /* 0x000fe40000000000 */
[----:B------:R-:W-:Y:S01]  /*6f4a0*/  LOP3.LUT R0, R0, 0xff800000, RZ, 0xc0, !PT ;  /* 0xff80000000007812 */ /* 0x000fe200078ec0ff */
[----:B0-----:R-:W-:Y:S02]  /*6f4b0*/  FFMA.FTZ R2, R5, 1.1920928955078125e-07, R2 ;  /* 0x3400000005027823 */ /* 0x001fe40000010002 */
[----:B----4-:R-:W-:Y:S02]  /*6f4c0*/  FFMA.FTZ R3, R11, 1.1920928955078125e-07, R3 ;  /* 0x340000000b037823 */ /* 0x010fe40000010003 */
[C---:B--2---:R-:W-:Y:S01]  /*6f4d0*/  FMUL R4, R6.reuse, 8388608 ;  /* 0x4b00000006047820 */ /* 0x044fe20000400000 */
[----:B------:R-:W-:Y:S01]  /*6f4e0*/  FSETP.GEU.AND P2, PT, R6, 1.175494350822287508e-38, PT ;  /* 0x008000000600780b */ /* 0x000fe20003f4e000 */
[----:B------:R0:W-:Y:S03]  /*6f4f0*/  STL [R1+0x2c], R6 ;  /* 0x00002c0601007387 */ /* 0x0001e60000100800 */
[----:B------:R-:W-:Y:S01]  /*6f500*/  FSEL R4, R4, R6, !P2 ;  /* 0x0000000604047208 */ /* 0x000fe20005000000 */
[----:B---3--:R-:W-:Y:S04]  /*6f510*/  STL [R1+0x28], R8 ;  /* 0x0000280801007387 */ /* 0x008fe80000100800 */
[----:B------:R-:W-:Y:S04]  /*6f520*/  STL [R1+0x104], R0 ;  /* 0x0001040001007387 */ /* 0x000fe80000100800 */
[----:B------:R1:W-:Y:S04]  /*6f530*/  STL [R1+0x700], R2 ;  /* 0x0007000201007387 */ /* 0x0003e80000100800 */
[----:B------:R2:W-:Y:S04]  /*6f540*/  STL [R1+0x6ec], R3 ;  /* 0x0006ec0301007387 */ /* 0x0005e80000100800 */
[----:B------:R-:W3:Y:S04]  /*6f550*/  LDL.LU R7, [R1+0xe60] ;  /* 0x000e600001077983 */ /* 0x000ee80000300800 */
[----:B------:R4:W-:Y:S04]  /*6f560*/  STL [R1+0xb4], R4 ;  /* 0x0000b40401007387 */ /* 0x0009e80000100800 */
[----:B0-----:R-:W3:Y:S01]  /*6f570*/  LDL.LU R6, [R1+0xe64] ;  /* 0x000e640001067983 */ /* 0x001ee20000300800 */
[C---:B-1----:R-:W-:Y:S01]  /*6f580*/  FMUL R2, R8.reuse, 8388608 ;  /* 0x4b00000008027820 */ /* 0x042fe20000400000 */
[----:B------:R-:W-:-:S02]  /*6f590*/  FSETP.GEU.AND P5, PT, R8, 1.175494350822287508e-38, PT ;  /* 0x008000000800780b */ /* 0x000fc40003fae000 */
[----:B--2---:R-:W-:Y:S02]  /*6f5a0*/  IADD3 R3, R4, -0x3f3504f3, RZ ;  /* 0xc0cafb0d04037810 */ /* 0x004fe40007ffe0ff */
[----:B------:R-:W-:Y:S02]  /*6f5b0*/  FSEL R5, R2, R8, !P5 ;  /* 0x0000000802057208 */ /* 0x000fe40006800000 */
[----:B----4-:R-:W-:Y:S01]  /*6f5c0*/  LOP3.LUT R4, R3, 0xff800000, RZ, 0xc0, !PT ;  /* 0xff80000003047812 */ /* 0x010fe200078ec0ff */
[----:B------:R-:W0:Y:S01]  /*6f5d0*/  I2F R0, R0 ;  /* 0x0000000000007306 */ /* 0x000e220000201400 */
[----:B---3--:R-:W-:Y:S04]  /*6f5e0*/  STL [R1+0x24], R7 ;  /* 0x0000240701007387 */ /* 0x008fe80000100800 */
[----:B------:R1:W-:Y:S04]  /*6f5f0*/  STL [R1+0xb8], R5 ;  /* 0x0000b80501007387 */ /* 0x0003e80000100800 */
[----:B------:R-:W-:Y:S04]  /*6f600*/  STL [R1+0x20], R6 ;  /* 0x0000200601007387 */ /* 0x000fe80000100800 */
[----:B------:R-:W-:Y:S04]  /*6f610*/  STL [R1+0x100], R4 ;  /* 0x0001000401007387 */ /* 0x000fe80000100800 */
[----:B------:R-:W2:Y:S01]  /*6f620*/  LDL.LU R8, [R1+0xe68] ;  /* 0x000e680001087983 */ /* 0x000ea20000300800 */
[----:B------:R-:W-:Y:S01]  /*6f630*/  FSEL R2, RZ, -23, P1 ;  /* 0xc1b80000ff027808 */ /* 0x000fe20000800000 */
[C---:B------:R-:W-:Y:S01]  /*6f640*/  FMUL R3, R7.reuse, 8388608 ;  /* 0x4b00000007037820 */ /* 0x040fe20000400000 */
[----:B------:R-:W-:-:S02]  /*6f650*/  FSETP.GEU.AND P0, PT, R7, 1.175494350822287508e-38, PT ;  /* 0x008000000700780b */ /* 0x000fc40003f0e000 */
[----:B-1----:R-:W-:Y:S01]  /*6f660*/  IADD3 R5, R5, -0x3f3504f3, RZ ;  /* 0xc0cafb0d05057810 */ /* 0x002fe20007ffe0ff */
[----:B0-----:R-:W-:Y:S01]  /*6f670*/  FFMA.FTZ R0, R0, 1.1920928955078125e-07, R2 ;  /* 0x3400000000007823 */ /* 0x001fe20000010002 */
[----:B------:R-:W-:Y:S02]  /*6f680*/  FSEL R3, R3, R7, !P0 ;  /* 0x0000000703037208 */ /* 0x000fe40004000000 */
[----:B------:R-:W-:Y:S02]  /*6f690*/  LOP3.LUT R2, R5, 0xff800000, RZ, 0xc0, !PT ;  /* 0xff80000005027812 */ /* 0x000fe400078ec0ff */
[----:B------:R0:W-:Y:S04]  /*6f6a0*/  STL [R1+0x6e8], R0 ;  /* 0x0006e80001007387 */ /* 0x0001e80000100800 */
[----:B--2---:R-:W-:Y:S04]  /*6f6b0*/  STL [R1+0x1c], R8 ;  /* 0x00001c0801007387 */ /* 0x004fe80000100800 */
[----:B------:R1:W-:Y:S04]  /*6f6c0*/  STL [R1+0xb0], R3 ;  /* 0x0000b00301007387 */ /* 0x0003e80000100800 */
[----:B------:R-:W-:Y:S04]  /*6f6d0*/  STL [R1+0xfc], R2 ;  /* 0x0000fc0201007387 */ /* 0x000fe80000100800 */
[----:B------:R-:W2:Y:S01]  /*6f6e0*/  LDL.LU R9, [R1+0xe6c] ;  /* 0x000e6c0001097983 */ /* 0x000ea20000300800 */
[C---:B0-----:R-:W-:Y:S01]  /*6f6f0*/  FMUL R0, R6.reuse, 8388608 ;  /* 0x4b00000006007820 */ /* 0x041fe20000400000 */
[----:B------:R-:W-:-:S02]  /*6f700*/  FSETP.GEU.AND P4, PT, R6, 1.175494350822287508e-38, PT ;  /* 0x008000000600780b */ /* 0x000fc40003f8e000 */
[----:B-1----:R-:W-:Y:S02]  /*6f710*/  IADD3 R3, R3, -0x3f3504f3, RZ ;  /* 0xc0cafb0d03037810 */ /* 0x002fe40007ffe0ff */
[----:B------:R-:W-:Y:S02]  /*6f720*/  FSEL R6, R0, R6, !P4 ;  /* 0x0000000600067208 */ /* 0x000fe40006000000 */
[----:B------:R-:W-:Y:S01]  /*6f730*/  LOP3.LUT R3, R3, 0xff800000, RZ, 0xc0, !PT ;  /* 0xff80000003037812 */ /* 0x000fe200078ec0ff */
[----:B------:R-:W0:Y:S01]  /*6f740*/  I2F R4, R4 ;  /* 0x0000000400047306 */ /* 0x000e220000201400 */
[----:B------:R-:W-:Y:S01]  /*6f750*/  FSEL R0, RZ, -23, P2 ;  /* 0xc1b80000ff007808 */ /* 0x000fe20001000000 */
[----:B--2---:R-:W-:Y:S04]  /*6f760*/  STL [R1+0x18], R9 ;  /* 0x0000180901007387 */ /* 0x004fe80000100800 */
[----:B------:R1:W-:Y:S04]  /*6f770*/  STL [R1+0xac], R6 ;  /* 0x0000ac0601007387 */ /* 0x0003e80000100800 */
[----:B------:R-:W-:Y:S04]  /*6f780*/  STL [R1+0xf8], R3 ;  /* 0x0000f80301007387 */ /* 0x000fe80000100800 */
[----:B------:R-:W2:Y:S01]  /*6f790*/  LDL.LU R7, [R1+0xe70] ;  /* 0x000e700001077983 */ /* 0x000ea20000300800 */
[----:B0-----:R-:W-:Y:S01]  /*6f7a0*/  FFMA.FTZ R0, R4, 1.1920928955078125e-07, R0 ;  /* 0x3400000004007823 */ /* 0x001fe20000010000 */
[C---:B------:R-:W-:Y:S01]  /*6f7b0*/  FSETP.GEU.AND P3, PT, R8.reuse, 1.175494350822287508e-38, PT ;  /* 0x008000000800780b */ /* 0x040fe20003f6e000 */
[----:B------:R-:W-:Y:S01]  /*6f7c0*/  FMUL R5, R8, 8388608 ;  /* 0x4b00000008057820 */ /* 0x000fe20000400000 */
[----:B-1----:R-:W-:-:S02]  /*6f7d0*/  IADD3 R6, R6, -0x3f3504f3, RZ ;  /* 0xc0cafb0d06067810 */ /* 0x002fc40007ffe0ff */
[----:B------:R0:W-:Y:S02]  /*6f7e0*/  STL [R1+0x6e4], R0 ;  /* 0x0006e40001007387 */ /* 0x0001e40000100800 */
[----:B------:R-:W-:Y:S02]  /*6f7f0*/  LOP3.LUT R6, R6, 0xff800000, RZ, 0xc0, !PT ;  /* 0xff80000006067812 */ /* 0x000fe400078ec0ff */
[----:B0-----:R-:W-:Y:S01]  /*6f800*/  FSEL R0, R5, R8, !P3 ;  /* 0x0000000805007208 */ /* 0x001fe20005800000 */
[----:B--2---:R-:W-:Y:S04]  /*6f810*/  STL [R1+0x14], R7 ;  /* 0x0000140701007387 */ /* 0x004fe80000100800 */
[----:B------:R0:W-:Y:S04]  /*6f820*/  STL [R1+0xa8], R0 ;  /* 0x0000a80001007387 */ /* 0x0001e80000100800 */
[----:B------:R1:W-:Y:S04]  /*6f830*/  STL [R1+0x114], R6 ;  /* 0x0001140601007387 */ /* 0x0003e80000100800 */
[----:B------:R-:W2:Y:S01]  /*6f840*/  LDL.LU R8, [R1+0xe74] ;  /* 0x000e740001087983 */ /* 0x000ea20000300800 */
[----:B------:R-:W3:Y:S01]  /*6f850*/  I2F R2, R2 ;  /* 0x0000000200027306 */ /* 0x000ee20000201400 */
[C---:B------:R-:W-:Y:S01]  /*6f860*/  FMUL R4, R9.reuse, 8388608 ;  /* 0x4b00000009047820 */ /* 0x040fe20000400000 */
[----:B------:R-:W-:-:S02]  /*6f870*/  FSETP.GEU.AND P6, PT, R9, 1.175494350822287508e-38, PT ;  /* 0x008000000900780b */ /* 0x000fc40003fce000 */
[----:B0-----:R-:W-:-:S04]  /*6f880*/  IADD3 R0, R0, -0x3f3504f3, RZ ;  /* 0xc0cafb0d00007810 */ /* 0x001fc80007ffe0ff */
[----:B------:R1:W-:Y:S01]  /*6f890*/  I2F R14, R6 ;  /* 0x00000006000e7306 */ /* 0x0003e20000201400 */
[----:B------:R-:W-:Y:S01]  /*6f8a0*/  LOP3.LUT R0, R0, 0xff800000, RZ, 0xc0, !PT ;  /* 0xff80000000007812 */ /* 0x000fe200078ec0ff */
[C---:B------:R-:W-:Y:S01]  /*6f8b0*/  FMUL R5, R7.reuse, 8388608 ;  /* 0x4b00000007057820 */ /* 0x040fe20000400000 */
[----:B-1----:R-:W-:Y:S02]  /*6f8c0*/  FSEL R6, R4, R9, !P6 ;  /* 0x0000000904067208 */ /* 0x002fe40007000000 */
[----:B------:R-:W-:Y:S02]  /*6f8d0*/  FSEL R4, RZ, -23, P5 ;  /* 0xc1b80000ff047808 */ /* 0x000fe40002800000 */
[----:B------:R-:W-:-:S03]  /*6f8e0*/  FSETP.GEU.AND P5, PT, R7, 1.175494350822287508e-38, PT ;  /* 0x008000000700780b */ /* 0x000fc60003fae000 */
[----:B---3--:R-:W-:Y:S01]  /*6f8f0*/  FFMA.FTZ R2, R2, 1.1920928955078125e-07, R4 ;  /* 0x3400000002027823 */ /* 0x008fe20000010004 */
[----:B------:R-:W-:Y:S01]  /*6f900*/  FSEL R7, R5, R7, !P5 ;  /* 0x0000000705077208 */ /* 0x000fe20006800000 */
[----:B--2---:R-:W-:Y:S04]  /*6f910*/  STL [R1+0x10], R8 ;  /* 0x0000100801007387 */ /* 0x004fe80000100800 */
[----:B------:R0:W-:Y:S04]  /*6f920*/  STL [R1+0xa4], R6 ;  /* 0x0000a40601007387 */ /* 0x0001e80000100800 */
[----:B------:R-:W-:Y:S01]  /*6f930*/  STL [R1+0x110], R0 ;  /* 0x0001100001007387 */ /* 0x000fe20000100800 */
[----:B0-----:R-:W-:-:S03]  /*6f940*/  IADD3 R6, R6, -0x3f3504f3, RZ ;  /* 0xc0cafb0d06067810 */ /* 0x001fc60007ffe0ff */
[----:B------:R0:W-:Y:S04]  /*6f950*/  STL [R1+0x6cc], R2 ;  /* 0x0006cc0201007387 */ /* 0x0001e80000100800 */
[----:B------:R1:W-:Y:S01]  /*6f960*/  STL [R1+0xa0], R7 ;  /* 0x0000a00701007387 */ /* 0x0003e20000100800 */
[----:B0-----:R-:W-:Y:S02]  /*6f970*/  LOP3.LUT R2, R6, 0xff800000, RZ, 0xc0, !PT ;  /* 0xff80000006027812 */ /* 0x001fe400078ec0ff */
[----:B------:R-:W-:-:S03]  /*6f980*/  IADD3 R6, R7, -0x3f3504f3, RZ ;  /* 0xc0cafb0d07067810 */ /* 0x000fc60007ffe0ff */
[----:B------:R-:W-:Y:S04]  /*6f990*/  STL [R1+0x10c], R2 ;  /* 0x00010c0201007387 */ /* 0x000fe80000100800 */
[----:B-1----:R-:W2:Y:S01]  /*6f9a0*/  LDL.LU R7, [R1+0xe78] ;  /* 0x000e780001077983 */ /* 0x002ea20000300800 */
[----:B------:R-:W0:Y:S01]  /*6f9b0*/  I2F R3, R3 ;  /* 0x0000000300037306 */ /* 0x000e220000201400 */
[----:B------:R-:W-:Y:S01]  /*6f9c0*/  FSEL R4, RZ, -23, P0 ;  /* 0xc1b80000ff047808 */ /* 0x000fe20000000000 */
[C---:B------:R-:W-:Y:S01]  /*6f9d0*/  FMUL R5, R8.reuse, 8388608 ;  /* 0x4b00000008057820 */ /* 0x040fe20000400000 */
[----:B------:R-:W-:-:S04]  /*6f9e0*/  FSETP.GEU.AND P2, PT, R8, 1.175494350822287508e-38, PT ;  /* 0x008000000800780b */ /* 0x000fc80003f4e000 */
[----:B------:R-:W-:Y:S01]  /*6f9f0*/  FSEL R5, R5, R8, !P2 ;  /* 0x0000000805057208 */ /* 0x000fe20005000000 */
[----:B0-----:R-:W-:Y:S01]  /*6fa00*/  FFMA.FTZ R4, R3, 1.1920928955078125e-07, R4 ;  /* 0x3400000003047823 */ /* 0x001fe20000010004 */
[----:B------:R-:W-:-:S04]  /*6fa10*/  LOP3.LUT R3, R6, 0xff800000, RZ, 0xc0, !PT ;  /* 0xff80000006037812 */ /* 0x000fc800078ec0ff */
[----:B------:R0:W-:Y:S04]  /*6fa20*/  STL [R1+0x6c8], R4 ;  /* 0x0006c80401007387 */ /* 0x0001e80000100800 */
[----:B--2---:R-:W-:Y:S04]  /*6fa30*/  STL [R1+0xc], R7 ;  /* 0x00000c0701007387 */ /* 0x004fe80000100800 */
[----:B------:R1:W-:Y:S04]  /*6fa40*/  STL [R1+0x90], R5 ;  /* 0x0000900501007387 */ /* 0x0003e80000100800 */
[----:B------:R-:W-:Y:S04]  /*6fa50*/  STL [R1+0x108], R3 ;  /* 0x0001080301007387 */ /* 0x000fe80000100800 */
[----:B------:R-:W2:Y:S04]  /*6fa60*/  LDL.LU R9, [R1+0xe7c] ;  /* 0x000e7c0001097983 */ /* 0x000ea80000300800 */
[----:B------:R-:W3:Y:S01]  /*6fa70*/  LDL.LU R8, [R1+0xe80] ;  /* 0x000e800001087983 */ /* 0x000ee20000300800 */
[C---:B0-----:R-:W-:Y:S01]  /*6fa80*/  FMUL R4, R7.reuse, 8388608 ;  /* 0x4b00000007047820 */ /* 0x041fe20000400000 */
[----:B------:R-:W-:-:S02]  /*6fa90*/  FSETP.GEU.AND P1, PT, R7, 1.175494350822287508e-38, PT ;  /* 0x008000000700780b */ /* 0x000fc40003f2e000 */
[----:B-1----:R-:W-:Y:S02]  /*6faa0*/  IADD3 R5, R5, -0x3f3504f3, RZ ;  /* 0xc0cafb0d05057810 */ /* 0x002fe40007ffe0ff */
[----:B------:R-:W-:Y:S02]  /*6fab0*/  FSEL R4, R4, R7, !P1 ;  /* 0x0000000704047208 */ /* 0x000fe40004800000 */
[----:B------:R-:W-:Y:S01]  /*6fac0*/  LOP3.LUT R6, R5, 0xff800000, RZ, 0xc0, !PT ;  /* 0xff80000005067812 */ /* 0x000fe200078ec0ff */
[----:B--2---:R0:W-:Y:S04]  /*6fad0*/  STL [R1+0x8], R9 ;  /* 0x0000080901007387 */ /* 0x0041e80000100800 */
[----:B------:R1:W-:Y:S04]  /*6fae0*/  STL [R1+0x74], R4 ;  /* 0x0000740401007387 */ /* 0x0003e80000100800 */
[----:B---3--:R-:W-:Y:S04]  /*6faf0*/  STL [R1+0x4], R8 ;  /* 0x0000040801007387 */ /* 0x008fe80000100800 */
[----:B------:R2:W-:Y:S04]  /*6fb00*/  STL [R1+0x5cc], R6 ;  /* 0x0005cc0601007387 */ /* 0x0005e80000100800 */
[----:B------:R-:W3:Y:S01]  /*6fb10*/  LDL.LU R11, [R1+0xe84] ;  /* 0x000e8400010b7983 */ /* 0x000ee20000300800 */
[C---:B------:R-:W-:Y:S01]  /*6fb20*/  FMUL R5, R9.reuse, 8388608 ;  /* 0x4b00000009057820 */ /* 0x040fe20000400000 */
[----:B------:R-:W-:-:S02]  /*6fb30*/  FSETP.GEU.AND P0, PT, R9, 1.175494350822287508e-38, PT ;  /* 0x008000000900780b */ /* 0x000fc40003f0e000 */
[----:B------:R-:W-:Y:S02]  /*6fb40*/  IADD3 R7, R4, -0x3f3504f3, RZ ;  /* 0xc0cafb0d04077810 */ /* 0x000fe40007ffe0ff */
[----:B------:R-:W-:Y:S02]  /*6fb50*/  FSEL R5, R5, R9, !P0 ;  /* 0x0000000905057208 */ /* 0x000fe40004000000 */
[----:B0-----:R-:W-:Y:S01]  /*6fb60*/  LOP3.LUT R9, R7, 0xff800000, RZ, 0xc0, !PT ;  /* 0xff80000007097812 */ /* 0x001fe200078ec0ff */
[----:B---3--:R-:W-:Y:S04]  /*6fb70*/  STL [R1], R11 ;  /* 0x0000000b01007387 */ /* 0x008fe80000100800 */
[----:B------:R0:W-:Y:S04]  /*6fb80*/  STL [R1+0x78], R5 ;  /* 0x0000780501007387 */ /* 0x0001e80000100800 */
[----:B------:R3:W-:Y:S04]  /*6fb90*/  STL [R1+0x5c0], R9 ;  /* 0x0005c00901007387 */ /* 0x0007e80000100800 */
[----:B------:R-:W4:Y:S01]  /*6fba0*/  LDL.LU R12, [R1+0xe88] ;  /* 0x000e8800010c7983 */ /* 0x000f220000300800 */
[----:B-1----:R2:W-:Y:S01]  /*6fbb0*/  I2F R4, R6 ;  /* 0x0000000600047306 */ /* 0x0025e20000201400 */
[----:B------:R-:W-:-:S02]  /*6fbc0*/  FSEL R15, RZ, -23, P4 ;  /* 0xc1b80000ff0f7808 */ /* 0x000fc40002000000 */
[C---:B------:R-:W-:Y:S02]  /*6fbd0*/  FSETP.GEU.AND P4, PT, R8.reuse, 1.175494350822287508e-38, PT ;  /* 0x008000000800780b */ /* 0x040fe40003f8e000 */
[----:B------:R-:W-:Y:S01]  /*6fbe0*/  IADD3 R7, R5, -0x3f3504f3, RZ ;  /* 0xc0cafb0d05077810 */ /* 0x000fe20007ffe0ff */
[----:B--2---:R-:W-:Y:S02]  /*6fbf0*/  FMUL R6, R8, 8388608 ;  /* 0x4b00000008067820 */ /* 0x004fe40000400000 */
[----:B0-----:R3:W-:Y:S01]  /*6fc00*/  I2F R5, R9 ;  /* 0x0000000900057306 */ /* 0x0017e20000201400 */
[----:B------:R-:W-:Y:S02]  /*6fc10*/  LOP3.LUT R7, R7, 0xff800000, RZ, 0xc0, !PT ;  /* 0xff80000007077812 */ /* 0x000fe400078ec0ff */
[----:B---3--:R-:W-:Y:S01]  /*6fc20*/  FSEL R9, R6, R8, !P4 ;  /* 0x0000000806097208 */ /* 0x008fe20006000000 */
[----:B----4-:R-:W-:Y:S04]  /*6fc30*/  STL [R1+0x7c], R12 ;  /* 0x00007c0c01007387 */ /* 0x010fe80000100800 */
[----:B------:R0:W-:Y:S04]  /*6fc40*/  STL [R1+0x6c], R9 ;  /* 0x00006c0901007387 */ /* 0x0001e80000100800 */
[----:B------:R-:W-:Y:S04]  /*6fc50*/  STL [R1+0x5b4], R7 ;  /* 0x0005b40701007387 */ /* 0x000fe80000100800 */
[----:B------:R-:W2:Y:S01]  /*6fc60*/  LDL.LU R17, [R1+0xe8c] ;  /* 0x000e8c0001117983 */ /* 0x000ea20000300800 */
[----:B------:R-:W-:Y:S01]  /*6fc70*/  FSEL R6, RZ, -23, P3 ;  /* 0xc1b80000ff067808 */ /* 0x000fe20001800000 */
[C---:B------:R-:W-:Y:S01]  /*6fc80*/  FMUL R8, R11.reuse, 8388608 ;  /* 0x4b0000000b087820 */ /* 0x040fe20000400000 */
[----:B------:R-:W-:-:S02]  /*6fc90*/  FSETP.GEU.AND P3, PT, R11, 1.175494350822287508e-38, PT ;  /* 0x008000000b00780b */ /* 0x000fc40003f6e000 */
[----:B0-----:R-:W-:Y:S02]  /*6fca0*/  IADD3 R9, R9, -0x3f3504f3, RZ ;  /* 0xc0cafb0d09097810 */ /* 0x001fe40007ffe0ff */
[----:B------:R-:W-:Y:S02]  /*6fcb0*/  FSEL R11, R8, R11, !P3 ;  /* 0x0000000b080b7208 */ /* 0x000fe40005800000 */
[----:B------:R-:W-:Y:S01]  /*6fcc0*/  LOP3.LUT R9, R9, 0xff800000, RZ, 0xc0, !PT ;  /* 0xff80000009097812 */ /* 0x000fe200078ec0ff */
[----:B--2---:R-:W-:Y:S04]  /*6fcd0*/  STL [R1+0x84], R17 ;  /* 0x0000841101007387 */ /* 0x004fe80000100800 */
[----:B------:R0:W-:Y:S04]  /*6fce0*/  STL [R1+0x64], R11 ;  /* 0x0000640b01007387 */ /* 0x0001e80000100800 */
[----:B------:R-:W-:Y:S04]  /*6fcf0*/  STL [R1+0x130], R9 ;  /* 0x0001300901007387 */ /* 0x000fe80000100800 */
[----:B------:R-:W2:Y:S01]  /*6fd00*/  LDL.LU R16, [R1+0xe90] ;  /* 0x000e900001107983 */ /* 0x000ea20000300800 */
[----:B------:R-:W-:Y:S01]  /*6fd10*/  FMUL R10, R12, 8388608 ;  /* 0x4b0000000c0a7820 */ /* 0x000fe20000400000 */
[----:B------:R-:W-:-:S02]  /*6fd20*/  FSEL R8, RZ, -23, P6 ;  /* 0xc1b80000ff087808 */ /* 0x000fc40003000000 */
[----:B------:R-:W-:-:S04]  /*6fd30*/  FSETP.GEU.AND P6, PT, R12, 1.175494350822287508e-38, PT ;  /* 0x008000000c00780b */ /* 0x000fc80003fce000 */
[----:B------:R-:W-:Y:S01]  /*6fd40*/  FSEL R13, R10, R12, !P6 ;  /* 0x0000000c0a0d7208 */ /* 0x000fe20007000000 */
[----:B------:R-:W-:Y:S01]  /*6fd50*/  FMUL R12, R17, 8388608 ;  /* 0x4b000000110c7820 */ /* 0x000fe20000400000 */
[----:B0-----:R-:W-:Y:S02]  /*6fd60*/  IADD3 R11, R11, -0x3f3504f3, RZ ;  /* 0xc0cafb0d0b0b7810 */ /* 0x001fe40007ffe0ff */
[----:B------:R-:W-:Y:S02]  /*6fd70*/  FSEL R10, RZ, -23, P5 ;  /* 0xc1b80000ff0a7808 */ /* 0x000fe40002800000 */
[----:B------:R-:W-:Y:S01]  /*6fd80*/  FSETP.GEU.AND P5, PT, R17, 1.175494350822287508e-38, PT ;  /* 0x008000001100780b */ /* 0x000fe20003fae000 */
[----:B------:R-:W-:Y:S01]  /*6fd90*/  FFMA.FTZ R15, R14, 1.1920928955078125e-07, R15 ;  /* 0x340000000e0f7823 */ /* 0x000fe2000001000f */
[----:B------:R-:W-:Y:S02]  /*6fda0*/  LOP3.LUT R11, R11, 0xff800000, RZ, 0xc0, !PT ;  /* 0xff8000000b0b7812 */ /* 0x000fe400078ec0ff */
[----:B------:R-:W-:Y:S01]  /*6fdb0*/  FSEL R17, R12, R17, !P5 ;  /* 0x000000110c117208 */ /* 0x000fe20006800000 */
[----:B--2---:R-:W-:Y:S04]  /*6fdc0*/  STL [R1+0x80], R16 ;  /* 0x0000801001007387 */ /* 0x004fe80000100800 */
[----:B------:R0:W-:Y:S04]  /*6fdd0*/  STL [R1+0x98], R13 ;  /* 0x0000980d01007387 */ /* 0x0001e80000100800 */
[----:B------:R-:W-:Y:S01]  /*6fde0*/  STL [R1+0x5f8], R11 ;  /* 0x0005f80b01007387 */ /* 0x000fe20000100800 */
[----:B0-----:R-:W-:-:S03]  /*6fdf0*/  IADD3 R13, R13, -0x3f3504f3, RZ ;  /* 0xc0cafb0d0d0d7810 */ /* 0x001fc60007ffe0ff */
[----:B------:R0:W-:Y:S01]  /*6fe00*/  STL [R1+0x6c0], R15 ;  /* 0x0006c00f01007387 */ /* 0x0001e20000100800 */
[----:B------:R-:W-:-:S03]  /*6fe10*/  LOP3.LUT R13, R13, 0xff800000, RZ, 0xc0, !PT ;  /* 0xff8000000d0d7812 */ /* 0x000fc600078ec0ff */
[----:B------:R1:W-:Y:S04]  /*6fe20*/  STL [R1+0x9c], R17 ;  /* 0x00009c1101007387 */ /* 0x0003e80000100800 */
[----:B------:R-:W-:Y:S04]  /*6fe30*/  STL [R1+0x5f4], R13 ;  /* 0x0005f40d01007387 */ /* 0x000fe80000100800 */
[----:B------:R-:W2:Y:S01]  /*6fe40*/  LDL.LU R20, [R1+0xe94] ;  /* 0x000e940001147983 */ /* 0x000ea20000300800 */
[----:B------:R-:W3:Y:S01]  /*6fe50*/  I2F R0, R0 ;  /* 0x0000000000007306 */ /* 0x000ee20000201400 */
[----:B------:R-:W-:Y:S01]  /*6fe60*/  FMUL R14, R16, 8388608 ;  /* 0x4b000000100e7820 */ /* 0x000fe20000400000 */
[----:B------:R-:W-:-:S02]  /*6fe70*/  FSEL R12, RZ, -23, P2 ;  /* 0xc1b80000ff0c7808 */ /* 0x000fc40001000000 */
[----:B------:R-:W-:Y:S02]  /*6fe80*/  FSETP.GEU.AND P2, PT, R16, 1.175494350822287508e-38, PT ;  /* 0x008000001000780b */ /* 0x000fe40003f4e000 */
[----:B0-----:R-:W-:Y:S02]  /*6fe90*/  IADD3 R15, R17, -0x3f3504f3, RZ ;  /* 0xc0cafb0d110f7810 */ /* 0x001fe40007ffe0ff */
[----:B------:R-:W-:Y:S02]  /*6fea0*/  FSEL R16, R14, R16, !P2 ;  /* 0x000000100e107208 */ /* 0x000fe40005000000 */
[----:B-1----:R-:W-:Y:S01]  /*6feb0*/  LOP3.LUT R17, R15, 0xff800000, RZ, 0xc0, !PT ;  /* 0xff8000000f117812 */ /* 0x002fe200078ec0ff */
[----:B---3--:R-:W-:Y:S01]  /*6fec0*/  FFMA.FTZ R6, R0, 1.1920928955078125e-07, R6 ;  /* 0x3400000000067823 */ /* 0x008fe20000010006 */
[----:B------:R-:W0:Y:S01]  /*6fed0*/  I2F R2, R2 ;  /* 0x0000000200027306 */ /* 0x000e220000201400 */
[----:B--2---:R-:W-:Y:S04]  /*6fee0*/  STL [R1+0x8c], R20 ;  /* 0x00008c1401007387 */ /* 0x004fe80000100800 */
[----:B------:R-:W-:Y:S04]  /*6fef0*/  STL [R1+0xbc], R16 ;  /* 0x0000bc1001007387 */ /* 0x000fe80000100800 */
[----:B------:R-:W-:Y:S04]  /*6ff00*/  STL [R1+0x5f0], R17 ;  /* 0x0005f01101007387 */ /* 0x000fe80000100800 */
[----:B------:R-:W2:Y:S01]  /*6ff10*/  LDL R0, [R1+0x39c] ;  /* 0x00039c0001007983 */ /* 0x000ea20000100800 */
[----:B------:R-:W1:Y:S01]  /*6ff20*/  I2F R3, R3 ;  /* 0x0000000300037306 */ /* 0x000e620000201400 */
[----:B0-----:R-:W-:Y:S01]  /*6ff30*/  FFMA.FTZ R2, R2, 1.1920928955078125e-07, R8 ;  /* 0x3400000002027823 */ /* 0x001fe20000010008 */
[----:B------:R-:W-:Y:S01]  /*6ff40*/  FSEL R14, RZ, -23, P1 ;  /* 0xc1b80000ff0e7808 */ /* 0x000fe20000800000 */
[C---:B------:R-:W-:Y:S01]  /*6ff50*/  FMUL R15, R20.reuse, 8388608 ;  /* 0x4b000000140f7820 */ /* 0x040fe20000400000 */
[----:B------:R-:W-:Y:S01]  /*6ff60*/  FSETP.GEU.AND P1, PT, R20, 1.175494350822287508e-38, PT ;  /* 0x008000001400780b */ /* 0x000fe20003f2e000 */
[----:B------:R0:W-:Y:S03]  /*6ff70*/  STL [R1+0x69c], R6 ;  /* 0x00069c0601007387 */ /* 0x0001e60000100800 */
[----:B------:R-:W-:Y:S01]  /*6ff80*/  I2F R7, R7 ;  /* 0x0000000700077306 */ /* 0x000fe20000201400 */
[----:B0-----:R-:W3:Y:S01]  /*6ff90*/  LDL R6, [R1+0x584] ;  /* 0x0005840001067983 */ /* 0x001ee20000100800 */
[----:B-1----:R-:W-:-:S03]  /*6ffa0*/  FFMA.FTZ R3, R3, 1.1920928955078125e-07, R10 ;  /* 0x3400000003037823 */ /* 0x002fc6000001000a */
[----:B------:R0:W-:Y:S03]  /*6ffb0*/  STL [R1+0x698], R2 ;  /* 0x0006980201007387 */ /* 0x0001e60000100800 */
[----:B------:R-:W-:Y:S01]  /*6ffc0*/  I2F R9, R9 ;  /* 0x0000000900097306 */ /* 0x000fe20000201400 */
[----:B------:R-:W-:Y:S02]  /*6ffd0*/  FFMA.FTZ R10, R4, 1.1920928955078125e-07, R12 ;  /* 0x34000000040a7823 */ /* 0x000fe4000001000c */
[----:B------:R-:W-:Y:S01]  /*6ffe0*/  FFMA.FTZ R4, R5, 1.1920928955078125e-07, R14 ;  /* 0x3400000005047823 */ /* 0x000fe2000001000e */
[----:B0-----:R-:W-:-:S04]  /*6fff0*/  FSEL R2, R15, R20, !P1 ;  /* 0x000000140f027208 */ /* 0x001fc80004800000 */
[----:B------:R-:W0:Y:S01]  /*70000*/  I2F R11, R11 ;  /* 0x0000000b000b7306 */ /* 0x000e220000201400 */
[----:B------:R-:W4:Y:S04]  /*70010*/  LDL.LU R20, [R1+0x1d40] ;  /* 0x001d400001147983 */ /* 0x000f280000300800 */
[----:B------:R1:W-:Y:S03]  /*70020*/  STL [R1+0xc0], R2 ;  /* 0x0000c00201007387 */ /* 0x0003e60000100800 */
[----:B------:R-:W0:Y:S01]  /*70030*/  I2F R13, R13 ;  /* 0x0000000d000d7306 */ /* 0x000e220000201400 */
[----:B------:R-:W-:Y:S04]  /*70040*/  STL [R1+0x694], R3 ;  /* 0x0006940301007387 */ /* 0x000fe80000100800 */
[----:B------:R-:W3:Y:S04]  /*70050*/  LDL R12, [R1+0xf0] ;  /* 0x0000f000010c7983 */ /* 0x000ee80000100800 */
[----:B------:R0:W-:Y:S01]  /*70060*/  STL [R1+0x690], R10 ;  /* 0x0006900a01007387 */ /* 0x0001e20000100800 */
[----:B-1----:R-:W-:-:S03]  /*70070*/  IADD3 R2, R2, -0x3f3504f3, RZ ;  /* 0xc0cafb0d02027810 */ /* 0x002fc60007ffe0ff */
[----:B------:R-:W4:Y:S04]  /*70080*/  LDL R14, [R1+0xf4] ;  /* 0x0000f400010e7983 */ /* 0x000f280000100800 */
[----:B0-----:R-:W4:Y:S04]  /*70090*/  LDL R10, [R1+0xe8] ;  /* 0x0000e800010a7983 */ /* 0x001f280000100800 */
[----:B------:R0:W-:Y:S01]  /*700a0*/  STL [R1+0x67c], R4 ;  /* 0x00067c0401007387 */ /* 0x0001e20000100800 */
[----:B------:R-:W-:Y:S02]  /*700b0*/  LOP3.LUT R5, R2, 0xff800000, RZ, 0xc0, !PT ;  /* 0xff80000002057812 */ /* 0x000fe400078ec0ff */
[----:B------:R-:W-:-:S05]  /*700c0*/  FSEL R2, RZ, -23, P3 ;  /* 0xc1b80000ff027808 */ /* 0x000fca0001800000 */
[----:B------:R-:W-:Y:S01]  /*700d0*/  FFMA.FTZ R2, R11, 1.1920928955078125e-07, R2 ;  /* 0x340000000b027823 */ /* 0x000fe20000010002 */
[----:B--2---:R-:W-:Y:S02]  /*700e0*/  MOV R8, R0 ;  /* 0x0000000000087202 */ /* 0x004fe40000000f00 */
[----:B------:R-:W-:-:S05]  /*700f0*/  FSEL R0, RZ, -23, P0 ;  /* 0xc1b80000ff007808 */ /* 0x000fca0000000000 */
[----:B0-----:R-:W-:Y:S01]  /*70100*/  FFMA.FTZ R4, R7, 1.1920928955078125e-07, R0 ;  /* 0x3400000007047823 */ /* 0x001fe20000010000 */
[----:B------:R-:W-:-:S04]  /*70110*/  FSEL R0, RZ, -23, P4 ;  /* 0xc1b80000ff007808 */ /* 0x000fc80002000000 */
[----:B------:R0:W-:Y:S01]  /*70120*/  STL [R1+0x678], R4 ;  /* 0x0006780401007387 */ /* 0x0001e20000100800 */
[----:B------:R-:W-:-:S03]  /*70130*/  FFMA.FTZ R7, R9, 1.1920928955078125e-07, R0 ;  /* 0x3400000009077823 */ /* 0x000fc60000010000 */
[----:B------:R-:W-:Y:S01]  /*70140*/  STL [R1+0x614], R5 ;  /* 0x0006140501007387 */ /* 0x000fe20000100800 */
[----:B0-----:R-:W-:-:S03]  /*70150*/  FSEL R4, RZ, -23, P6 ;  /* 0xc1b80000ff047808 */ /* 0x001fc60003000000 */
[----:B------:R0:W-:Y:S02]  /*70160*/  STL [R1+0x674], R7 ;  /* 0x0006740701007387 */ /* 0x0001e40000100800 */
[----:B------:R-:W-:Y:S02]  /*70170*/  FFMA.FTZ R0, R13, 1.1920928955078125e-07, R4 ;  /* 0x340000000d007823 */ /* 0x000fe40000010004 */
[----:B------:R-:W2:Y:S04]  /*70180*/  LDL.LU R9, [R1+0xe98] ;  /* 0x000e980001097983 */ /* 0x000ea80000300800 */
[----:B------:R-:W-:Y:S04]  /*70190*/  STL [R1+0x670], R2 ;  /* 0x0006700201007387 */ /* 0x000fe80000100800 */
[----:B------:R1:W-:Y:S04]  /*701a0*/  STL [R1+0x65c], R0 ;  /* 0x00065c0001007387 */ /* 0x0003e80000100800 */
[----:B0-----:R-:W4:Y:S01]  /*701b0*/  LDL.LU R7, [R1+0xe9c] ;  /* 0x000e9c0001077983 */ /* 0x001f220000300800 */
[----:B------:R-:W-:Y:S01]  /*701c0*/  IADD3 R16, R16, -0x3f3504f3, RZ ;  /* 0xc0cafb0d10107810 */ /* 0x000fe20007ffe0ff */
[----:B------:R-:W0:Y:S03]  /*701d0*/  I2F R17, R17 ;  /* 0x0000001100117306 */ /* 0x000e260000201400 */
[----:B------:R-:W-:-:S05]  /*701e0*/  LOP3.LUT R16, R16, 0xff800000, RZ, 0xc0, !PT ;  /* 0xff80000010107812 */ /* 0x000fca00078ec0ff */
[----:B------:R-:W0:Y:S01]  /*701f0*/  I2F R3, R16 ;  /* 0x0000001000037306 */ /* 0x000e220000201400 */
[----:B------:R-:W-:Y:S01]  /*70200*/  IMAD.MOV.U32 R15, RZ, RZ, R8 ;  /* 0x000000ffff0f7224 */ /* 0x000fe200078e0008 */
[----:B---3--:R-:W-:Y:S02]  /*70210*/  MOV R8, R6 ;  /* 0x0000000600087202 */ /* 0x008fe40000000f00 */
[----:B------:R-:W-:-:S04]  /*70220*/  FSEL R6, RZ, -23, P5 ;  /* 0xc1b80000ff067808 */ /* 0x000fc80002800000 */
[----:B------:R-:W3:Y:S01]  /*70230*/  I2F R5, R5 ;  /* 0x0000000500057306 */ /* 0x000ee20000201400 */
[----:B-1----:R-:W-:Y:S01]  /*70240*/  FSEL R0, RZ, -23, P2 ;  /* 0xc1b80000ff007808 */ /* 0x002fe20001000000 */
[----:B0-----:R-:W-:Y:S01]  /*70250*/  FFMA.FTZ R2, R17, 1.1920928955078125e-07, R6 ;  /* 0x3400000011027823 */ /* 0x001fe20000010006 */
[----:B------:R-:W-:-:S04]  /*70260*/  FSEL R4, RZ, -23, P1 ;  /* 0xc1b80000ff047808 */ /* 0x000fc80000800000 */
[----:B------:R2:W-:Y:S01]  /*70270*/  STL [R1+0x658], R2 ;  /* 0x0006580201007387 */ /* 0x0005e20000100800 */
[----:B------:R-:W-:Y:S02]  /*70280*/  FFMA.FTZ R3, R3, 1.1920928955078125e-07, R0 ;  /* 0x3400000003037823 */ /* 0x000fe40000010000 */
[C---:B--2---:R-:W-:Y:S01]  /*70290*/  FMUL R2, R9.reuse, 8388608 ;  /* 0x4b00000009027820 */ /* 0x044fe20000400000 */
[----:B------:R-:W-:Y:S01]  /*702a0*/  STL [R1+0x88], R9 ;  /* 0x0000880901007387 */ /* 0x000fe20000100800 */
[----:B------:R-:W-:-:S04]  /*702b0*/  FSETP.GEU.AND P0, PT, R9, 1.175494350822287508e-38, PT ;  /* 0x008000000900780b */ /* 0x000fc80003f0e000 */
[----:B------:R-:W-:Y:S01]  /*702c0*/  FSEL R2, R2, R9, !P0 ;  /* 0x0000000902027208 */ /* 0x000fe20004000000 */
[C---:B----4-:R-:W-:Y:S01]  /*702d0*/  FMUL R0, R7.reuse, 8388608 ;  /* 0x4b00000007007820 */ /* 0x050fe20000400000 */
[----:B------:R-:W-:Y:S01]  /*702e0*/  STL [R1+0x94], R7 ;  /* 0x0000940701007387 */ /* 0x000fe20000100800 */
[----:B------:R-:W-:-:S03]  /*702f0*/  FSETP.GEU.AND P1, PT, R7, 1.175494350822287508e-38, PT ;  /* 0x008000000700780b */ /* 0x000fc60003f2e000 */
[----:B------:R3:W-:Y:S01]  /*70300*/  STL [R1+0x654], R3 ;  /* 0x0006540301007387 */ /* 0x0007e20000100800 */
[----:B------:R-:W-:Y:S01]  /*70310*/  FSEL R13, R0, R7, !P1 ;  /* 0x00000007000d7208 */ /* 0x000fe20004800000 */
[----:B---3--:R-:W-:-:S05]  /*70320*/  FFMA.FTZ R3, R5, 1.1920928955078125e-07, R4 ;  /* 0x3400000005037823 */ /* 0x008fca0000010004 */
[----:B------:R0:W-:Y:S04]  /*70330*/  STL [R1+0x704], R3 ;  /* 0x0007040301007387 */ /* 0x0001e80000100800 */
[----:B------:R-:W-:Y:S04]  /*70340*/  STL [R1+0x5c], R2 ;  /* 0x00005c0201007387 */ /* 0x000fe80000100800 */
[----:B------:R1:W-:Y:S01]  /*70350*/  STL [R1+0x54], R13 ;  /* 0x0000540d01007387 */ /* 0x0003e20000100800 */
[----:B0-----:R-:W-:-:S03]  /*70360*/  IMAD.IADD R3, R12, 0x1, -R19 ;  /* 0x000000010c037824 */ /* 0x001fc600078e0a13 */
[----:B------:R-:W2:Y:S01]  /*70370*/  LDL R12, [R1+0xec] ;  /* 0x0000ec00010c7983 */ /* 0x000ea20000100800 */
[----:B------:R-:W-:-:S04]  /*70380*/  IADD3 R0, R2, -0x3f3504f3, RZ ;  /* 0xc0cafb0d02007810 */ /* 0x000fc80007ffe0ff */
[----:B------:R-:W-:Y:S02]  /*70390*/  LOP3.LUT R5, R0, 0xff800000, RZ, 0xc0, !PT ;  /* 0xff80000000057812 */ /* 0x000fe400078ec0ff */
[----:B------:R-:W-:Y:S02]  /*703a0*/  IADD3 R4, R14, -R20, RZ ;  /* 0x800000140e047210 */ /* 0x000fe40007ffe0ff */
[----:B------:R0:W3:Y:S01]  /*703b0*/  I2F R7, R5 ;  /* 0x0000000500077306 */ /* 0x0000e20000201400 */
[----:B------:R-:W-:Y:S02]  /*703c0*/  MOV R11, 0x3dc6b27f ;  /* 0x3dc6b27f000b7802 */ /* 0x000fe40000000f00 */
[----:B------:R-:W-:Y:S01]  /*703d0*/  FADD R0, R4, -1 ;  /* 0xbf80000004007421 */ /* 0x000fe20000000000 */
[----:B------:R0:W-:Y:S01]  /*703e0*/  STL [R1+0x610], R5 ;  /* 0x0006100501007387 */ /* 0x0001e20000100800 */
[----:B------:R-:W-:Y:S02]  /*703f0*/  IADD3 R4, R13, -0x3f3504f3, RZ ;  /* 0xc0cafb0d0d047810 */ /* 0x000fe40007ffe0ff */
[----:B------:R-:W-:-:S02]  /*70400*/  FSEL R6, RZ, -23, P0 ;  /* 0xc1b80000ff067808 */ /* 0x000fc40000000000 */
[----:B-1----:R-:W-:Y:S01]  /*70410*/  LOP3.LUT R13, R4, 0xff800000, RZ, 0xc0, !PT ;  /* 0xff800000040d7812 */ /* 0x002fe200078ec0ff */
[----:B0-----:R-:W-:-:S04]  /*70420*/  FFMA.FTZ R5, R0, R11, -0.16845393180847167969 ;  /* 0xbe2c7f3000057423 */ /* 0x001fc8000001000b */
[C---:B------:R-:W-:Y:S02]  /*70430*/  FFMA.FTZ R5, R0.reuse, R5, 0.1716887056827545166 ;  /* 0x3e2fcf2a00057423 */ /* 0x040fe40000010005 */
[----:B---3--:R-:W-:Y:S01]  /*70440*/  FFMA.FTZ R6, R7, 1.1920928955078125e-07, R6 ;  /* 0x3400000007067823 */ /* 0x008fe20000010006 */
[----:B------:R0:W-:Y:S01]  /*70450*/  STL [R1+0x5fc], R13 ;  /* 0x0005fc0d01007387 */ /* 0x0001e20000100800 */
[----:B------:R-:W-:Y:S02]  /*70460*/  FFMA.FTZ R4, R0, R5, -0.17900948226451873779 ;  /* 0xbe374e4300047423 */ /* 0x000fe40000010005 */
[----:B------:R0:W1:Y:S01]  /*70470*/  I2F R5, R13 ;  /* 0x0000000d00057306 */ /* 0x0000620000201400 */
[----:B------:R-:W3:Y:S04]  /*70480*/  LDL R17, [R1+0xe4] ;  /* 0x0000e40001117983 */ /* 0x000ee80000100800 */
[----:B0-----:R-:W4:Y:S04]  /*70490*/  LDL R13, [R1+0xdc] ;  /* 0x0000dc00010d7983 */ /* 0x001f280000100800 */
[----:B------:R0:W-:Y:S04]  /*704a0*/  STL [R1+0x6e0], R6 ;  /* 0x0006e00601007387 */ /* 0x0001e80000100800 */
[----:B------:R-:W3:Y:S01]  /*704b0*/  LDL R14, [R1+0xe0] ;  /* 0x0000e000010e7983 */ /* 0x000ee20000100800 */
[----:B------:R-:W-:-:S02]  /*704c0*/  IADD3 R2, R10, -R18, RZ ;  /* 0x800000120a027210 */ /* 0x000fc40007ffe0ff */
[----:B0-----:R-:W-:Y:S02]  /*704d0*/  FSEL R6, RZ, -23, P1 ;  /* 0xc1b80000ff067808 */ /* 0x001fe40000800000 */
[----:B--2---:R-:W-:Y:S02]  /*704e0*/  IADD3 R7, R12, -R21, RZ ;  /* 0x800000150c077210 */ /* 0x004fe40007ffe0ff */
[----:B------:R-:W2:Y:S01]  /*704f0*/  LDL R12, [R1+0xd8] ;  /* 0x0000d800010c7983 */ /* 0x000ea20000100800 */
[----:B-1----:R-:W-:Y:S02]  /*70500*/  FFMA.FTZ R5, R5, 1.1920928955078125e-07, R6 ;  /* 0x3400000005057823 */ /* 0x002fe40000010006 */
[----:B------:R-:W-:Y:S02]  /*70510*/  FADD R3, R3, -1 ;  /* 0xbf80000003037421 */ /* 0x000fe40000000000 */
[----:B------:R-:W-:Y:S01]  /*70520*/  FADD R2, R2, -1 ;  /* 0xbf80000002027421 */ /* 0x000fe20000000000 */
[----:B------:R0:W-:Y:S01]  /*70530*/  STL [R1+0x6c4], R5 ;  /* 0x0006c40501007387 */ /* 0x0001e20000100800 */
[----:B------:R-:W-:Y:S01]  /*70540*/  MOV R10, R8 ;  /* 0x00000008000a7202 */ /* 0x000fe20000000f00 */
[----:B------:R-:W-:-:S02]  /*70550*/  FFMA.FTZ R9, R3, R11, -0.16845393180847167969 ;  /* 0xbe2c7f3003097423 */ /* 0x000fc4000001000b */
[C---:B------:R-:W-:Y:S02]  /*70560*/  FFMA.FTZ R8, R2.reuse, R11, -0.16845393180847167969 ;  /* 0xbe2c7f3002087423 */ /* 0x040fe4000001000b */
[----:B0-----:R-:W-:Y:S02]  /*70570*/  FADD R5, R7, -1 ;  /* 0xbf80000007057421 */ /* 0x001fe40000000000 */
[----:B------:R-:W-:Y:S02]  /*70580*/  FFMA.FTZ R9, R3, R9, 0.1716887056827545166 ;  /* 0x3e2fcf2a03097423 */ /* 0x000fe40000010009 */
[C---:B------:R-:W-:Y:S02]  /*70590*/  FFMA.FTZ R6, R5.reuse, R11, -0.16845393180847167969 ;  /* 0xbe2c7f3005067423 */ /* 0x040fe4000001000b */
[----:B------:R-:W-:Y:S02]  /*705a0*/  FFMA.FTZ R8, R2, R8, 0.1716887056827545166 ;  /* 0x3e2fcf2a02087423 */ /* 0x000fe40000010008 */
[----:B------:R-:W-:-:S02]  /*705b0*/  FFMA.FTZ R6, R5, R6, 0.1716887056827545166 ;  /* 0x3e2fcf2a05067423 */ /* 0x000fc40000010006 */
[----:B------:R-:W-:Y:S02]  /*705c0*/  FFMA.FTZ R9, R3, R9, -0.17900948226451873779 ;  /* 0xbe374e4303097423 */ /* 0x000fe40000010009 */
[----:B------:R-:W-:Y:S02]  /*705d0*/  FFMA.FTZ R8, R2, R8, -0.17900948226451873779 ;  /* 0xbe374e4302087423 */ /* 0x000fe40000010008 */
[----:B------:R-:W-:Y:S02]  /*705e0*/  FFMA.FTZ R4, R0, R4, 0.20512372255325317383 ;  /* 0x3e520bf400047423 */ /* 0x000fe40000010004 */
[----:B------:R-:W-:Y:S02]  /*705f0*/  FFMA.FTZ R6, R5, R6, -0.17900948226451873779 ;  /* 0xbe374e4305067423 */ /* 0x000fe40000010006 */
[----:B------:R-:W-:Y:S02]  /*70600*/  FFMA.FTZ R9, R3, R9, 0.20512372255325317383 ;  /* 0x3e520bf403097423 */ /* 0x000fe40000010009 */
[----:B------:R-:W-:-:S02]  /*70610*/  FFMA.FTZ R8, R2, R8, 0.20512372255325317383 ;  /* 0x3e520bf402087423 */ /* 0x000fc40000010008 */
[----:B------:R-:W-:Y:S02]  /*70620*/  FFMA.FTZ R4, R0, R4, -0.24046532809734344482 ;  /* 0xbe763c8b00047423 */ /* 0x000fe40000010004 */
[----:B------:R-:W-:Y:S02]  /*70630*/  FFMA.FTZ R6, R5, R6, 0.20512372255325317383 ;  /* 0x3e520bf405067423 */ /* 0x000fe40000010006 */
[----:B------:R-:W-:Y:S02]  /*70640*/  FFMA.FTZ R9, R3, R9, -0.24046532809734344482 ;  /* 0xbe763c8b03097423 */ /* 0x000fe40000010009 */
[----:B------:R-:W-:Y:S02]  /*70650*/  FFMA.FTZ R8, R2, R8, -0.24046532809734344482 ;  /* 0xbe763c8b02087423 */ /* 0x000fe40000010008 */
[----:B------:R-:W-:Y:S02]  /*70660*/  FFMA.FTZ R4, R0, R4, 0.28857114911079406738 ;  /* 0x3e93bf9900047423 */ /* 0x000fe40000010004 */
[----:B------:R-:W-:-:S02]  /*70670*/  FFMA.FTZ R7, R5, R6, -0.24046532809734344482 ;  /* 0xbe763c8b05077423 */ /* 0x000fc40000010006 */
[----:B------:R-:W-:Y:S02]  /*70680*/  FFMA.FTZ R9, R3, R9, 0.28857114911079406738 ;  /* 0x3e93bf9903097423 */ /* 0x000fe40000010009 */
[----:B------:R-:W-:Y:S02]  /*70690*/  FFMA.FTZ R8, R2, R8, 0.28857114911079406738 ;  /* 0x3e93bf9902087423 */ /* 0x000fe40000010008 */
[----:B------:R-:W-:Y:S02]  /*706a0*/  FFMA.FTZ R4, R0, R4, -0.36067417263984680176 ;  /* 0xbeb8aa4900047423 */ /* 0x000fe40000010004 */
[----:B------:R-:W-:Y:S02]  /*706b0*/  FFMA.FTZ R7, R5, R7, 0.28857114911079406738 ;  /* 0x3e93bf9905077423 */ /* 0x000fe40000010007 */
[----:B------:R-:W-:Y:S02]  /*706c0*/  FFMA.FTZ R9, R3, R9, -0.36067417263984680176 ;  /* 0xbeb8aa4903097423 */ /* 0x000fe40000010009 */
[----:B------:R-:W-:-:S02]  /*706d0*/  FFMA.FTZ R8, R2, R8, -0.36067417263984680176 ;  /* 0xbeb8aa4902087423 */ /* 0x000fc40000010008 */
[----:B------:R-:W-:Y:S02]  /*706e0*/  FFMA.FTZ R4, R0, R4, 0.48089820146560668945 ;  /* 0x3ef6384a00047423 */ /* 0x000fe40000010004 */
[----:B------:R-:W-:Y:S02]  /*706f0*/  FFMA.FTZ R7, R5, R7, -0.36067417263984680176 ;  /* 0xbeb8aa4905077423 */ /* 0x000fe40000010007 */
[----:B------:R-:W-:Y:S02]  /*70700*/  FFMA.FTZ R9, R3, R9, 0.48089820146560668945 ;  /* 0x3ef6384a03097423 */ /* 0x000fe40000010009 */
[----:B------:R-:W-:Y:S02]  /*70710*/  FFMA.FTZ R8, R2, R8, 0.48089820146560668945 ;  /* 0x3ef6384a02087423 */ /* 0x000fe40000010008 */
[----:B------:R-:W-:Y:S02]  /*70720*/  FFMA.FTZ R4, R0, R4, -0.72134751081466674805 ;  /* 0xbf38aa3b00047423 */ /* 0x000fe40000010004 */
[----:B------:R-:W-:-:S02]  /*70730*/  FFMA.FTZ R7, R5, R7, 0.48089820146560668945 ;  /* 0x3ef6384a05077423 */ /* 0x000fc40000010007 */
[----:B------:R-:W-:Y:S02]  /*70740*/  FFMA.FTZ R9, R3, R9, -0.72134751081466674805 ;  /* 0xbf38aa3b03097423 */ /* 0x000fe40000010009 */
[----:B------:R-:W-:Y:S02]  /*70750*/  FFMA.FTZ R8, R2, R8, -0.72134751081466674805 ;  /* 0xbf38aa3b02087423 */ /* 0x000fe40000010008 */
[----:B------:R-:W-:Y:S02]  /*70760*/  FMUL R4, R0, R4 ;  /* 0x0000000400047220 */ /* 0x000fe40000400000 */
[----:B------:R-:W-:Y:S02]  /*70770*/  FFMA.FTZ R7, R5, R7, -0.72134751081466674805 ;  /* 0xbf38aa3b05077423 */ /* 0x000fe40000010007 */
[----:B------:R-:W-:Y:S02]  /*70780*/  FMUL R9, R3, R9 ;  /* 0x0000000903097220 */ /* 0x000fe40000400000 */
[----:B------:R-:W-:-:S02]  /*70790*/  FMUL R8, R2, R8 ;  /* 0x0000000802087220 */ /* 0x000fc40000400000 */
[----:B------:R-:W-:Y:S02]  /*707a0*/  FMUL R4, R0, R4 ;  /* 0x0000000400047220 */ /* 0x000fe40000400000 */
[----:B------:R-:W-:Y:S02]  /*707b0*/  FMUL R7, R5, R7 ;  /* 0x0000000705077220 */ /* 0x000fe40000400000 */
[----:B------:R-:W-:Y:S02]  /*707c0*/  FMUL R9, R3, R9 ;  /* 0x0000000903097220 */ /* 0x000fe40000400000 */
[----:B------:R-:W-:Y:S02]  /*707d0*/  FMUL R8, R2, R8 ;  /* 0x0000000802087220 */ /* 0x000fe40000400000 */
[----:B------:R-:W-:Y:S02]  /*707e0*/  FFMA.FTZ R4, R0, 1.4426950216293334961, R4 ;  /* 0x3fb8aa3b00047823 */ /* 0x000fe40000010004 */
[----:B------:R-:W-:-:S02]  /*707f0*/  FMUL R7, R5, R7 ;  /* 0x0000000705077220 */ /* 0x000fc40000400000 */
[----:B------:R-:W-:Y:S02]  /*70800*/  FFMA.FTZ R3, R3, 1.4426950216293334961, R9 ;  /* 0x3fb8aa3b03037823 */ /* 0x000fe40000010009 */
[----:B------:R-:W-:Y:S01]  /*70810*/  FFMA.FTZ R0, R2, 1.4426950216293334961, R8 ;  /* 0x3fb8aa3b02007823 */ /* 0x000fe20000010008 */
[----:B------:R4:W-:Y:S01]  /*70820*/  STL [R1+0x650], R4 ;  /* 0x0006500401007387 */ /* 0x0009e20000100800 */
[----:B------:R-:W-:Y:S02]  /*70830*/  FFMA.FTZ R5, R5, 1.4426950216293334961, R7 ;  /* 0x3fb8aa3b05057823 */ /* 0x000fe40000010007 */
[----:B---3--:R-:W-:Y:S01]  /*70840*/  IMAD.IADD R2, R17, 0x1, -R25 ;  /* 0x0000000111027824 */ /* 0x008fe200078e0a19 */
[----:B------:R0:W-:Y:S04]  /*70850*/  STL [R1+0x63c], R3 ;  /* 0x00063c0301007387 */ /* 0x0001e80000100800 */
[----:B------:R2:W-:Y:S01]  /*70860*/  STL [R1+0x638], R0 ;  /* 0x0006380001007387 */ /* 0x0005e20000100800 */
[----:B----4-:R-:W-:-:S03]  /*70870*/  IADD3 R4, R13, -R24, RZ ;  /* 0x800000180d047210 */ /* 0x010fc60007ffe0ff */
[----:B------:R-:W3:Y:S04]  /*70880*/  LDL R17, [R1+0xd4] ;  /* 0x0000d40001117983 */ /* 0x000ee80000100800 */
[----:B------:R-:W4:Y:S04]  /*70890*/  LDL R13, [R1+0xd0] ;  /* 0x0000d000010d7983 */ /* 0x000f280000100800 */
[----:B------:R1:W-:Y:S01]  /*708a0*/  STL [R1+0x634], R5 ;  /* 0x0006340501007387 */ /* 0x0003e20000100800 */
[----:B0-----:R-:W-:-:S03]  /*708b0*/  IADD3 R3, R14, -R23, RZ ;  /* 0x800000170e037210 */ /* 0x001fc60007ffe0ff */
[----:B------:R-:W4:Y:S01]  /*708c0*/  LDL R14, [R1+0xcc] ;  /* 0x0000cc00010e7983 */ /* 0x000f220000100800 */
[----:B--2---:R-:W-:-:S03]  /*708d0*/  IADD3 R0, R12, -R22, RZ ;  /* 0x800000160c007210 */ /* 0x004fc60007ffe0ff */
[----:B------:R-:W2:Y:S01]  /*708e0*/  LDL R12, [R1+0xc8] ;  /* 0x0000c800010c7983 */ /* 0x000ea20000100800 */
[----:B------:R-:W-:-:S04]  /*708f0*/  FADD R4, R4, -1 ;  /* 0xbf80000004047421 */ /* 0x000fc80000000000 */
[----:B------:R-:W-:-:S04]  /*70900*/  FFMA.FTZ R6, R4, R11, -0.16845393180847167969 ;  /* 0xbe2c7f3004067423 */ /* 0x000fc8000001000b */
[----:B------:R-:W-:-:S04]  /*70910*/  FFMA.FTZ R6, R4, R6, 0.1716887056827545166 ;  /* 0x3e2fcf2a04067423 */ /* 0x000fc80000010006 */
[----:B------:R-:W-:-:S04]  /*70920*/  FFMA.FTZ R6, R4, R6, -0.17900948226451873779 ;  /* 0xbe374e4304067423 */ /* 0x000fc80000010006 */
[----:B------:R-:W-:Y:S02]  /*70930*/  FFMA.FTZ R6, R4, R6, 0.20512372255325317383 ;  /* 0x3e520bf404067423 */ /* 0x000fe40000010006 */
[----:B------:R-:W-:Y:S02]  /*70940*/  FADD R2, R2, -1 ;  /* 0xbf80000002027421 */ /* 0x000fe40000000000 */
[----:B------:R-:W-:Y:S02]  /*70950*/  FFMA.FTZ R6, R4, R6, -0.24046532809734344482 ;  /* 0xbe763c8b04067423 */ /* 0x000fe40000010006 */
[----:B------:R-:W-:Y:S02]  /*70960*/  FFMA.FTZ R9, R2, R11, -0.16845393180847167969 ;  /* 0xbe2c7f3002097423 */ /* 0x000fe4000001000b */
[----:B------:R-:W-:Y:S02]  /*70970*/  FFMA.FTZ R6, R4, R6, 0.28857114911079406738 ;  /* 0x3e93bf9904067423 */ /* 0x000fe40000010006 */
[----:B------:R-:W-:-:S02]  /*70980*/  FADD R3, R3, -1 ;  /* 0xbf80000003037421 */ /* 0x000fc40000000000 */
[----:B------:R-:W-:Y:S02]  /*70990*/  FFMA.FTZ R9, R2, R9, 0.1716887056827545166 ;  /* 0x3e2fcf2a02097423 */ /* 0x000fe40000010009 */
[----:B------:R-:W-:Y:S02]  /*709a0*/  FFMA.FTZ R6, R4, R6, -0.36067417263984680176 ;  /* 0xbeb8aa4904067423 */ /* 0x000fe40000010006 */
[----:B------:R-:W-:Y:S02]  /*709b0*/  FADD R0, R0, -1 ;  /* 0xbf80000000007421 */ /* 0x000fe40000000000 */
[----:B------:R-:W-:Y:S02]  /*709c0*/  FFMA.FTZ R8, R3, R11, -0.16845393180847167969 ;  /* 0xbe2c7f3003087423 */ /* 0x000fe4000001000b */
[----:B------:R-:W-:Y:S02]  /*709d0*/  FFMA.FTZ R9, R2, R9, -0.17900948226451873779 ;  /* 0xbe374e4302097423 */ /* 0x000fe40000010009 */
[----:B------:R-:W-:-:S02]  /*709e0*/  FFMA.FTZ R6, R4, R6, 0.48089820146560668945 ;  /* 0x3ef6384a04067423 */ /* 0x000fc40000010006 */
[----:B-1----:R-:W-:Y:S02]  /*709f0*/  FFMA.FTZ R5, R0, R11, -0.16845393180847167969 ;  /* 0xbe2c7f3000057423 */ /* 0x002fe4000001000b */
[C---:B------:R-:W-:Y:S02]  /*70a00*/  FFMA.FTZ R8, R3.reuse, R8, 0.1716887056827545166 ;  /* 0x3e2fcf2a03087423 */ /* 0x040fe40000010008 */
[----:B------:R-:W-:Y:S02]  /*70a10*/  FFMA.FTZ R9, R2, R9, 0.20512372255325317383 ;  /* 0x3e520bf402097423 */ /* 0x000fe40000010009 */
[----:B------:R-:W-:Y:S02]  /*70a20*/  FFMA.FTZ R6, R4, R6, -0.72134751081466674805 ;  /* 0xbf38aa3b04067423 */ /* 0x000fe40000010006 */
[----:B------:R-:W-:Y:S02]  /*70a30*/  FFMA.FTZ R5, R0, R5, 0.1716887056827545166 ;  /* 0x3e2fcf2a00057423 */ /* 0x000fe40000010005 */
[----:B------:R-:W-:-:S02]  /*70a40*/  FFMA.FTZ R8, R3, R8, -0.17900948226451873779 ;  /* 0xbe374e4303087423 */ /* 0x000fc40000010008 */
[----:B------:R-:W-:Y:S02]  /*70a50*/  FFMA.FTZ R9, R2, R9, -0.24046532809734344482 ;  /* 0xbe763c8b02097423 */ /* 0x000fe40000010009 */
[----:B------:R-:W-:Y:S02]  /*70a60*/  FMUL R6, R4, R6 ;  /* 0x0000000604067220 */ /* 0x000fe40000400000 */
[----:B------:R-:W-:Y:S02]  /*70a70*/  FFMA.FTZ R5, R0, R5, -0.17900948226451873779 ;  /* 0xbe374e4300057423 */ /* 0x000fe40000010005 */
[----:B------:R-:W-:Y:S02]  /*70a80*/  FFMA.FTZ R8, R3, R8, 0.20512372255325317383 ;  /* 0x3e520bf403087423 */ /* 0x000fe40000010008 */
[----:B------:R-:W-:Y:S02]  /*70a90*/  FFMA.FTZ R9, R2, R9, 0.28857114911079406738 ;  /* 0x3e93bf9902097423 */ /* 0x000fe40000010009 */
[----:B------:R-:W-:-:S02]  /*70aa0*/  FMUL R6, R4, R6 ;  /* 0x0000000604067220 */ /* 0x000fc40000400000 */
[----:B------:R-:W-:Y:S02]  /*70ab0*/  FFMA.FTZ R5, R0, R5, 0.20512372255325317383 ;  /* 0x3e520bf400057423 */ /* 0x000fe40000010005 */
[C---:B------:R-:W-:Y:S02]  /*70ac0*/  FFMA.FTZ R8, R3.reuse, R8, -0.24046532809734344482 ;  /* 0xbe763c8b03087423 */ /* 0x040fe40000010008 */
[----:B------:R-:W-:Y:S02]  /*70ad0*/  FFMA.FTZ R9, R2, R9, -0.36067417263984680176 ;  /* 0xbeb8aa4902097423 */ /* 0x000fe40000010009 */
[----:B------:R-:W-:Y:S02]  /*70ae0*/  FFMA.FTZ R6, R4, 1.4426950216293334961, R6 ;  /* 0x3fb8aa3b04067823 */ /* 0x000fe40000010006 */
[----:B------:R-:W-:Y:S02]  /*70af0*/  FFMA.FTZ R4, R0, R5, -0.24046532809734344482 ;  /* 0xbe763c8b00047423 */ /* 0x000fe40000010005 */
[----:B------:R-:W-:-:S02]  /*70b00*/  FFMA.FTZ R8, R3, R8, 0.28857114911079406738 ;  /* 0x3e93bf9903087423 */ /* 0x000fc40000010008 */
[----:B------:R-:W-:Y:S02]  /*70b10*/  FFMA.FTZ R9, R2, R9, 0.48089820146560668945 ;  /* 0x3ef6384a02097423 */ /* 0x000fe40000010009 */
[----:B------:R-:W-:Y:S02]  /*70b20*/  FFMA.FTZ R4, R0, R4, 0.28857114911079406738 ;  /* 0x3e93bf9900047423 */ /* 0x000fe40000010004 */
[C---:B------:R-:W-:Y:S02]  /*70b30*/  FFMA.FTZ R8, R3.reuse, R8, -0.36067417263984680176 ;  /* 0xbeb8aa4903087423 */ /* 0x040fe40000010008 */
[----:B------:R-:W-:Y:S02]  /*70b40*/  FFMA.FTZ R9, R2, R9, -0.72134751081466674805 ;  /* 0xbf38aa3b02097423 */ /* 0x000fe40000010009 */
[----:B------:R-:W-:Y:S02]  /*70b50*/  FFMA.FTZ R4, R0, R4, -0.36067417263984680176 ;  /* 0xbeb8aa4900047423 */ /* 0x000fe40000010004 */
[----:B------:R-:W-:-:S02]  /*70b60*/  FFMA.FTZ R8, R3, R8, 0.48089820146560668945 ;  /* 0x3ef6384a03087423 */ /* 0x000fc40000010008 */
[----:B------:R-:W-:Y:S02]  /*70b70*/  FMUL R9, R2, R9 ;  /* 0x0000000902097220 */ /* 0x000fe40000400000 */
[----:B------:R-:W-:Y:S02]  /*70b80*/  FFMA.FTZ R4, R0, R4, 0.48089820146560668945 ;  /* 0x3ef6384a00047423 */ /* 0x000fe40000010004 */
[C---:B------:R-:W-:Y:S02]  /*70b90*/  FFMA.FTZ R8, R3.reuse, R8, -0.72134751081466674805 ;  /* 0xbf38aa3b03087423 */ /* 0x040fe40000010008 */
[----:B------:R-:W-:Y:S02]  /*70ba0*/  FMUL R9, R2, R9 ;  /* 0x0000000902097220 */ /* 0x000fe40000400000 */
[----:B------:R-:W-:Y:S02]  /*70bb0*/  FFMA.FTZ R4, R0, R4, -0.72134751081466674805 ;  /* 0xbf38aa3b00047423 */ /* 0x000fe40000010004 */
[----:B------:R-:W-:-:S02]  /*70bc0*/  FMUL R8, R3, R8 ;  /* 0x0000000803087220 */ /* 0x000fc40000400000 */
[----:B------:R-:W-:Y:S02]  /*70bd0*/  FFMA.FTZ R2, R2, 1.4426950216293334961, R9 ;  /* 0x3fb8aa3b02027823 */ /* 0x000fe40000010009 */
[C---:B------:R-:W-:Y:S02]  /*70be0*/  FMUL R4, R0.reuse, R4 ;  /* 0x0000000400047220 */ /* 0x040fe40000400000 */
[----:B------:R-:W-:Y:S01]  /*70bf0*/  FMUL R8, R3, R8 ;  /* 0x0000000803087220 */ /* 0x000fe20000400000 */
[----:B------:R0:W-:Y:S01]  /*70c00*/  STL [R1+0x630], R2 ;  /* 0x0006300201007387 */ /* 0x0001e20000100800 */
[----:B------:R-:W-:-:S03]  /*70c10*/  FMUL R4, R0, R4 ;  /* 0x0000000400047220 */ /* 0x000fc60000400000 */
[----:B------:R4:W-:Y:S01]  /*70c20*/  STL [R1+0x61c], R6 ;  /* 0x00061c0601007387 */ /* 0x0009e20000100800 */
[----:B0-----:R-:W-:-:S05]  /*70c30*/  FFMA.FTZ R2, R3, 1.4426950216293334961, R8 ;  /* 0x3fb8aa3b03027823 */ /* 0x001fca0000010008 */
[----:B------:R0:W-:Y:S01]  /*70c40*/  STL [R1+0x618], R2 ;  /* 0x0006180201007387 */ /* 0x0001e20000100800 */
[----:B---3--:R-:W-:Y:S01]  /*70c50*/  IMAD.IADD R5, R17, 0x1, -R29 ;  /* 0x0000000111057824 */ /* 0x008fe200078e0a1d */
[----:B----4-:R-:W-:-:S03]  /*70c60*/  IADD3 R6, R14, -R27, RZ ;  /* 0x8000001b0e067210 */ /* 0x010fc60007ffe0ff */
[----:B------:R-:W-:Y:S02]  /*70c70*/  FADD R5, R5, -1 ;  /* 0xbf80000005057421 */ /* 0x000fe40000000000 */
[----:B------:R-:W-:Y:S02]  /*70c80*/  FADD R6, R6, -1 ;  /* 0xbf80000006067421 */ /* 0x000fe40000000000 */
[CC--:B0-----:R-:W-:Y:S02]  /*70c90*/  FFMA.FTZ R2, R5.reuse, R11.reuse, -0.16845393180847167969 ;  /* 0xbe2c7f3005027423 */ /* 0x0c1fe4000001000b */
[C---:B------:R-:W-:Y:S02]  /*70ca0*/  FFMA.FTZ R8, R6.reuse, R11, -0.16845393180847167969 ;  /* 0xbe2c7f3006087423 */ /* 0x040fe4000001000b */
[----:B------:R-:W-:Y:S02]  /*70cb0*/  FFMA.FTZ R2, R5, R2, 0.1716887056827545166 ;  /* 0x3e2fcf2a05027423 */ /* 0x000fe40000010002 */
[----:B------:R-:W-:-:S02]  /*70cc0*/  FFMA.FTZ R8, R6, R8, 0.1716887056827545166 ;  /* 0x3e2fcf2a06087423 */ /* 0x000fc40000010008 */
[C---:B------:R-:W-:Y:S02]  /*70cd0*/  FFMA.FTZ R2, R5.reuse, R2, -0.17900948226451873779 ;  /* 0xbe374e4305027423 */ /* 0x040fe40000010002 */
[C---:B------:R-:W-:Y:S02]  /*70ce0*/  FFMA.FTZ R8, R6.reuse, R8, -0.17900948226451873779 ;  /* 0xbe374e4306087423 */ /* 0x040fe40000010008 */
[C---:B------:R-:W-:Y:S02]  /*70cf0*/  FFMA.FTZ R2, R5.reuse, R2, 0.20512372255325317383 ;  /* 0x3e520bf405027423 */ /* 0x040fe40000010002 */
[C---:B------:R-:W-:Y:S02]  /*70d00*/  FFMA.FTZ R8, R6.reuse, R8, 0.20512372255325317383 ;  /* 0x3e520bf406087423 */ /* 0x040fe40000010008 */
[----:B------:R-:W-:Y:S02]  /*70d10*/  FFMA.FTZ R2, R5, R2, -0.24046532809734344482 ;  /* 0xbe763c8b05027423 */ /* 0x000fe40000010002 */
[----:B------:R-:W-:-:S02]  /*70d20*/  FFMA.FTZ R8, R6, R8, -0.24046532809734344482 ;  /* 0xbe763c8b06087423 */ /* 0x000fc40000010008 */
[C---:B------:R-:W-:Y:S02]  /*70d30*/  FFMA.FTZ R2, R5.reuse, R2, 0.28857114911079406738 ;  /* 0x3e93bf9905027423 */ /* 0x040fe40000010002 */
[C---:B------:R-:W-:Y:S02]  /*70d40*/  FFMA.FTZ R8, R6.reuse, R8, 0.28857114911079406738 ;  /* 0x3e93bf9906087423 */ /* 0x040fe40000010008 */
[C---:B------:R-:W-:Y:S02]  /*70d50*/  FFMA.FTZ R2, R5.reuse, R2, -0.36067417263984680176 ;  /* 0xbeb8aa4905027423 */ /* 0x040fe40000010002 */
[C---:B------:R-:W-:Y:S02]  /*70d60*/  FFMA.FTZ R8, R6.reuse, R8, -0.36067417263984680176 ;  /* 0xbeb8aa4906087423 */ /* 0x040fe40000010008 */
[----:B------:R-:W-:Y:S02]  /*70d70*/  FFMA.FTZ R2, R5, R2, 0.48089820146560668945 ;  /* 0x3ef6384a05027423 */ /* 0x000fe40000010002 */
[----:B------:R-:W-:-:S02]  /*70d80*/  FFMA.FTZ R8, R6, R8, 0.48089820146560668945 ;  /* 0x3ef6384a06087423 */ /* 0x000fc40000010008 */
[----:B------:R-:W-:Y:S01]  /*70d90*/  FFMA.FTZ R2, R5, R2, -0.72134751081466674805 ;  /* 0xbf38aa3b05027423 */ /* 0x000fe20000010002 */
[----:B------:R-:W-:Y:S01]  /*70da0*/  IADD3 R7, R13, -R28, RZ ;  /* 0x8000001c0d077210 */ /* 0x000fe20007ffe0ff */
[C---:B------:R-:W-:Y:S02]  /*70db0*/  FFMA.FTZ R8, R6.reuse, R8, -0.72134751081466674805 ;  /* 0xbf38aa3b06087423 */ /* 0x040fe40000010008 */
[----:B------:R-:W-:Y:S02]  /*70dc0*/  FMUL R2, R5, R2 ;  /* 0x0000000205027220 */ /* 0x000fe40000400000 */
[----:B------:R-:W-:Y:S02]  /*70dd0*/  FMUL R8, R6, R8 ;  /* 0x0000000806087220 */ /* 0x000fe40000400000 */
[----:B------:R-:W-:Y:S02]  /*70de0*/  FADD R7, R7, -1 ;  /* 0xbf80000007077421 */ /* 0x000fe40000000000 */
[----:B------:R-:W-:-:S02]  /*70df0*/  FMUL R2, R5, R2 ;  /* 0x0000000205027220 */ /* 0x000fc40000400000 */
[C---:B------:R-:W-:Y:S02]  /*70e00*/  FMUL R8, R6.reuse, R8 ;  /* 0x0000000806087220 */ /* 0x040fe40000400000 */
[----:B------:R-:W-:Y:S02]  /*70e10*/  FFMA.FTZ R9, R7, R11, -0.16845393180847167969 ;  /* 0xbe2c7f3007097423 */ /* 0x000fe4000001000b */
[----:B------:R-:W-:Y:S01]  /*70e20*/  FFMA.FTZ R13, R6, 1.4426950216293334961, R8 ;  /* 0x3fb8aa3b060d7823 */ /* 0x000fe20000010008 */
[----:B--2---:R-:W-:Y:S01]  /*70e30*/  IADD3 R3, R12, -R26, RZ ;  /* 0x8000001a0c037210 */ /* 0x004fe20007ffe0ff */
[----:B------:R-:W-:Y:S02]  /*70e40*/  IMAD.MOV.U32 R12, RZ, RZ, R10 ;  /* 0x000000ffff0c7224 */ /* 0x000fe400078e000a */
[----:B------:R-:W-:-:S05]  /*70e50*/  FFMA.FTZ R10, R0, 1.4426950216293334961, R4 ;  /* 0x3fb8aa3b000a7823 */ /* 0x000fca0000010004 */
[----:B------:R-:W-:Y:S04]  /*70e60*/  STL [R1+0x1d38], R10 ;  /* 0x001d380a01007387 */ /* 0x000fe80000100800 */
[----:B------:R-:W2:Y:S04]  /*70e70*/  LDL.LU R23, [R1+0x104] ;  /* 0x0001040001177983 */ /* 0x000ea80000300800 */
[----:B------:R-:W2:Y:S04]  /*70e80*/  LDL R24, [R1+0xc4] ;  /* 0x0000c40001187983 */ /* 0x000ea80000100800 */
[----:B------:R-:W3:Y:S04]  /*70e90*/  LDL.LU R25, [R1+0x100] ;  /* 0x0001000001197983 */ /* 0x000ee80000300800 */
[----:B------:R-:W3:Y:S04]  /*70ea0*/  LDL R21, [R1+0xb4] ;  /* 0x0000b40001157983 */ /* 0x000ee80000100800 */
[----:B------:R-:W4:Y:S04]  /*70eb0*/  LDL.LU R18, [R1+0xfc] ;  /* 0x0000fc0001127983 */ /* 0x000f280000300800 */
[----:B------:R-:W4:Y:S01]  /*70ec0*/  LDL R19, [R1+0xb8] ;  /* 0x0000b80001137983 */ /* 0x000f220000100800 */
[----:B------:R-:W-:-:S03]  /*70ed0*/  FADD R3, R3, -1 ;  /* 0xbf80000003037421 */ /* 0x000fc60000000000 */
[----:B------:R-:W4:Y:S04]  /*70ee0*/  LDL.LU R20, [R1+0xf8] ;  /* 0x0000f80001147983 */ /* 0x000f280000300800 */
[----:B------:R-:W4:Y:S01]  /*70ef0*/  LDL R17, [R1+0xb0] ;  /* 0x0000b00001117983 */ /* 0x000f220000100800 */
[----:B------:R-:W-:Y:S02]  /*70f00*/  FFMA.FTZ R0, R3, R11, -0.16845393180847167969 ;  /* 0xbe2c7f3003007423 */ /* 0x000fe4000001000b */
[----:B------:R-:W-:-:S05]  /*70f10*/  FFMA.FTZ R11, R5, 1.4426950216293334961, R2 ;  /* 0x3fb8aa3b050b7823 */ /* 0x000fca0000010002 */
[----:B------:R-:W-:Y:S04]  /*70f20*/  STL [R1+0x1d3c], R11 ;  /* 0x001d3c0b01007387 */ /* 0x000fe80000100800 */
[----:B------:R0:W-:Y:S04]  /*70f30*/  STL [R1+0x1d34], R13 ;  /* 0x001d340d01007387 */ /* 0x0001e80000100800 */
[----:B------:R-:W4:Y:S04]  /*70f40*/  LDL.LU R28, [R1+0x114] ;  /* 0x00011400011c7983 */ /* 0x000f280000300800 */
[----:B------:R-:W4:Y:S01]  /*70f50*/  LDL R29, [R1+0xac] ;  /* 0x0000ac00011d7983 */ /* 0x000f220000100800 */
[----:B------:R-:W-:-:S02]  /*70f60*/  FFMA.FTZ R9, R7, R9, 0.1716887056827545166 ;  /* 0x3e2fcf2a07097423 */ /* 0x000fc40000010009 */
[----:B------:R-:W-:Y:S01]  /*70f70*/  FFMA.FTZ R0, R3, R0, 0.1716887056827545166 ;  /* 0x3e2fcf2a03007423 */ /* 0x000fe20000010000 */
[----:B------:R-:W-:Y:S01]  /*70f80*/  MOV R14, R12 ;  /* 0x0000000c000e7202 */ /* 0x000fe20000000f00 */
[C---:B------:R-:W-:Y:S01]  /*70f90*/  FFMA.FTZ R9, R7.reuse, R9, -0.17900948226451873779 ;  /* 0xbe374e4307097423 */ /* 0x040fe20000010009 */
[----:B------:R-:W4:Y:S03]  /*70fa0*/  LDL.LU R22, [R1+0x110] ;  /* 0x0001100001167983 */ /* 0x000f260000300800 */
[----:B------:R-:W-:-:S04]  /*70fb0*/  FFMA.FTZ R9, R7, R9, 0.20512372255325317383 ;  /* 0x3e520bf407097423 */ /* 0x000fc80000010009 */
[----:B------:R-:W-:-:S04]  /*70fc0*/  FFMA.FTZ R9, R7, R9, -0.24046532809734344482 ;  /* 0xbe763c8b07097423 */ /* 0x000fc80000010009 */
[----:B------:R-:W-:-:S04]  /*70fd0*/  FFMA.FTZ R9, R7, R9, 0.28857114911079406738 ;  /* 0x3e93bf9907097423 */ /* 0x000fc80000010009 */
[----:B------:R-:W-:Y:S02]  /*70fe0*/  FFMA.FTZ R9, R7, R9, -0.36067417263984680176 ;  /* 0xbeb8aa4907097423 */ /* 0x000fe40000010009 */
[----:B------:R-:W-:Y:S02]  /*70ff0*/  FFMA.FTZ R0, R3, R0, -0.17900948226451873779 ;  /* 0xbe374e4303007423 */ /* 0x000fe40000010000 */
[----:B------:R-:W-:Y:S02]  /*71000*/  FFMA.FTZ R9, R7, R9, 0.48089820146560668945 ;  /* 0x3ef6384a07097423 */ /* 0x000fe40000010009 */
[----:B------:R-:W-:Y:S02]  /*71010*/  FFMA.FTZ R0, R3, R0, 0.20512372255325317383 ;  /* 0x3e520bf403007423 */ /* 0x000fe40000010000 */
[----:B------:R-:W-:Y:S02]  /*71020*/  FFMA.FTZ R9, R7, R9, -0.72134751081466674805 ;  /* 0xbf38aa3b07097423 */ /* 0x000fe40000010009 */
[----:B------:R-:W-:-:S02]  /*71030*/  FFMA.FTZ R0, R3, R0, -0.24046532809734344482 ;  /* 0xbe763c8b03007423 */ /* 0x000fc40000010000 */
[----:B------:R-:W-:Y:S02]  /*71040*/  FMUL R9, R7, R9 ;  /* 0x0000000907097220 */ /* 0x000fe40000400000 */
[----:B------:R-:W-:Y:S02]  /*71050*/  FFMA.FTZ R0, R3, R0, 0.28857114911079406738 ;  /* 0x3e93bf9903007423 */ /* 0x000fe40000010000 */
[----:B------:R-:W-:Y:S02]  /*71060*/  FMUL R9, R7, R9 ;  /* 0x0000000907097220 */ /* 0x000fe40000400000 */
[----:B------:R-:W-:Y:S02]  /*71070*/  FFMA.FTZ R0, R3, R0, -0.36067417263984680176 ;  /* 0xbeb8aa4903007423 */ /* 0x000fe40000010000 */
[----:B------:R-:W-:Y:S02]  /*71080*/  FFMA.FTZ R12, R7, 1.4426950216293334961, R9 ;  /* 0x3fb8aa3b070c7823 */ /* 0x000fe40000010009 */
[----:B------:R-:W-:-:S02]  /*71090*/  FFMA.FTZ R6, R3, R0, 0.48089820146560668945 ;  /* 0x3ef6384a03067423 */ /* 0x000fc40000010000 */
[----:B0-----:R-:W-:Y:S02]  /*710a0*/  IMAD.MOV.U32 R13, RZ, RZ, 0x3dc6b27f ;  /* 0x3dc6b27fff0d7424 */ /* 0x001fe400078e00ff */
[----:B------:R-:W-:-:S04]  /*710b0*/  FFMA.FTZ R6, R3, R6, -0.72134751081466674805 ;  /* 0xbf38aa3b03067423 */ /* 0x000fc80000010006 */
[----:B------:R-:W-:-:S04]  /*710c0*/  FMUL R6, R3, R6 ;  /* 0x0000000603067220 */ /* 0x000fc80000400000 */
[----:B------:R-:W-:Y:S01]  /*710d0*/  FMUL R6, R3, R6 ;  /* 0x0000000603067220 */ /* 0x000fe20000400000 */
[----:B--2---:R-:W-:Y:S02]  /*710e0*/  IADD3 R5, R24, -R23, RZ ;  /* 0x8000001718057210 */ /* 0x004fe40007ffe0ff */
[----:B------:R-:W2:Y:S01]  /*710f0*/  LDL R23, [R1+0xa8] ;  /* 0x0000a80001177983 */ /* 0x000ea20000100800 */
[----:B---3--:R-:W-:Y:S02]  /*71100*/  IADD3 R7, R21, -R25, RZ ;  /* 0x8000001915077210 */ /* 0x008fe40007ffe0ff */
[----:B------:R-:W-:Y:S01]  /*71110*/  FADD R0, R5, -1 ;  /* 0xbf80000005007421 */ /* 0x000fe20000000000 */
[----:B------:R-:W3:Y:S02]  /*71120*/  LDL.LU R24, [R1+0x10c] ;  /* 0x00010c0001187983 */ /* 0x000ee40000300800 */
[----:B------:R-:W-:Y:S02]  /*71130*/  FADD R5, R7, -1 ;  /* 0xbf80000007057421 */ /* 0x000fe40000000000 */
[----:B------:R-:W3:Y:S01]  /*71140*/  LDL R25, [R1+0xa4] ;  /* 0x0000a40001197983 */ /* 0x000ee20000100800 */
[----:B------:R-:W-:-:S02]  /*71150*/  FFMA.FTZ R7, R0, R13, -0.16845393180847167969 ;  /* 0xbe2c7f3000077423 */ /* 0x000fc4000001000d */
[C---:B------:R-:W-:Y:S01]  /*71160*/  FFMA.FTZ R8, R5.reuse, R13, -0.16845393180847167969 ;  /* 0xbe2c7f3005087423 */ /* 0x040fe2000001000d */
[----:B------:R-:W3:Y:S01]  /*71170*/  LDL.LU R21, [R1+0x108] ;  /* 0x0001080001157983 */ /* 0x000ee20000300800 */
[C---:B------:R-:W-:Y:S02]  /*71180*/  FFMA.FTZ R7, R0.reuse, R7, 0.1716887056827545166 ;  /* 0x3e2fcf2a00077423 */ /* 0x040fe40000010007 */
[C---:B------:R-:W-:Y:S02]  /*71190*/  FFMA.FTZ R8, R5.reuse, R8, 0.1716887056827545166 ;  /* 0x3e2fcf2a05087423 */ /* 0x040fe40000010008 */
[C---:B------:R-:W-:Y:S02]  /*711a0*/  FFMA.FTZ R7, R0.reuse, R7, -0.17900948226451873779 ;  /* 0xbe374e4300077423 */ /* 0x040fe40000010007 */
[----:B------:R-:W-:Y:S02]  /*711b0*/  FFMA.FTZ R8, R5, R8, -0.17900948226451873779 ;  /* 0xbe374e4305087423 */ /* 0x000fe40000010008 */
[----:B------:R-:W-:-:S02]  /*711c0*/  FFMA.FTZ R7, R0, R7, 0.20512372255325317383 ;  /* 0x3e520bf400077423 */ /* 0x000fc40000010007 */
[C---:B------:R-:W-:Y:S02]  /*711d0*/  FFMA.FTZ R8, R5.reuse, R8, 0.20512372255325317383 ;  /* 0x3e520bf405087423 */ /* 0x040fe40000010008 */
[C---:B------:R-:W-:Y:S02]  /*711e0*/  FFMA.FTZ R7, R0.reuse, R7, -0.24046532809734344482 ;  /* 0xbe763c8b00077423 */ /* 0x040fe40000010007 */
[C---:B------:R-:W-:Y:S02]  /*711f0*/  FFMA.FTZ R8, R5.reuse, R8, -0.24046532809734344482 ;  /* 0xbe763c8b05087423 */ /* 0x040fe40000010008 */
[----:B------:R-:W-:Y:S02]  /*71200*/  FFMA.FTZ R7, R0, R7, 0.28857114911079406738 ;  /* 0x3e93bf9900077423 */ /* 0x000fe40000010007 */
[----:B------:R-:W-:Y:S02]  /*71210*/  FFMA.FTZ R8, R5, R8, 0.28857114911079406738 ;  /* 0x3e93bf9905087423 */ /* 0x000fe40000010008 */
[----:B----4-:R-:W-:-:S02]  /*71220*/  IMAD.IADD R4, R19, 0x1, -R18 ;  /* 0x0000000113047824 */ /* 0x010fc400078e0a12 */
[----:B------:R-:W4:Y:S01]  /*71230*/  LDL R18, [R1+0xa0] ;  /* 0x0000a00001127983 */ /* 0x000f220000100800 */
[C---:B------:R-:W-:Y:S02]  /*71240*/  FFMA.FTZ R7, R0.reuse, R7, -0.36067417263984680176 ;  /* 0xbeb8aa4900077423 */ /* 0x040fe40000010007 */
[C---:B------:R-:W-:Y:S02]  /*71250*/  FFMA.FTZ R8, R5.reuse, R8, -0.36067417263984680176 ;  /* 0xbeb8aa4905087423 */ /* 0x040fe40000010008 */
[C---:B------:R-:W-:Y:S02]  /*71260*/  FFMA.FTZ R7, R0.reuse, R7, 0.48089820146560668945 ;  /* 0x3ef6384a00077423 */ /* 0x040fe40000010007 */
[C---:B------:R-:W-:Y:S02]  /*71270*/  FFMA.FTZ R8, R5.reuse, R8, 0.48089820146560668945 ;  /* 0x3ef6384a05087423 */ /* 0x040fe40000010008 */
[----:B------:R-:W-:Y:S02]  /*71280*/  FFMA.FTZ R7, R0, R7, -0.72134751081466674805 ;  /* 0xbf38aa3b00077423 */ /* 0x000fe40000010007 */
[----:B------:R-:W-:-:S02]  /*71290*/  FFMA.FTZ R8, R5, R8, -0.72134751081466674805 ;  /* 0xbf38aa3b05087423 */ /* 0x000fc40000010008 */
[C---:B------:R-:W-:Y:S02]  /*712a0*/  FMUL R7, R0.reuse, R7 ;  /* 0x0000000700077220 */ /* 0x040fe40000400000 */
[----:B------:R-:W-:Y:S01]  /*712b0*/  FMUL R8, R5, R8 ;  /* 0x0000000805087220 */ /* 0x000fe20000400000 */
[----:B------:R-:W-:Y:S01]  /*712c0*/  IADD3 R2, R17, -R20, RZ ;  /* 0x8000001411027210 */ /* 0x000fe20007ffe0ff */
[C---:B------:R-:W-:Y:S01]  /*712d0*/  FMUL R7, R0.reuse, R7 ;  /* 0x0000000700077220 */ /* 0x040fe20000400000 */
[----:B------:R-:W-:Y:S01]  /*712e0*/  MOV R20, R14 ;  /* 0x0000000e00147202 */ /* 0x000fe20000000f00 */
[----:B------:R-:W-:Y:S01]  /*712f0*/  FMUL R8, R5, R8 ;  /* 0x0000000805087220 */ /* 0x000fe20000400000 */
[----:B------:R-:W-:Y:S01]  /*71300*/  MOV R19, R15 ;  /* 0x0000000f00137202 */ /* 0x000fe20000000f00 */
[----:B------:R-:W-:Y:S02]  /*71310*/  FFMA.FTZ R14, R3, 1.4426950216293334961, R6 ;  /* 0x3fb8aa3b030e7823 */ /* 0x000fe40000010006 */
[----:B------:R-:W-:-:S02]  /*71320*/  FFMA.FTZ R15, R0, 1.4426950216293334961, R7 ;  /* 0x3fb8aa3b000f7823 */ /* 0x000fc40000010007 */
[----:B------:R-:W-:Y:S01]  /*71330*/  FFMA.FTZ R27, R5, 1.4426950216293334961, R8 ;  /* 0x3fb8aa3b051b7823 */ /* 0x000fe20000010008 */
[----:B------:R0:W-:Y:S04]  /*71340*/  STL [R1+0x1d30], R14 ;  /* 0x001d300e01007387 */ /* 0x0001e80000100800 */
[----:B------:R-:W-:Y:S04]  /*71350*/  STL [R1+0x1d2c], R15 ;  /* 0x001d2c0f01007387 */ /* 0x000fe80000100800 */
[----:B------:R-:W-:Y:S01]  /*71360*/  STL [R1+0x1d28], R27 ;  /* 0x001d281b01007387 */ /* 0x000fe20000100800 */
[----:B------:R-:W-:-:S03]  /*71370*/  IADD3 R0, R29, -R28, RZ ;  /* 0x8000001c1d007210 */ /* 0x000fc60007ffe0ff */
[----:B0-----:R-:W4:Y:S04]  /*71380*/  LDL.LU R14, [R1+0x5cc] ;  /* 0x0005cc00010e7983 */ /* 0x001f280000300800 */
[----:B------:R-:W4:Y:S04]  /*71390*/  LDL R11, [R1+0x90] ;  /* 0x00009000010b7983 */ /* 0x000f280000100800 */
[----:B------:R-:W4:Y:S04]  /*713a0*/  LDL.LU R10, [R1+0x5c0] ;  /* 0x0005c000010a7983 */ /* 0x000f280000300800 */
[----:B------:R-:W4:Y:S04]  /*713b0*/  LDL R26, [R1+0x74] ;  /* 0x00007400011a7983 */ /* 0x000f280000100800 */
[----:B------:R-:W4:Y:S04]  /*713c0*/  LDL.LU R28, [R1+0x5b4] ;  /* 0x0005b400011c7983 */ /* 0x000f280000300800 */
[----:B------:R-:W4:Y:S01]  /*713d0*/  LDL R29, [R1+0x78] ;  /* 0x00007800011d7983 */ /* 0x000f220000100800 */
[----:B------:R-:W-:-:S04]  /*713e0*/  FADD R4, R4, -1 ;  /* 0xbf80000004047421 */ /* 0x000fc80000000000 */
[----:B------:R-:W-:-:S04]  /*713f0*/  FFMA.FTZ R9, R4, R13, -0.16845393180847167969 ;  /* 0xbe2c7f3004097423 */ /* 0x000fc8000001000d */
[----:B------:R-:W-:-:S04]  /*71400*/  FFMA.FTZ R9, R4, R9, 0.1716887056827545166 ;  /* 0x3e2fcf2a04097423 */ /* 0x000fc80000010009 */
[----:B------:R-:W-:-:S04]  /*71410*/  FFMA.FTZ R9, R4, R9, -0.17900948226451873779 ;  /* 0xbe374e4304097423 */ /* 0x000fc80000010009 */
[----:B------:R-:W-:-:S04]  /*71420*/  FFMA.FTZ R9, R4, R9, 0.20512372255325317383 ;  /* 0x3e520bf404097423 */ /* 0x000fc80000010009 */
[----:B------:R-:W-:-:S04]  /*71430*/  FFMA.FTZ R9, R4, R9, -0.24046532809734344482 ;  /* 0xbe763c8b04097423 */ /* 0x000fc80000010009 */
[----:B------:R-:W-:Y:S02]  /*71440*/  FFMA.FTZ R9, R4, R9, 0.28857114911079406738 ;  /* 0x3e93bf9904097423 */ /* 0x000fe40000010009 */
[----:B------:R-:W-:Y:S02]  /*71450*/  FADD R2, R2, -1 ;  /* 0xbf80000002027421 */ /* 0x000fe40000000000 */
[----:B------:R-:W-:Y:S02]  /*71460*/  FFMA.FTZ R9, R4, R9, -0.36067417263984680176 ;  /* 0xbeb8aa4904097423 */ /* 0x000fe40000010009 */
[----:B------:R-:W-:Y:S02]  /*71470*/  FFMA.FTZ R3, R2, R13, -0.16845393180847167969 ;  /* 0xbe2c7f3002037423 */ /* 0x000fe4000001000d */
[----:B------:R-:W-:Y:S02]  /*71480*/  FFMA.FTZ R9, R4, R9, 0.48089820146560668945 ;  /* 0x3ef6384a04097423 */ /* 0x000fe40000010009 */
[----:B------:R-:W-:-:S02]  /*71490*/  FFMA.FTZ R3, R2, R3, 0.1716887056827545166 ;  /* 0x3e2fcf2a02037423 */ /* 0x000fc40000010003 */
[----:B------:R-:W-:Y:S02]  /*714a0*/  FFMA.FTZ R9, R4, R9, -0.72134751081466674805 ;  /* 0xbf38aa3b04097423 */ /* 0x000fe40000010009 */
[----:B------:R-:W-:Y:S02]  /*714b0*/  FFMA.FTZ R3, R2, R3, -0.17900948226451873779 ;  /* 0xbe374e4302037423 */ /* 0x000fe40000010003 */
[----:B------:R-:W-:Y:S02]  /*714c0*/  FMUL R9, R4, R9 ;  /* 0x0000000904097220 */ /* 0x000fe40000400000 */
[----:B------:R-:W-:Y:S02]  /*714d0*/  FFMA.FTZ R3, R2, R3, 0.20512372255325317383 ;  /* 0x3e520bf402037423 */ /* 0x000fe40000010003 */
[----:B------:R-:W-:Y:S02]  /*714e0*/  FMUL R9, R4, R9 ;  /* 0x0000000904097220 */ /* 0x000fe40000400000 */
[----:B------:R-:W-:-:S02]  /*714f0*/  FFMA.FTZ R3, R2, R3, -0.24046532809734344482 ;  /* 0xbe763c8b02037423 */ /* 0x000fc40000010003 */
[----:B------:R-:W-:Y:S02]  /*71500*/  FFMA.FTZ R17, R4, 1.4426950216293334961, R9 ;  /* 0x3fb8aa3b04117823 */ /* 0x000fe40000010009 */
[----:B------:R-:W-:Y:S02]  /*71510*/  FFMA.FTZ R3, R2, R3, 0.28857114911079406738 ;  /* 0x3e93bf9902037423 */ /* 0x000fe40000010003 */
[----:B------:R-:W-:Y:S02]  /*71520*/  FADD R0, R0, -1 ;  /* 0xbf80000000007421 */ /* 0x000fe40000000000 */
[----:B------:R-:W-:Y:S02]  /*71530*/  FFMA.FTZ R3, R2, R3, -0.36067417263984680176 ;  /* 0xbeb8aa4902037423 */ /* 0x000fe40000010003 */
[----:B------:R-:W-:Y:S02]  /*71540*/  FFMA.FTZ R9, R0, R13, -0.16845393180847167969 ;  /* 0xbe2c7f3000097423 */ /* 0x000fe4000001000d */
[----:B------:R-:W-:-:S02]  /*71550*/  FFMA.FTZ R3, R2, R3, 0.48089820146560668945 ;  /* 0x3ef6384a02037423 */ /* 0x000fc40000010003 */
[----:B------:R-:W-:Y:S02]  /*71560*/  FFMA.FTZ R9, R0, R9, 0.1716887056827545166 ;  /* 0x3e2fcf2a00097423 */ /* 0x000fe40000010009 */
[----:B------:R-:W-:Y:S02]  /*71570*/  FFMA.FTZ R7, R2, R3, -0.72134751081466674805 ;  /* 0xbf38aa3b02077423 */ /* 0x000fe40000010003 */
[----:B------:R-:W-:Y:S02]  /*71580*/  FFMA.FTZ R9, R0, R9, -0.17900948226451873779 ;  /* 0xbe374e4300097423 */ /* 0x000fe40000010009 */
[----:B------:R-:W-:Y:S02]  /*71590*/  FMUL R7, R2, R7 ;  /* 0x0000000702077220 */ /* 0x000fe40000400000 */
[----:B------:R-:W-:Y:S02]  /*715a0*/  FFMA.FTZ R9, R0, R9, 0.20512372255325317383 ;  /* 0x3e520bf400097423 */ /* 0x000fe40000010009 */
[----:B------:R-:W-:-:S02]  /*715b0*/  FMUL R7, R2, R7 ;  /* 0x0000000702077220 */ /* 0x000fc40000400000 */
[----:B------:R-:W-:-:S04]  /*715c0*/  FFMA.FTZ R9, R0, R9, -0.24046532809734344482 ;  /* 0xbe763c8b00097423 */ /* 0x000fc80000010009 */
[----:B------:R-:W-:-:S04]  /*715d0*/  FFMA.FTZ R9, R0, R9, 0.28857114911079406738 ;  /* 0x3e93bf9900097423 */ /* 0x000fc80000010009 */
[----:B------:R-:W-:-:S04]  /*715e0*/  FFMA.FTZ R9, R0, R9, -0.36067417263984680176 ;  /* 0xbeb8aa4900097423 */ /* 0x000fc80000010009 */
[----:B------:R-:W-:-:S04]  /*715f0*/  FFMA.FTZ R9, R0, R9, 0.48089820146560668945 ;  /* 0x3ef6384a00097423 */ /* 0x000fc80000010009 */
[----:B------:R-:W-:-:S04]  /*71600*/  FFMA.FTZ R9, R0, R9, -0.72134751081466674805 ;  /* 0xbf38aa3b00097423 */ /* 0x000fc80000010009 */
[----:B------:R-:W-:-:S04]  /*71610*/  FMUL R9, R0, R9 ;  /* 0x0000000900097220 */ /* 0x000fc80000400000 */
[----:B------:R-:W-:Y:S01]  /*71620*/  FMUL R9, R0, R9 ;  /* 0x0000000900097220 */ /* 0x000fe20000400000 */
[----:B--2---:R-:W-:Y:S02]  /*71630*/  IADD3 R5, R23, -R22, RZ ;  /* 0x8000001617057210 */ /* 0x004fe40007ffe0ff */
[----:B------:R-:W2:Y:S04]  /*71640*/  LDL.LU R22, [R1+0x130] ;  /* 0x0001300001167983 */ /* 0x000ea80000300800 */
[----:B------:R-:W2:Y:S01]  /*71650*/  LDL R23, [R1+0x6c] ;  /* 0x00006c0001177983 */ /* 0x000ea20000100800 */
[----:B---3--:R-:W-:-:S05]  /*71660*/  IADD3 R4, R25, -R24, RZ ;  /* 0x8000001819047210 */ /* 0x008fca0007ffe0ff */
[----:B------:R-:W-:Y:S02]  /*71670*/  FADD R4, R4, -1 ;  /* 0xbf80000004047421 */ /* 0x000fe40000000000 */
[----:B------:R-:W-:Y:S02]  /*71680*/  FADD R5, R5, -1 ;  /* 0xbf80000005057421 */ /* 0x000fe40000000000 */
[CC--:B------:R-:W-:Y:S02]  /*71690*/  FFMA.FTZ R8, R4.reuse, R13.reuse, -0.16845393180847167969 ;  /* 0xbe2c7f3004087423 */ /* 0x0c0fe4000001000d */
[C---:B------:R-:W-:Y:S02]  /*716a0*/  FFMA.FTZ R6, R5.reuse, R13, -0.16845393180847167969 ;  /* 0xbe2c7f3005067423 */ /* 0x040fe4000001000d */
[----:B------:R-:W-:Y:S02]  /*716b0*/  FFMA.FTZ R8, R4, R8, 0.1716887056827545166 ;  /* 0x3e2fcf2a04087423 */ /* 0x000fe40000010008 */
[----:B------:R-:W-:-:S02]  /*716c0*/  FFMA.FTZ R6, R5, R6, 0.1716887056827545166 ;  /* 0x3e2fcf2a05067423 */ /* 0x000fc40000010006 */
[C---:B------:R-:W-:Y:S02]  /*716d0*/  FFMA.FTZ R8, R4.reuse, R8, -0.17900948226451873779 ;  /* 0xbe374e4304087423 */ /* 0x040fe40000010008 */
[----:B------:R-:W-:Y:S02]  /*716e0*/  FFMA.FTZ R6, R5, R6, -0.17900948226451873779 ;  /* 0xbe374e4305067423 */ /* 0x000fe40000010006 */
[----:B------:R-:W-:Y:S02]  /*716f0*/  FFMA.FTZ R8, R4, R8, 0.20512372255325317383 ;  /* 0x3e520bf404087423 */ /* 0x000fe40000010008 */
[----:B----4-:R-:W-:Y:S02]  /*71700*/  IMAD.IADD R3, R18, 0x1, -R21 ;  /* 0x0000000112037824 */ /* 0x010fe400078e0a15 */
[----:B------:R-:W-:Y:S02]  /*71710*/  FFMA.FTZ R8, R4, R8, -0.24046532809734344482 ;  /* 0xbe763c8b04087423 */ /* 0x000fe40000010008 */
[----:B------:R-:W-:-:S02]  /*71720*/  FADD R3, R3, -1 ;  /* 0xbf80000003037421 */ /* 0x000fc40000000000 */
[----:B------:R-:W-:Y:S02]  /*71730*/  FFMA.FTZ R18, R2, 1.4426950216293334961, R7 ;  /* 0x3fb8aa3b02127823 */ /* 0x000fe40000010007 */
[----:B------:R-:W-:Y:S02]  /*71740*/  FFMA.FTZ R6, R5, R6, 0.20512372255325317383 ;  /* 0x3e520bf405067423 */ /* 0x000fe40000010006 */
[----:B------:R-:W-:Y:S02]  /*71750*/  FFMA.FTZ R2, R3, R13, -0.16845393180847167969 ;  /* 0xbe2c7f3003027423 */ /* 0x000fe4000001000d */
[----:B------:R-:W-:Y:S02]  /*71760*/  FFMA.FTZ R8, R4, R8, 0.28857114911079406738 ;  /* 0x3e93bf9904087423 */ /* 0x000fe40000010008 */
[----:B------:R-:W-:Y:S02]  /*71770*/  FFMA.FTZ R6, R5, R6, -0.24046532809734344482 ;  /* 0xbe763c8b05067423 */ /* 0x000fe40000010006 */
[----:B------:R-:W-:-:S02]  /*71780*/  FFMA.FTZ R2, R3, R2, 0.1716887056827545166 ;  /* 0x3e2fcf2a03027423 */ /* 0x000fc40000010002 */
[C---:B------:R-:W-:Y:S02]  /*71790*/  FFMA.FTZ R8, R4.reuse, R8, -0.36067417263984680176 ;  /* 0xbeb8aa4904087423 */ /* 0x040fe40000010008 */
[----:B------:R-:W-:Y:S02]  /*717a0*/  FFMA.FTZ R6, R5, R6, 0.28857114911079406738 ;  /* 0x3e93bf9905067423 */ /* 0x000fe40000010006 */
[----:B------:R-:W-:Y:S02]  /*717b0*/  FFMA.FTZ R2, R3, R2, -0.17900948226451873779 ;  /* 0xbe374e4303027423 */ /* 0x000fe40000010002 */
[----:B------:R-:W-:Y:S02]  /*717c0*/  FFMA.FTZ R8, R4, R8, 0.48089820146560668945 ;  /* 0x3ef6384a04087423 */ /* 0x000fe40000010008 */
[----:B------:R-:W-:Y:S02]  /*717d0*/  FFMA.FTZ R6, R5, R6, -0.36067417263984680176 ;  /* 0xbeb8aa4905067423 */ /* 0x000fe40000010006 */
[----:B------:R-:W-:-:S02]  /*717e0*/  FFMA.FTZ R2, R3, R2, 0.20512372255325317383 ;  /* 0x3e520bf403027423 */ /* 0x000fc40000010002 */
[C---:B------:R-:W-:Y:S02]  /*717f0*/  FFMA.FTZ R8, R4.reuse, R8, -0.72134751081466674805 ;  /* 0xbf38aa3b04087423 */ /* 0x040fe40000010008 */
[----:B------:R-:W-:Y:S02]  /*71800*/  FFMA.FTZ R6, R5, R6, 0.48089820146560668945 ;  /* 0x3ef6384a05067423 */ /* 0x000fe40000010006 */
[----:B------:R-:W-:Y:S02]  /*71810*/  FFMA.FTZ R2, R3, R2, -0.24046532809734344482 ;  /* 0xbe763c8b03027423 */ /* 0x000fe40000010002 */
[C---:B------:R-:W-:Y:S02]  /*71820*/  FMUL R8, R4.reuse, R8 ;  /* 0x0000000804087220 */ /* 0x040fe40000400000 */
[----:B------:R-:W-:Y:S02]  /*71830*/  FFMA.FTZ R6, R5, R6, -0.72134751081466674805 ;  /* 0xbf38aa3b05067423 */ /* 0x000fe40000010006 */
[----:B------:R-:W-:Y:S01]  /*71840*/  FFMA.FTZ R2, R3, R2, 0.28857114911079406738 ;  /* 0x3e93bf9903027423 */ /* 0x000fe20000010002 */
[----:B------:R0:W-:Y:S01]  /*71850*/  STL [R1+0x1d24], R18 ;  /* 0x001d241201007387 */ /* 0x0001e20000100800 */
[----:B------:R-:W-:Y:S01]  /*71860*/  FMUL R8, R4, R8 ;  /* 0x0000000804087220 */ /* 0x000fe20000400000 */
[----:B------:R-:W-:Y:S01]  /*71870*/  MOV R25, R19 ;  /* 0x0000001300197202 */ /* 0x000fe20000000f00 */
[----:B------:R-:W-:-:S02]  /*71880*/  FMUL R6, R5, R6 ;  /* 0x0000000605067220 */ /* 0x000fc40000400000 */
[----:B------:R-:W-:Y:S02]  /*71890*/  FFMA.FTZ R2, R3, R2, -0.36067417263984680176 ;  /* 0xbeb8aa4903027423 */ /* 0x000fe40000010002 */
[----:B------:R-:W-:Y:S01]  /*718a0*/  FFMA.FTZ R19, R0, 1.4426950216293334961, R9 ;  /* 0x3fb8aa3b00137823 */ /* 0x000fe20000010009 */
[----:B0-----:R-:W3:Y:S01]  /*718b0*/  LDL.LU R18, [R1+0x5f8] ;  /* 0x0005f80001127983 */ /* 0x001ee20000300800 */
[----:B------:R-:W-:Y:S01]  /*718c0*/  FFMA.FTZ R21, R4, 1.4426950216293334961, R8 ;  /* 0x3fb8aa3b04157823 */ /* 0x000fe20000010008 */
[----:B------:R-:W-:Y:S02]  /*718d0*/  IADD3 R4, R11, -R14, RZ ;  /* 0x8000000e0b047210 */ /* 0x000fe40007ffe0ff */
[----:B------:R-:W3:Y:S01]  /*718e0*/  LDL R27, [R1+0x64] ;  /* 0x00006400011b7983 */ /* 0x000ee20000100800 */
[----:B------:R-:W-:Y:S01]  /*718f0*/  FMUL R6, R5, R6 ;  /* 0x0000000605067220 */ /* 0x000fe20000400000 */
[----:B------:R-:W-:Y:S02]  /*71900*/  IADD3 R0, R29, -R28, RZ ;  /* 0x8000001c1d007210 */ /* 0x000fe40007ffe0ff */
[----:B------:R-:W4:Y:S01]  /*71910*/  LDL.LU R15, [R1+0x5f4] ;  /* 0x0005f400010f7983 */ /* 0x000f220000300800 */
[----:B------:R-:W-:-:S03]  /*71920*/  FFMA.FTZ R2, R3, R2, 0.48089820146560668945 ;  /* 0x3ef6384a03027423 */ /* 0x000fc60000010002 */
[----:B------:R-:W4:Y:S01]  /*71930*/  LDL R29, [R1+0x98] ;  /* 0x00009800011d7983 */ /* 0x000f220000100800 */
[----:B------:R-:W-:-:S03]  /*71940*/  MOV R24, R20 ;  /* 0x0000001400187202 */ /* 0x000fc60000000f00 */
[----:B------:R-:W4:Y:S01]  /*71950*/  LDL.LU R14, [R1+0x5f0] ;  /* 0x0005f000010e7983 */ /* 0x000f220000300800 */
[----:B------:R-:W-:-:S03]  /*71960*/  FFMA.FTZ R20, R5, 1.4426950216293334961, R6 ;  /* 0x3fb8aa3b05147823 */ /* 0x000fc60000010006 */
[----:B------:R-:W4:Y:S01]  /*71970*/  LDL R28, [R1+0x9c] ;  /* 0x00009c00011c7983 */ /* 0x000f220000100800 */
[C---:B------:R-:W-:Y:S02]  /*71980*/  FFMA.FTZ R6, R3.reuse, R2, -0.72134751081466674805 ;  /* 0xbf38aa3b03067423 */ /* 0x040fe40000010002 */
[----:B------:R-:W-:Y:S02]  /*71990*/  IMAD.IADD R2, R26, 0x1, -R10 ;  /* 0x000000011a027824 */ /* 0x000fe400078e0a0a */
[----:B------:R-:W4:Y:S01]  /*719a0*/  LDL R26, [R1+0xbc] ;  /* 0x0000bc00011a7983 */ /* 0x000f220000100800 */
[C---:B------:R-:W-:Y:S02]  /*719b0*/  FMUL R6, R3.reuse, R6 ;  /* 0x0000000603067220 */ /* 0x040fe40000400000 */
[----:B------:R-:W-:Y:S02]  /*719c0*/  FADD R0, R0, -1 ;  /* 0xbf80000000007421 */ /* 0x000fe40000000000 */
[----:B------:R-:W-:-:S02]  /*719d0*/  FMUL R6, R3, R6 ;  /* 0x0000000603067220 */ /* 0x000fc40000400000 */
[----:B------:R-:W-:Y:S02]  /*719e0*/  FADD R2, R2, -1 ;  /* 0xbf80000002027421 */ /* 0x000fe40000000000 */
[----:B------:R-:W-:Y:S02]  /*719f0*/  FADD R4, R4, -1 ;  /* 0xbf80000004047421 */ /* 0x000fe40000000000 */
[-C--:B------:R-:W-:Y:S02]  /*71a00*/  FFMA.FTZ R8, R2, R13.reuse, -0.16845393180847167969 ;  /* 0xbe2c7f3002087423 */ /* 0x080fe4000001000d */
[----:B------:R-:W-:-:S04]  /*71a10*/  FFMA.FTZ R7, R4, R13, -0.16845393180847167969 ;  /* 0xbe2c7f3004077423 */ /* 0x000fc8000001000d */
[----:B------:R-:W-:-:S04]  /*71a20*/  FFMA.FTZ R7, R4, R7, 0.1716887056827545166 ;  /* 0x3e2fcf2a04077423 */ /* 0x000fc80000010007 */
[----:B------:R-:W-:-:S04]  /*71a30*/  FFMA.FTZ R7, R4, R7, -0.17900948226451873779 ;  /* 0xbe374e4304077423 */ /* 0x000fc80000010007 */
[----:B------:R-:W-:-:S04]  /*71a40*/  FFMA.FTZ R7, R4, R7, 0.20512372255325317383 ;  /* 0x3e520bf404077423 */ /* 0x000fc80000010007 */
[----:B------:R-:W-:-:S04]  /*71a50*/  FFMA.FTZ R7, R4, R7, -0.24046532809734344482 ;  /* 0xbe763c8b04077423 */ /* 0x000fc80000010007 */
[----:B------:R-:W-:-:S04]  /*71a60*/  FFMA.FTZ R7, R4, R7, 0.28857114911079406738 ;  /* 0x3e93bf9904077423 */ /* 0x000fc80000010007 */
[----:B------:R-:W-:-:S04]  /*71a70*/  FFMA.FTZ R7, R4, R7, -0.36067417263984680176 ;  /* 0xbeb8aa4904077423 */ /* 0x000fc80000010007 */
[C---:B------:R-:W-:Y:S02]  /*71a80*/  FFMA.FTZ R7, R4.reuse, R7, 0.48089820146560668945 ;  /* 0x3ef6384a04077423 */ /* 0x040fe40000010007 */
[----:B------:R-:W-:Y:S02]  /*71a90*/  IMAD.MOV.U32 R11, RZ, RZ, R25 ;  /* 0x000000ffff0b7224 */ /* 0x000fe400078e0019 */
[----:B------:R-:W-:-:S04]  /*71aa0*/  FFMA.FTZ R7, R4, R7, -0.72134751081466674805 ;  /* 0xbf38aa3b04077423 */ /* 0x000fc80000010007 */
[----:B------:R-:W-:Y:S01]  /*71ab0*/  FMUL R7, R4, R7 ;  /* 0x0000000704077220 */ /* 0x000fe20000400000 */
[----:B------:R-:W-:-:S03]  /*71ac0*/  MOV R10, R24 ;  /* 0x00000018000a7202 */ /* 0x000fc60000000f00 */
[----:B------:R-:W-:Y:S01]  /*71ad0*/  FMUL R7, R4, R7 ;  /* 0x0000000704077220 */ /* 0x000fe20000400000 */
[----:B--2---:R-:W-:Y:S01]  /*71ae0*/  IADD3 R5, R23, -R22, RZ ;  /* 0x8000001617057210 */ /* 0x004fe20007ffe0ff */
[----:B------:R-:W-:Y:S02]  /*71af0*/  FFMA.FTZ R22, R3, 1.4426950216293334961, R6 ;  /* 0x3fb8aa3b03167823 */ /* 0x000fe40000010006 */
[----:B------:R-:W-:-:S04]  /*71b00*/  FFMA.FTZ R6, R0, R13, -0.16845393180847167969 ;  /* 0xbe2c7f3000067423 */ /* 0x000fc8000001000d */
[C---:B------:R-:W-:Y:S02]  /*71b10*/  FFMA.FTZ R6, R0.reuse, R6, 0.1716887056827545166 ;  /* 0x3e2fcf2a00067423 */ /* 0x040fe40000010006 */
[----:B------:R-:W-:Y:S02]  /*71b20*/  FADD R3, R5, -1 ;  /* 0xbf80000005037421 */ /* 0x000fe40000000000 */
[----:B------:R-:W-:Y:S02]  /*71b30*/  FFMA.FTZ R6, R0, R6, -0.17900948226451873779 ;  /* 0xbe374e4300067423 */ /* 0x000fe40000010006 */
[----:B------:R-:W-:Y:S02]  /*71b40*/  FFMA.FTZ R5, R2, R8, 0.1716887056827545166 ;  /* 0x3e2fcf2a02057423 */ /* 0x000fe40000010008 */
[----:B------:R-:W-:Y:S02]  /*71b50*/  FFMA.FTZ R6, R0, R6, 0.20512372255325317383 ;  /* 0x3e520bf400067423 */ /* 0x000fe40000010006 */
[----:B------:R-:W-:-:S02]  /*71b60*/  FFMA.FTZ R8, R3, R13, -0.16845393180847167969 ;  /* 0xbe2c7f3003087423 */ /* 0x000fc4000001000d */
[----:B------:R-:W-:Y:S02]  /*71b70*/  FFMA.FTZ R5, R2, R5, -0.17900948226451873779 ;  /* 0xbe374e4302057423 */ /* 0x000fe40000010005 */
[----:B------:R-:W-:Y:S02]  /*71b80*/  FFMA.FTZ R6, R0, R6, -0.24046532809734344482 ;  /* 0xbe763c8b00067423 */ /* 0x000fe40000010006 */
[C---:B------:R-:W-:Y:S02]  /*71b90*/  FFMA.FTZ R8, R3.reuse, R8, 0.1716887056827545166 ;  /* 0x3e2fcf2a03087423 */ /* 0x040fe40000010008 */
[----:B------:R-:W-:Y:S02]  /*71ba0*/  FFMA.FTZ R5, R2, R5, 0.20512372255325317383 ;  /* 0x3e520bf402057423 */ /* 0x000fe40000010005 */
[----:B------:R-:W-:Y:S02]  /*71bb0*/  FFMA.FTZ R6, R0, R6, 0.28857114911079406738 ;  /* 0x3e93bf9900067423 */ /* 0x000fe40000010006 */
[----:B------:R-:W-:-:S02]  /*71bc0*/  FFMA.FTZ R8, R3, R8, -0.17900948226451873779 ;  /* 0xbe374e4303087423 */ /* 0x000fc40000010008 */
[----:B------:R-:W-:Y:S02]  /*71bd0*/  FFMA.FTZ R5, R2, R5, -0.24046532809734344482 ;  /* 0xbe763c8b02057423 */ /* 0x000fe40000010005 */
[----:B------:R-:W-:Y:S02]  /*71be0*/  FFMA.FTZ R6, R0, R6, -0.36067417263984680176 ;  /* 0xbeb8aa4900067423 */ /* 0x000fe40000010006 */
[C---:B------:R-:W-:Y:S02]  /*71bf0*/  FFMA.FTZ R8, R3.reuse, R8, 0.20512372255325317383 ;  /* 0x3e520bf403087423 */ /* 0x040fe40000010008 */
[----:B------:R-:W-:Y:S02]  /*71c00*/  FFMA.FTZ R5, R2, R5, 0.28857114911079406738 ;  /* 0x3e93bf9902057423 */ /* 0x000fe40000010005 */
[----:B------:R-:W-:Y:S02]  /*71c10*/  FFMA.FTZ R6, R0, R6, 0.48089820146560668945 ;  /* 0x3ef6384a00067423 */ /* 0x000fe40000010006 */
[----:B------:R-:W-:-:S02]  /*71c20*/  FFMA.FTZ R8, R3, R8, -0.24046532809734344482 ;  /* 0xbe763c8b03087423 */ /* 0x000fc40000010008 */
[----:B------:R-:W-:Y:S02]  /*71c30*/  FFMA.FTZ R5, R2, R5, -0.36067417263984680176 ;  /* 0xbeb8aa4902057423 */ /* 0x000fe40000010005 */
[----:B------:R-:W-:Y:S02]  /*71c40*/  FFMA.FTZ R6, R0, R6, -0.72134751081466674805 ;  /* 0xbf38aa3b00067423 */ /* 0x000fe40000010006 */
[C---:B------:R-:W-:Y:S02]  /*71c50*/  FFMA.FTZ R8, R3.reuse, R8, 0.28857114911079406738 ;  /* 0x3e93bf9903087423 */ /* 0x040fe40000010008 */
[----:B------:R-:W-:Y:S02]  /*71c60*/  FFMA.FTZ R5, R2, R5, 0.48089820146560668945 ;  /* 0x3ef6384a02057423 */ /* 0x000fe40000010005 */
[----:B------:R-:W-:Y:S02]  /*71c70*/  FMUL R6, R0, R6 ;  /* 0x0000000600067220 */ /* 0x000fe40000400000 */
[----:B------:R-:W-:-:S02]  /*71c80*/  FFMA.FTZ R8, R3, R8, -0.36067417263984680176 ;  /* 0xbeb8aa4903087423 */ /* 0x000fc40000010008 */
[----:B------:R-:W-:Y:S02]  /*71c90*/  FFMA.FTZ R5, R2, R5, -0.72134751081466674805 ;  /* 0xbf38aa3b02057423 */ /* 0x000fe40000010005 */
[----:B------:R-:W-:Y:S02]  /*71ca0*/  FMUL R6, R0, R6 ;  /* 0x0000000600067220 */ /* 0x000fe40000400000 */
[C---:B------:R-:W-:Y:S02]  /*71cb0*/  FFMA.FTZ R8, R3.reuse, R8, 0.48089820146560668945 ;  /* 0x3ef6384a03087423 */ /* 0x040fe40000010008 */
[----:B------:R-:W-:Y:S02]  /*71cc0*/  FMUL R5, R2, R5 ;  /* 0x0000000502057220 */ /* 0x000fe40000400000 */
[----:B------:R-:W-:Y:S02]  /*71cd0*/  FFMA.FTZ R25, R0, 1.4426950216293334961, R6 ;  /* 0x3fb8aa3b00197823 */ /* 0x000fe40000010006 */
[----:B------:R-:W-:-:S02]  /*71ce0*/  FFMA.FTZ R8, R3, R8, -0.72134751081466674805 ;  /* 0xbf38aa3b03087423 */ /* 0x000fc40000010008 */
[C---:B------:R-:W-:Y:S02]  /*71cf0*/  FMUL R5, R2.reuse, R5 ;  /* 0x0000000502057220 */ /* 0x040fe40000400000 */
[C---:B------:R-:W-:Y:S02]  /*71d00*/  FMUL R8, R3.reuse, R8 ;  /* 0x0000000803087220 */ /* 0x040fe40000400000 */
[----:B------:R-:W-:Y:S02]  /*71d10*/  FFMA.FTZ R24, R2, 1.4426950216293334961, R5 ;  /* 0x3fb8aa3b02187823 */ /* 0x000fe40000010005 */
[----:B------:R-:W-:Y:S02]  /*71d20*/  FFMA.FTZ R23, R4, 1.4426950216293334961, R7 ;  /* 0x3fb8aa3b04177823 */ /* 0x000fe40000010007 */
[----:B------:R-:W-:Y:S01]  /*71d30*/  FMUL R8, R3, R8 ;  /* 0x0000000803087220 */ /* 0x000fe20000400000 */
[----:B---3--:R-:W-:Y:S02]  /*71d40*/  IADD3 R0, R27, -R18, RZ ;  /* 0x800000121b007210 */ /* 0x008fe40007ffe0ff */
[----:B----4-:R-:W-:-:S03]  /*71d50*/  IADD3 R29, R29, -R15, RZ ;  /* 0x8000000f1d1d7210 */ /* 0x010fc60007ffe0ff */
[----:B------:R-:W-:Y:S01]  /*71d60*/  FADD R0, R0, -1 ;  /* 0xbf80000000007421 */ /* 0x000fe20000000000 */
[----:B------:R-:W-:Y:S01]  /*71d70*/  IADD3 R28, R28, -R14, RZ ;  /* 0x8000000e1c1c7210 */ /* 0x000fe20007ffe0ff */
[----:B------:R-:W-:-:S04]  /*71d80*/  FADD R29, R29, -1 ;  /* 0xbf8000001d1d7421 */ /* 0x000fc80000000000 */
[----:B------:R-:W-:Y:S02]  /*71d90*/  FADD R28, R28, -1 ;  /* 0xbf8000001c1c7421 */ /* 0x000fe40000000000 */
[----:B------:R-:W-:Y:S02]  /*71da0*/  IMAD.IADD R2, R26, 0x1, -R16 ;  /* 0x000000011a027824 */ /* 0x000fe400078e0a10 */
[-C--:B------:R-:W-:Y:S02]  /*71db0*/  FFMA.FTZ R6, R0, R13.reuse, -0.16845393180847167969 ;  /* 0xbe2c7f3000067423 */ /* 0x080fe4000001000d */
[-C--:B------:R-:W-:Y:S02]  /*71dc0*/  FFMA.FTZ R4, R28, R13.reuse, -0.16845393180847167969 ;  /* 0xbe2c7f301c047423 */ /* 0x080fe4000001000d */
[----:B------:R-:W-:Y:S02]  /*71dd0*/  FADD R2, R2, -1 ;  /* 0xbf80000002027421 */ /* 0x000fe40000000000 */
[----:B------:R-:W-:-:S02]  /*71de0*/  FFMA.FTZ R5, R29, R13, -0.16845393180847167969 ;  /* 0xbe2c7f301d057423 */ /* 0x000fc4000001000d */
[----:B------:R-:W-:Y:S02]  /*71df0*/  FFMA.FTZ R26, R3, 1.4426950216293334961, R8 ;  /* 0x3fb8aa3b031a7823 */ /* 0x000fe40000010008 */
[----:B------:R-:W-:Y:S02]  /*71e00*/  FFMA.FTZ R6, R0, R6, 0.1716887056827545166 ;  /* 0x3e2fcf2a00067423 */ /* 0x000fe40000010006 */
[----:B------:R-:W-:Y:S02]  /*71e10*/  FFMA.FTZ R4, R28, R4, 0.1716887056827545166 ;  /* 0x3e2fcf2a1c047423 */ /* 0x000fe40000010004 */
[----:B------:R-:W-:Y:S02]  /*71e20*/  FFMA.FTZ R3, R2, R13, -0.16845393180847167969 ;  /* 0xbe2c7f3002037423 */ /* 0x000fe4000001000d */
[----:B------:R-:W-:Y:S02]  /*71e30*/  FFMA.FTZ R5, R29, R5, 0.1716887056827545166 ;  /* 0x3e2fcf2a1d057423 */ /* 0x000fe40000010005 */
[----:B------:R-:W-:-:S02]  /*71e40*/  FFMA.FTZ R6, R0, R6, -0.17900948226451873779 ;  /* 0xbe374e4300067423 */ /* 0x000fc40000010006 */
[----:B------:R-:W-:Y:S02]  /*71e50*/  FFMA.FTZ R4, R28, R4, -0.17900948226451873779 ;  /* 0xbe374e431c047423 */ /* 0x000fe40000010004 */
[----:B------:R-:W-:Y:S02]  /*71e60*/  FFMA.FTZ R3, R2, R3, 0.1716887056827545166 ;  /* 0x3e2fcf2a02037423 */ /* 0x000fe40000010003 */
[----:B------:R-:W-:Y:S02]  /*71e70*/  FFMA.FTZ R5, R29, R5, -0.17900948226451873779 ;  /* 0xbe374e431d057423 */ /* 0x000fe40000010005 */
[----:B------:R-:W-:Y:S02]  /*71e80*/  FFMA.FTZ R6, R0, R6, 0.20512372255325317383 ;  /* 0x3e520bf400067423 */ /* 0x000fe40000010006 */
[----:B------:R-:W-:Y:S02]  /*71e90*/  FFMA.FTZ R4, R28, R4, 0.20512372255325317383 ;  /* 0x3e520bf41c047423 */ /* 0x000fe40000010004 */
[----:B------:R-:W-:-:S02]  /*71ea0*/  FFMA.FTZ R3, R2, R3, -0.17900948226451873779 ;  /* 0xbe374e4302037423 */ /* 0x000fc40000010003 */
[C---:B------:R-:W-:Y:S02]  /*71eb0*/  FFMA.FTZ R5, R29.reuse, R5, 0.20512372255325317383 ;  /* 0x3e520bf41d057423 */ /* 0x040fe40000010005 */
[----:B------:R-:W-:Y:S02]  /*71ec0*/  FFMA.FTZ R6, R0, R6, -0.24046532809734344482 ;  /* 0xbe763c8b00067423 */ /* 0x000fe40000010006 */
[----:B------:R-:W-:Y:S02]  /*71ed0*/  FFMA.FTZ R4, R28, R4, -0.24046532809734344482 ;  /* 0xbe763c8b1c047423 */ /* 0x000fe40000010004 */
[----:B------:R-:W-:Y:S02]  /*71ee0*/  FFMA.FTZ R3, R2, R3, 0.20512372255325317383 ;  /* 0x3e520bf402037423 */ /* 0x000fe40000010003 */
[----:B------:R-:W-:Y:S02]  /*71ef0*/  FFMA.FTZ R5, R29, R5, -0.24046532809734344482 ;  /* 0xbe763c8b1d057423 */ /* 0x000fe40000010005 */
[----:B------:R-:W-:-:S02]  /*71f00*/  FFMA.FTZ R6, R0, R6, 0.28857114911079406738 ;  /* 0x3e93bf9900067423 */ /* 0x000fc40000010006 */
[----:B------:R-:W-:Y:S02]  /*71f10*/  FFMA.FTZ R4, R28, R4, 0.28857114911079406738 ;  /* 0x3e93bf991c047423 */ /* 0x000fe40000010004 */
[----:B------:R-:W-:Y:S02]  /*71f20*/  FFMA.FTZ R3, R2, R3, -0.24046532809734344482 ;  /* 0xbe763c8b02037423 */ /* 0x000fe40000010003 */
[----:B------:R-:W-:Y:S02]  /*71f30*/  FFMA.FTZ R5, R29, R5, 0.28857114911079406738 ;  /* 0x3e93bf991d057423 */ /* 0x000fe40000010005 */
[----:B------:R-:W-:Y:S02]  /*71f40*/  FFMA.FTZ R6, R0, R6, -0.36067417263984680176 ;  /* 0xbeb8aa4900067423 */ /* 0x000fe40000010006 */
[----:B------:R-:W-:Y:S02]  /*71f50*/  FFMA.FTZ R4, R28, R4, -0.36067417263984680176 ;  /* 0xbeb8aa491c047423 */ /* 0x000fe40000010004 */
[----:B------:R-:W-:-:S02]  /*71f60*/  FFMA.FTZ R3, R2, R3, 0.28857114911079406738 ;  /* 0x3e93bf9902037423 */ /* 0x000fc40000010003 */
[C---:B------:R-:W-:Y:S02]  /*71f70*/  FFMA.FTZ R5, R29.reuse, R5, -0.36067417263984680176 ;  /* 0xbeb8aa491d057423 */ /* 0x040fe40000010005 */
[----:B------:R-:W-:Y:S02]  /*71f80*/  FFMA.FTZ R6, R0, R6, 0.48089820146560668945 ;  /* 0x3ef6384a00067423 */ /* 0x000fe40000010006 */
[----:B------:R-:W-:Y:S02]  /*71f90*/  FFMA.FTZ R4, R28, R4, 0.48089820146560668945 ;  /* 0x3ef6384a1c047423 */ /* 0x000fe40000010004 */
[----:B------:R-:W-:Y:S02]  /*71fa0*/  FFMA.FTZ R3, R2, R3, -0.36067417263984680176 ;  /* 0xbeb8aa4902037423 */ /* 0x000fe40000010003 */
[----:B------:R-:W-:Y:S01]  /*71fb0*/  FFMA.FTZ R5, R29, R5, 0.48089820146560668945 ;  /* 0x3ef6384a1d057423 */ /* 0x000fe20000010005 */
[----:B------:R-:W-:Y:S01]  /*71fc0*/  STL [R1+0x1d20], R24 ;  /* 0x001d201801007387 */ /* 0x000fe20000100800 */
[----:B------:R-:W-:-:S02]  /*71fd0*/  FFMA.FTZ R6, R0, R6, -0.72134751081466674805 ;  /* 0xbf38aa3b00067423 */ /* 0x000fc40000010006 */
[----:B------:R-:W-:Y:S01]  /*71fe0*/  FFMA.FTZ R4, R28, R4, -0.72134751081466674805 ;  /* 0xbf38aa3b1c047423 */ /* 0x000fe20000010004 */
[----:B------:R-:W-:Y:S01]  /*71ff0*/  STL [R1+0x1d1c], R25 ;  /* 0x001d1c1901007387 */ /* 0x000fe20000100800 */
[----:B------:R-:W-:Y:S02]  /*72000*/  FFMA.FTZ R3, R2, R3, 0.48089820146560668945 ;  /* 0x3ef6384a02037423 */ /* 0x000fe40000010003 */
[----:B------:R-:W-:Y:S01]  /*72010*/  FFMA.FTZ R5, R29, R5, -0.72134751081466674805 ;  /* 0xbf38aa3b1d057423 */ /* 0x000fe20000010005 */
[----:B------:R0:W-:Y:S01]  /*72020*/  STL [R1+0x1d18], R26 ;  /* 0x001d181a01007387 */ /* 0x0001e20000100800 */
[----:B------:R-:W-:-:S03]  /*72030*/  FMUL R6, R0, R6 ;  /* 0x0000000600067220 */ /* 0x000fc60000400000 */
[----:B------:R-:W2:Y:S01]  /*72040*/  LDL.LU R14, [R1+0x74c] ;  /* 0x00074c00010e7983 */ /* 0x000ea20000300800 */
[----:B------:R-:W-:Y:S01]  /*72050*/  FMUL R4, R28, R4 ;  /* 0x000000041c047220 */ /* 0x000fe20000400000 */
[----:B------:R-:W-:Y:S01]  /*72060*/  MOV R16, R10 ;  /* 0x0000000a00107202 */ /* 0x000fe20000000f00 */
[----:B------:R-:W-:Y:S01]  /*72070*/  FFMA.FTZ R3, R2, R3, -0.72134751081466674805 ;  /* 0xbf38aa3b02037423 */ /* 0x000fe20000010003 */
[----:B0-----:R-:W-:Y:S02]  /*72080*/  MOV R26, R11 ;  /* 0x0000000b001a7202 */ /* 0x001fe40000000f00 */
[----:B------:R-:W3:Y:S01]  /*72090*/  LDL.LU R11, [R1+0x63c] ;  /* 0x00063c00010b7983 */ /* 0x000ee20000300800 */
[----:B------:R-:W-:-:S03]  /*720a0*/  FMUL R5, R29, R5 ;  /* 0x000000051d057220 */ /* 0x000fc60000400000 */
[----:B------:R-:W4:Y:S01]  /*720b0*/  LDL.LU R15, [R1+0x744] ;  /* 0x00074400010f7983 */ /* 0x000f220000300800 */
[----:B------:R-:W-:-:S03]  /*720c0*/  FMUL R6, R0, R6 ;  /* 0x0000000600067220 */ /* 0x000fc60000400000 */
[----:B------:R-:W2:Y:S01]  /*720d0*/  LDL.LU R27, [R1+0x740] ;  /* 0x00074000011b7983 */ /* 0x000ea20000300800 */
[----:B------:R-:W-:-:S03]  /*720e0*/  FMUL R4, R28, R4 ;  /* 0x000000041c047220 */ /* 0x000fc60000400000 */
[----:B------:R-:W2:Y:S01]  /*720f0*/  LDL.LU R7, [R1+0x72c] ;  /* 0x00072c0001077983 */ /* 0x000ea20000300800 */
[----:B------:R-:W-:-:S03]  /*72100*/  FMUL R3, R2, R3 ;  /* 0x0000000302037220 */ /* 0x000fc60000400000 */
[----:B------:R-:W2:Y:S01]  /*72110*/  LDL.LU R10, [R1+0x61c] ;  /* 0x00061c00010a7983 */ /* 0x000ea20000300800 */
[----:B------:R-:W-:-:S03]  /*72120*/  FMUL R5, R29, R5 ;  /* 0x000000051d057220 */ /* 0x000fc60000400000 */
[----:B------:R-:W2:Y:S01]  /*72130*/  LDL.LU R8, [R1+0x728] ;  /* 0x0007280001087983 */ /* 0x000ea20000300800 */
[----:B------:R-:W-:-:S03]  /*72140*/  FFMA.FTZ R28, R28, 1.4426950216293334961, R4 ;  /* 0x3fb8aa3b1c1c7823 */ /* 0x000fc60000010004 */
[----:B------:R-:W3:Y:S01]  /*72150*/  LDL.LU R9, [R1+0x618] ;  /* 0x0006180001097983 */ /* 0x000ee20000300800 */
[----:B------:R-:W-:-:S03]  /*72160*/  FMUL R3, R2, R3 ;  /* 0x0000000302037220 */ /* 0x000fc60000400000 */
[----:B------:R-:W3:Y:S01]  /*72170*/  LDL.LU R18, [R1+0x724] ;  /* 0x0007240001127983 */ /* 0x000ee20000300800 */
[----:B------:R-:W-:-:S03]  /*72180*/  FFMA.FTZ R0, R0, 1.4426950216293334961, R6 ;  /* 0x3fb8aa3b00007823 */ /* 0x000fc60000010006 */
[----:B------:R-:W3:Y:S01]  /*72190*/  LDL.LU R24, [R1+0x720] ;  /* 0x0007200001187983 */ /* 0x000ee20000300800 */
[----:B------:R-:W-:-:S03]  /*721a0*/  FFMA.FTZ R29, R29, 1.4426950216293334961, R5 ;  /* 0x3fb8aa3b1d1d7823 */ /* 0x000fc60000010005 */
[----:B------:R-:W3:Y:S04]  /*721b0*/  LDL.LU R25, [R1+0x70c] ;  /* 0x00070c0001197983 */ /* 0x000ee80000300800 */
[----:B------:R-:W3:Y:S04]  /*721c0*/  LDL.LU R13, [R1+0x708] ;  /* 0x00070800010d7983 */ /* 0x000ee80000300800 */
[----:B------:R-:W3:Y:S01]  /*721d0*/  LDL.LU R6, [R1+0x634] ;  /* 0x0006340001067983 */ /* 0x000ee20000300800 */
[----:B------:R-:W-:-:S03]  /*721e0*/  FFMA.FTZ R2, R2, 1.4426950216293334961, R3 ;  /* 0x3fb8aa3b02027823 */ /* 0x000fc60000010003 */
[----:B------:R-:W4:Y:S04]  /*721f0*/  LDL.LU R5, [R1+0x638] ;  /* 0x0006380001057983 */ /* 0x000f280000300800 */
[----:B------:R-:W3:Y:S04]  /*72200*/  LDL.LU R4, [R1+0x748] ;  /* 0x0007480001047983 */ /* 0x000ee80000300800 */
[----:B------:R0:W-:Y:S04]  /*72210*/  STL [R1+0x1d14], R28 ;  /* 0x001d141c01007387 */ /* 0x0001e80000100800 */
[----:B0-----:R-:W3:Y:S04]  /*72220*/  LDL.LU R28, [R1+0x630] ;  /* 0x00063000011c7983 */ /* 0x001ee80000300800 */
[----:B------:R-:W3:Y:S04]  /*72230*/  LDL.LU R3, [R1+0x650] ;  /* 0x0006500001037983 */ /* 0x000ee80000300800 */
[----:B------:R0:W-:Y:S04]  /*72240*/  STL [R1+0x1d10], R2 ;  /* 0x001d100201007387 */ /* 0x0001e80000100800 */
[----:B0-----:R-:W3:Y:S01]  /*72250*/  LDL R2, [R1+0x6d8] ;  /* 0x0006d80001027983 */ /* 0x001ee20000100800 */
[----:B--2---:R-:W-:-:S02]  /*72260*/  FADD R8, R8, R10 ;  /* 0x0000000a08087221 */ /* 0x004fc40000000000 */
[----:B----4-:R-:W-:Y:S02]  /*72270*/  FADD R5, R15, R5 ;  /* 0x000000050f057221 */ /* 0x010fe40000000000 */
[----:B---3--:R-:W-:Y:S02]  /*72280*/  FADD R4, R4, R11 ;  /* 0x0000000b04047221 */ /* 0x008fe40000000000 */
[----:B------:R-:W-:Y:S02]  /*72290*/  FADD R6, R27, R6 ;  /* 0x000000061b067221 */ /* 0x000fe40000000000 */
[----:B------:R-:W-:Y:S02]  /*722a0*/  FADD R3, R14, R3 ;  /* 0x000000030e037221 */ /* 0x000fe40000000000 */
[----:B------:R-:W2:Y:S01]  /*722b0*/  LDL.LU R14, [R1+0x700] ;  /* 0x00070000010e7983 */ /* 0x000ea20000300800 */
[----:B------:R-:W-:-:S03]  /*722c0*/  FADD R7, R7, R28 ;  /* 0x0000001c07077221 */ /* 0x000fc60000000000 */
[----:B------:R-:W3:Y:S01]  /*722d0*/  LDL.LU R11, [R1+0x1d3c] ;  /* 0x001d3c00010b7983 */ /* 0x000ee20000300800 */
[----:B------:R-:W-:-:S03]  /*722e0*/  MOV R28, R16 ;  /* 0x00000010001c7202 */ /* 0x000fc60000000f00 */
[----:B------:R-:W4:Y:S04]  /*722f0*/  LDL.LU R15, [R1+0x6ec] ;  /* 0x0006ec00010f7983 */ /* 0x000f280000300800 */
[----:B------:R0:W-:Y:S04]  /*72300*/  STL [R1+0x1d0c], R5 ;  /* 0x001d0c0501007387 */ /* 0x0001e80000100800 */
[----:B0-----:R-:W2:Y:S04]  /*72310*/  LDL R5, [R1+0x5a4] ;  /* 0x0005a40001057983 */ /* 0x001ea80000100800 */
[----:B------:R-:W4:Y:S04]  /*72320*/  LDL.LU R27, [R1+0x6e8] ;  /* 0x0006e800011b7983 */ /* 0x000f280000300800 */
[----:B------:R-:W4:Y:S04]  /*72330*/  LDL.LU R16, [R1+0x6e4] ;  /* 0x0006e40001107983 */ /* 0x000f280000300800 */
[----:B------:R-:W4:Y:S01]  /*72340*/  LDL.LU R10, [R1+0x1d38] ;  /* 0x001d3800010a7983 */ /* 0x000f220000300800 */
[----:B------:R-:W-:-:S03]  /*72350*/  FADD R9, R18, R9 ;  /* 0x0000000912097221 */ /* 0x000fc60000000000 */
[----:B------:R0:W-:Y:S01]  /*72360*/  STL [R1+0x1d08], R8 ;  /* 0x001d080801007387 */ /* 0x0001e20000100800 */
[----:B------:R-:W-:-:S03]  /*72370*/  FADD R12, R13, R12 ;  /* 0x0000000c0d0c7221 */ /* 0x000fc60000000000 */
[----:B0-----:R-:W4:Y:S04]  /*72380*/  LDL R8, [R1+0x410] ;  /* 0x0004100001087983 */ /* 0x001f280000100800 */
[----:B------:R-:W4:Y:S04]  /*72390*/  LDL.LU R18, [R1+0x6cc] ;  /* 0x0006cc0001127983 */ /* 0x000f280000300800 */
[----:B------:R2:W-:Y:S01]  /*723a0*/  STL [R1+0x1d04], R9 ;  /* 0x001d040901007387 */ /* 0x0005e20000100800 */
[----:B---3--:R-:W-:Y:S02]  /*723b0*/  FADD R11, R25, R11 ;  /* 0x0000000b190b7221 */ /* 0x008fe40000000000 */
[----:B--2---:R-:W-:-:S02]  /*723c0*/  IMAD.MOV.U32 R9, RZ, RZ, R5 ;  /* 0x000000ffff097224 */ /* 0x004fc400078e0005 */
[----:B----4-:R-:W-:Y:S02]  /*723d0*/  FADD R10, R24, R10 ;  /* 0x0000000a180a7221 */ /* 0x010fe40000000000 */
[----:B------:R-:W2:Y:S04]  /*723e0*/  LDL R24, [R1+0xf4] ;  /* 0x0000f40001187983 */ /* 0x000ea80000100800 */
[----:B------:R-:W3:Y:S04]  /*723f0*/  LDL.LU R5, [R1+0xf0] ;  /* 0x0000f00001057983 */ /* 0x000ee80000300800 */
[----:B------:R0:W-:Y:S04]  /*72400*/  STL [R1+0x1d00], R10 ;  /* 0x001d000a01007387 */ /* 0x0001e80000100800 */
[----:B0-----:R-:W4:Y:S04]  /*72410*/  LDL.LU R10, [R1+0x6c8] ;  /* 0x0006c800010a7983 */ /* 0x001f280000300800 */
[----:B------:R-:W2:Y:S04]  /*72420*/  LDL.LU R25, [R1+0x6c0] ;  /* 0x0006c00001197983 */ /* 0x000ea80000300800 */
[----:B------:R0:W-:Y:S04]  /*72430*/  STL [R1+0x1cfc], R11 ;  /* 0x001cfc0b01007387 */ /* 0x0001e80000100800 */
[----:B0-----:R-:W2:Y:S04]  /*72440*/  LDL R11, [R1+0x4b8] ;  /* 0x0004b800010b7983 */ /* 0x001ea80000100800 */
[----:B------:R-:W2:Y:S04]  /*72450*/  LDL.LU R13, [R1+0x1d34] ;  /* 0x001d3400010d7983 */ /* 0x000ea80000300800 */
[----:B------:R0:W-:Y:S04]  /*72460*/  STL [R1+0x1cf8], R12 ;  /* 0x001cf80c01007387 */ /* 0x0001e80000100800 */
[----:B0-----:R-:W3:Y:S01]  /*72470*/  LDL R12, [R1+0x28] ;  /* 0x00002800010c7983 */ /* 0x001ee20000100800 */
[----:B--2---:R-:W-:-:S03]  /*72480*/  FADD R13, R14, R13 ;  /* 0x0000000d0e0d7221 */ /* 0x004fc60000000000 */
        /* <DEDUP_REMOVED lines=9> */
[----:B------:R0:W-:Y:S01]  /*72520*/  STL [R1+0x1cec], R15 ;  /* 0x001cec0f01007387 */ /* 0x0001e20000100800 */
[----:B------:R-:W-:Y:S01]  /*72530*/  FADD R17, R18, R17 ;  /* 0x0000001112117221 */ /* 0x000fe20000000000 */
[----:B0-----:R-:W-:Y:S01]  /*72540*/  MOV R15, R28 ;  /* 0x0000001c000f7202 */ /* 0x001fe20000000f00 */
[----:B--2---:R-:W-:Y:S02]  /*72550*/  FADD R16, R16, R27 ;  /* 0x0000001b10107221 */ /* 0x004fe40000000000 */
[----:B------:R-:W2:Y:S04]  /*72560*/  LDL.LU R27, [R1+0x698] ;  /* 0x00069800011b7983 */ /* 0x000ea80000300800 */
[----:B------:R-:W2:Y:S04]  /*72570*/  LDL.LU R28, [R1+0x694] ;  /* 0x00069400011c7983 */ /* 0x000ea80000300800 */
[----:B------:R0:W-:Y:S04]  /*72580*/  STL [R1+0x1ce8], R16 ;  /* 0x001ce81001007387 */ /* 0x0001e80000100800 */
[----:B0-----:R-:W2:Y:S04]  /*72590*/  LDL R16, [R1+0x4d0] ;  /* 0x0004d00001107983 */ /* 0x001ea80000100800 */
[----:B------:R-:W4:Y:S01]  /*725a0*/  LDL.LU R18, [R1+0x1d24] ;  /* 0x001d240001127983 */ /* 0x000f220000300800 */
[----:B------:R-:W-:-:S03]  /*725b0*/  ISETP.GE.U32.AND P1, PT, R24, 0x7f800000, PT ;  /* 0x7f8000001800780c */ /* 0x000fc60003f26070 */
[----:B------:R-:W-:Y:S04]  /*725c0*/  STL [R1+0x1ce4], R17 ;  /* 0x001ce41101007387 */ /* 0x000fe80000100800 */
[----:B------:R-:W2:Y:S01]  /*725d0*/  LDL.LU R24, [R1+0x690] ;  /* 0x0006900001187983 */ /* 0x000ea20000300800 */
[----:B----4-:R-:W-:-:S03]  /*725e0*/  FADD R18, R10, R18 ;  /* 0x000000120a127221 */ /* 0x010fc60000000000 */
[----:B------:R-:W4:Y:S04]  /*725f0*/  LDL.LU R10, [R1+0x67c] ;  /* 0x00067c00010a7983 */ /* 0x000f280000300800 */
[----:B------:R0:W-:Y:S04]  /*72600*/  STL [R1+0x1ce0], R18 ;  /* 0x001ce01201007387 */ /* 0x0001e80000100800 */
[----:B0-----:R-:W4:Y:S01]  /*72610*/  LDL.LU R18, [R1+0x69c] ;  /* 0x00069c0001127983 */ /* 0x001f220000300800 */
[----:B------:R-:W-:Y:S01]  /*72620*/  FADD R19, R25, R19 ;  /* 0x0000001319137221 */ /* 0x000fe20000000000 */
[----:B---3--:R-:W-:-:S02]  /*72630*/  MOV R17, R14 ;  /* 0x0000000e00117202 */ /* 0x008fc40000000f00 */
[----:B------:R-:W-:Y:S01]  /*72640*/  MOV R14, R11 ;  /* 0x0000000b000e7202 */ /* 0x000fe20000000f00 */
[----:B------:R-:W-:Y:S01]  /*72650*/  IMAD.MOV.U32 R11, RZ, RZ, R26 ;  /* 0x000000ffff0b7224 */ /* 0x000fe200078e001a */
[----:B------:R-:W3:Y:S01]  /*72660*/  LDL R25, [R1+0xe8] ;  /* 0x0000e80001197983 */ /* 0x000ee20000100800 */
[----:B--2---:R-:W-:-:S03]  /*72670*/  FADD R21, R27, R21 ;  /* 0x000000151b157221 */ /* 0x004fc60000000000 */
[----:B------:R-:W2:Y:S01]  /*72680*/  LDL.LU R26, [R1+0x678] ;  /* 0x00067800011a7983 */ /* 0x000ea20000300800 */
[----:B------:R-:W-:-:S03]  /*72690*/  MOV R27, R15 ;  /* 0x0000000f001b7202 */ /* 0x000fc60000000f00 */
[----:B------:R0:W-:Y:S01]  /*726a0*/  STL [R1+0x1cdc], R19 ;  /* 0x001cdc1301007387 */ /* 0x0001e20000100800 */
[----:B------:R-:W-:Y:S02]  /*726b0*/  IMAD.MOV.U32 R15, RZ, RZ, R8 ;  /* 0x000000ffff0f7224 */ /* 0x000fe400078e0008 */
[----:B------:R-:W-:Y:S01]  /*726c0*/  FADD R22, R28, R22 ;  /* 0x000000161c167221 */ /* 0x000fe20000000000 */
[----:B0-----:R-:W-:Y:S02]  /*726d0*/  MOV R19, R9 ;  /* 0x0000000900137202 */ /* 0x001fe40000000f00 */
[----:B------:R-:W2:Y:S01]  /*726e0*/  LDL.LU R9, [R1+0xe4] ;  /* 0x0000e40001097983 */ /* 0x000ea20000300800 */
[----:B------:R-:W-:Y:S02]  /*726f0*/  FADD R23, R24, R23 ;  /* 0x0000001718177221 */ /* 0x000fe40000000000 */
[----:B----4-:R-:W-:Y:S01]  /*72700*/  FADD R20, R18, R20 ;  /* 0x0000001412147221 */ /* 0x010fe20000000000 */
[----:B------:R-:W-:-:S04]  /*72710*/  MOV R18, R16 ;  /* 0x0000001000127202 */ /* 0x000fc80000000f00 */
[----:B------:R0:W-:Y:S01]  /*72720*/  STL [R1+0x1cd8], R20 ;  /* 0x001cd81401007387 */ /* 0x0001e20000100800 */
[----:B------:R-:W-:-:S03]  /*72730*/  MOV R16, R2 ;  /* 0x0000000200107202 */ /* 0x000fc60000000f00 */
[----:B0-----:R-:W4:Y:S04]  /*72740*/  LDL.LU R20, [R1+0x670] ;  /* 0x0006700001147983 */ /* 0x001f280000300800 */
[----:B------:R-:W2:Y:S04]  /*72750*/  LDL.LU R8, [R1+0xec] ;  /* 0x0000ec0001087983 */ /* 0x000ea80000300800 */
[----:B------:R0:W-:Y:S04]  /*72760*/  STL [R1+0x1cd4], R21 ;  /* 0x001cd41501007387 */ /* 0x0001e80000100800 */
[----:B0-----:R-:W2:Y:S04]  /*72770*/  LDL.LU R21, [R1+0x674] ;  /* 0x0006740001157983 */ /* 0x001ea80000300800 */
[----:B------:R-:W2:Y:S04]  /*72780*/  LDL.LU R28, [R1+0x65c] ;  /* 0x00065c00011c7983 */ /* 0x000ea80000300800 */
[----:B------:R-:W2:Y:S04]  /*72790*/  LDL.LU R2, [R1+0x658] ;  /* 0x0006580001027983 */ /* 0x000ea80000300800 */
[----:B------:R0:W-:Y:S04]  /*727a0*/  STL [R1+0x1cd0], R22 ;  /* 0x001cd01601007387 */ /* 0x0001e80000100800 */
[----:B0-----:R-:W2:Y:S04]  /*727b0*/  LDL.LU R22, [R1+0xdc] ;  /* 0x0000dc0001167983 */ /* 0x001ea80000300800 */
[----:B------:R-:W2:Y:S01]  /*727c0*/  LDL.LU R24, [R1+0x1d20] ;  /* 0x001d200001187983 */ /* 0x000ea20000300800 */
[----:B---3--:R-:W-:-:S03]  /*727d0*/  ISETP.GE.U32.AND P4, PT, R25, 0x7f800000, PT ;  /* 0x7f8000001900780c */ /* 0x008fc60003f86070 */
[----:B------:R0:W-:Y:S02]  /*727e0*/  STL [R1+0x1ccc], R23 ;  /* 0x001ccc1701007387 */ /* 0x0001e40000100800 */
[----:B0-----:R-:W-:Y:S01]  /*727f0*/  MOV R23, R11 ;  /* 0x0000000b00177202 */ /* 0x001fe20000000f00 */
[----:B--2---:R-:W-:Y:S02]  /*72800*/  FADD R24, R10, R24 ;  /* 0x000000180a187221 */ /* 0x004fe40000000000 */
[----:B------:R-:W2:Y:S04]  /*72810*/  LDL.LU R10, [R1+0xe0] ;  /* 0x0000e000010a7983 */ /* 0x000ea80000300800 */
[----:B------:R-:W3:Y:S04]  /*72820*/  LDL.LU R11, [R1+0xd8] ;  /* 0x0000d800010b7983 */ /* 0x000ee80000300800 */
[----:B------:R-:W2:Y:S02]  /*72830*/  LDL.LU R25, [R1+0x1d1c] ;  /* 0x001d1c0001197983 */ /* 0x000ea40000300800 */
[----:B--2---:R-:W-:-:S02]  /*72840*/  FADD R25, R26, R25 ;  /* 0x000000191a197221 */ /* 0x004fc40000000000 */
[----:B------:R-:W2:Y:S01]  /*72850*/  LDL.LU R26, [R1+0x1d18] ;  /* 0x001d1800011a7983 */ /* 0x000ea20000300800 */
[----:B----4-:R-:W-:-:S03]  /*72860*/  FADD R0, R20, R0 ;  /* 0x0000000014007221 */ /* 0x010fc60000000000 */
[----:B------:R0:W-:Y:S01]  /*72870*/  STL [R1+0x1cc8], R25 ;  /* 0x001cc81901007387 */ /* 0x0001e20000100800 */
[----:B------:R-:W-:-:S03]  /*72880*/  FADD R29, R28, R29 ;  /* 0x0000001d1c1d7221 */ /* 0x000fc60000000000 */
[----:B0-----:R-:W4:Y:S01]  /*72890*/  LDL R25, [R1+0x590] ;  /* 0x0005900001197983 */ /* 0x001f220000100800 */
[----:B--2---:R-:W-:Y:S01]  /*728a0*/  FADD R26, R21, R26 ;  /* 0x0000001a151a7221 */ /* 0x004fe20000000000 */
[----:B------:R-:W-:Y:S02]  /*728b0*/  MOV R21, R12 ;  /* 0x0000000c00157202 */ /* 0x000fe40000000f00 */
[----:B------:R-:W2:Y:S04]  /*728c0*/  LDL.LU R12, [R1+0xd4] ;  /* 0x0000d400010c7983 */ /* 0x000ea80000300800 */
[----:B------:R0:W-:Y:S04]  /*728d0*/  STL [R1+0x1cc4], R26 ;  /* 0x001cc41a01007387 */ /* 0x0001e80000100800 */
[----:B0-----:R-:W2:Y:S04]  /*728e0*/  LDL R26, [R1+0x604] ;  /* 0x00060400011a7983 */ /* 0x001ea80000100800 */
[----:B------:R0:W-:Y:S04]  /*728f0*/  STL [R1+0x1cc0], R0 ;  /* 0x001cc00001007387 */ /* 0x0001e80000100800 */
[----:B0-----:R-:W2:Y:S04]  /*72900*/  LDL.LU R0, [R1+0xe8] ;  /* 0x0000e80001007983 */ /* 0x001ea80000300800 */
[----:B------:R-:W2:Y:S04]  /*72910*/  LDL.LU R28, [R1+0x1d14] ;  /* 0x001d1400011c7983 */ /* 0x000ea80000300800 */
[----:B------:R0:W-:Y:S04]  /*72920*/  STL [R1+0x740], R29 ;  /* 0x0007401d01007387 */ /* 0x0001e80000100800 */
[----:B0-----:R-:W3:Y:S01]  /*72930*/  LDL.LU R29, [R1+0xf4] ;  /* 0x0000f400011d7983 */ /* 0x001ee20000300800 */
[----:B--2---:R-:W-:-:S03]  /*72940*/  FADD R28, R2, R28 ;  /* 0x0000001c021c7221 */ /* 0x004fc60000000000 */
[----:B------:R-:W2:Y:S04]  /*72950*/  LDL.LU R2, [R1+0x1d10] ;  /* 0x001d100001027983 */ /* 0x000ea80000300800 */
[----:B------:R0:W-:Y:S04]  /*72960*/  STL [R1+0x126c], R28 ;  /* 0x00126c1c01007387 */ /* 0x0001e80000100800 */
[----:B0-----:R-:W2:Y:S01]  /*72970*/  LDL.LU R28, [R1+0x654] ;  /* 0x00065400011c7983 */ /* 0x001ea20000300800 */
[----:B------:R-:W-:Y:S01]  /*72980*/  ISETP.GE.U32.AND P0, PT, R5, 0x7f800000, PT ;  /* 0x7f8000000500780c */ /* 0x000fe20003f06070 */
[----:B------:R-:W-:Y:S01]  /*72990*/  IMAD.MOV.U32 R20, RZ, RZ, R27 ;  /* 0x000000ffff147224 */ /* 0x000fe200078e001b */
[----:B------:R-:W-:-:S02]  /*729a0*/  @P1 MOV R27, 0x7f800000 ;  /* 0x7f800000001b1802 */ /* 0x000fc40000000f00 */
[----:B---3--:R-:W-:-:S03]  /*729b0*/  FSETP.NEU.AND P5, PT, R29, RZ, PT ;  /* 0x000000ff1d00720b */ /* 0x008fc60003fad000 */
[----:B------:R-:W-:Y:S01]  /*729c0*/  @P1 FFMA.FTZ R3, R29, R27, +INF ;  /* 0x7f8000001d031423 */ /* 0x000fe2000001001b */
[----:B------:R-:W-:Y:S02]  /*729d0*/  MOV R29, R14 ;  /* 0x0000000e001d7202 */ /* 0x000fe40000000f00 */
[----:B------:R-:W-:Y:S01]  /*729e0*/  FSETP.NEU.AND P1, PT, R5, RZ, PT ;  /* 0x000000ff0500720b */ /* 0x000fe20003f2d000 */
[----:B--2---:R-:W-:Y:S01]  /*729f0*/  FADD R2, R28, R2 ;  /* 0x000000021c027221 */ /* 0x004fe20000000000 */
[----:B------:R-:W-:-:S04]  /*72a00*/  MOV R28, R23 ;  /* 0x00000017001c7202 */ /* 0x000fc80000000f00 */
[----:B------:R0:W-:Y:S01]  /*72a10*/  STL [R1+0x1270], R2 ;  /* 0x0012700201007387 */ /* 0x0001e20000100800 */
[----:B------:R-:W-:-:S03]  /*72a20*/  IMAD.MOV.U32 R23, RZ, RZ, R13 ;  /* 0x000000ffff177224 */ /* 0x000fc600078e000d */
[----:B------:R-:W2:Y:S04]  /*72a30*/  LDL.LU R13, [R1+0xd0] ;  /* 0x0000d000010d7983 */ /* 0x000ea80000300800 */
[----:B------:R-:W3:Y:S01]  /*72a40*/  LDL.LU R14, [R1+0xcc] ;  /* 0x0000cc00010e7983 */ /* 0x000ee20000300800 */
[----:B0-----:R-:W-:-:S05]  /*72a50*/  @P0 MOV R2, 0x7f800000 ;  /* 0x7f80000000020802 */ /* 0x001fca0000000f00 */
[----:B------:R-:W-:Y:S02]  /*72a60*/  @P0 FFMA.FTZ R4, R5, R2, +INF ;  /* 0x7f80000005040423 */ /* 0x000fe40000010002 */
[----:B------:R0:W2:Y:S01]  /*72a70*/  LDL.LU R5, [R1+0x1d0c] ;  /* 0x001d0c0001057983 */ /* 0x0000a20000300800 */
[----:B------:R-:W-:Y:S02]  /*72a80*/  ISETP.GE.U32.AND P2, PT, R8, 0x7f800000, PT ;  /* 0x7f8000000800780c */ /* 0x000fe40003f46070 */
[----:B------:R-:W-:Y:S02]  /*72a90*/  @P4 MOV R27, 0x7f800000 ;  /* 0x7f800000001b4802 */ /* 0x000fe40000000f00 */
[----:B------:R-:W-:Y:S02]  /*72aa0*/  ISETP.GE.U32.AND P6, PT, R9, 0x7f800000, PT ;  /* 0x7f8000000900780c */ /* 0x000fe40003fc6070 */
[----:B------:R-:W-:Y:S02]  /*72ab0*/  FSETP.NEU.AND P0, PT, R0, RZ, PT ;  /* 0x000000ff0000720b */ /* 0x000fe40003f0d000 */
[----:B------:R-:W-:-:S05]  /*72ac0*/  FSEL R2, R3, -INF , P5 ;  /* 0xff80000003027808 */ /* 0x000fca0002800000 */
[----:B------:R1:W-:Y:S01]  /*72ad0*/  STL [R1+0x1198], R2 ;  /* 0x0011980201007387 */ /* 0x0003e20000100800 */
[----:B------:R-:W-:-:S05]  /*72ae0*/  @P2 MOV R3, 0x7f800000 ;  /* 0x7f80000000032802 */ /* 0x000fca0000000f00 */
[----:B------:R-:W-:Y:S01]  /*72af0*/  @P2 FFMA.FTZ R6, R8, R3, +INF ;  /* 0x7f80000008062423 */ /* 0x000fe20000010003 */
[----:B-1----:R-:W-:Y:S02]  /*72b00*/  @P6 MOV R2, 0x7f800000 ;  /* 0x7f80000000026802 */ /* 0x002fe40000000f00 */
[----:B------:R-:W-:-:S03]  /*72b10*/  FSETP.NEU.AND P2, PT, R9, RZ, PT ;  /* 0x000000ff0900720b */ /* 0x000fc60003f4d000 */
[----:B------:R-:W-:Y:S02]  /*72b20*/  @P6 FFMA.FTZ R7, R9, R2, +INF ;  /* 0x7f80000009076423 */ /* 0x000fe40000010002 */
[----:B--2---:R-:W-:Y:S01]  /*72b30*/  @P4 FFMA.FTZ R5, R0, R27, +INF ;  /* 0x7f80000000054423 */ /* 0x004fe2000001001b */
[----:B------:R-:W-:Y:S02]  /*72b40*/  FSEL R0, R4, -INF , P1 ;  /* 0xff80000004007808 */ /* 0x000fe40000800000 */
[----:B------:R-:W-:Y:S02]  /*72b50*/  MOV R27, R26 ;  /* 0x0000001a001b7202 */ /* 0x000fe40000000f00 */
[----:B------:R-:W-:Y:S01]  /*72b60*/  FSEL R5, R5, -INF , P0 ;  /* 0xff80000005057808 */ /* 0x000fe20000000000 */
[----:B------:R1:W-:Y:S01]  /*72b70*/  STL [R1+0x119c], R0 ;  /* 0x00119c0001007387 */ /* 0x0003e20000100800 */
[----:B------:R-:W-:Y:S01]  /*72b80*/  IMAD.MOV.U32 R26, RZ, RZ, R16 ;  /* 0x000000ffff1a7224 */ /* 0x000fe200078e0010 */
[----:B------:R-:W-:-:S02]  /*72b90*/  FSETP.NEU.AND P4, PT, R8, RZ, PT ;  /* 0x000000ff0800720b */ /* 0x000fc40003f8d000 */
[----:B-1----:R-:W-:Y:S02]  /*72ba0*/  MOV R0, R15 ;  /* 0x0000000f00007202 */ /* 0x002fe40000000f00 */
[----:B------:R-:W2:Y:S04]  /*72bb0*/  LDL.LU R15, [R1+0xc8] ;  /* 0x0000c800010f7983 */ /* 0x000ea80000300800 */
[----:B------:R-:W2:Y:S04]  /*72bc0*/  LDL.LU R16, [R1+0xc4] ;  /* 0x0000c40001107983 */ /* 0x000ea80000300800 */
[----:B------:R1:W-:Y:S04]  /*72bd0*/  STL [R1+0x11a4], R5 ;  /* 0x0011a40501007387 */ /* 0x0003e80000100800 */
[----:B------:R0:W2:Y:S01]  /*72be0*/  LDL.LU R8, [R1+0x1d08] ;  /* 0x001d080001087983 */ /* 0x0000a20000300800 */
[----:B-1----:R-:W-:-:S02]  /*72bf0*/  MOV R5, R27 ;  /* 0x0000001b00057202 */ /* 0x002fc40000000f00 */
[----:B------:R-:W-:Y:S02]  /*72c00*/  MOV R27, R28 ;  /* 0x0000001c001b7202 */ /* 0x000fe40000000f00 */
[----:B------:R-:W-:Y:S02]  /*72c10*/  MOV R28, R17 ;  /* 0x00000011001c7202 */ /* 0x000fe40000000f00 */
[----:B------:R-:W3:Y:S04]  /*72c20*/  LDL.LU R17, [R1+0xb4] ;  /* 0x0000b40001117983 */ /* 0x000ee80000300800 */
[----:B------:R0:W3:Y:S01]  /*72c30*/  LDL.LU R9, [R1+0x1d04] ;  /* 0x001d040001097983 */ /* 0x0000e20000300800 */
[----:B------:R-:W-:Y:S02]  /*72c40*/  ISETP.GE.U32.AND P3, PT, R22, 0x7f800000, PT ;  /* 0x7f8000001600780c */ /* 0x000fe40003f66070 */
[----:B------:R-:W-:-:S02]  /*72c50*/  ISETP.GE.U32.AND P1, PT, R10, 0x7f800000, PT ;  /* 0x7f8000000a00780c */ /* 0x000fc40003f26070 */
[----:B------:R-:W-:Y:S01]  /*72c60*/  FSEL R2, R6, -INF , P4 ;  /* 0xff80000006027808 */ /* 0x000fe20002000000 */
[----:B------:R-:W-:Y:S01]  /*72c70*/  IMAD.MOV.U32 R6, RZ, RZ, R21 ;  /* 0x000000ffff067224 */ /* 0x000fe200078e0015 */
[----:B------:R-:W-:-:S03]  /*72c80*/  FSEL R3, R7, -INF , P2 ;  /* 0xff80000007037808 */ /* 0x000fc60001000000 */
[----:B------:R1:W-:Y:S04]  /*72c90*/  STL [R1+0x11a0], R2 ;  /* 0x0011a00201007387 */ /* 0x0003e80000100800 */
[----:B------:R-:W-:Y:S01]  /*72ca0*/  @P3 IMAD.MOV.U32 R4, RZ, RZ, 0x7f800000 ;  /* 0x7f800000ff043424 */ /* 0x000fe200078e00ff */
[----:B------:R-:W-:Y:S01]  /*72cb0*/  FSETP.NEU.AND P6, PT, R22, RZ, PT ;  /* 0x000000ff1600720b */ /* 0x000fe20003fcd000 */
[----:B------:R-:W-:Y:S01]  /*72cc0*/  IMAD.MOV.U32 R7, RZ, RZ, R0 ;  /* 0x000000ffff077224 */ /* 0x000fe200078e0000 */
[----:B------:R-:W-:Y:S02]  /*72cd0*/  MOV R21, R18 ;  /* 0x0000001200157202 */ /* 0x000fe40000000f00 */
[----:B------:R-:W4:Y:S01]  /*72ce0*/  LDL.LU R18, [R1+0xb8] ;  /* 0x0000b80001127983 */ /* 0x000f220000300800 */
[----:B-1----:R-:W-:-:S02]  /*72cf0*/  @P1 MOV R2, 0x7f800000 ;  /* 0x7f80000000021802 */ /* 0x002fc40000000f00 */
[----:B------:R-:W-:Y:S02]  /*72d00*/  MOV R0, R26 ;  /* 0x0000001a00007202 */ /* 0x000fe40000000f00 */
[----:B------:R-:W-:Y:S02]  /*72d10*/  MOV R26, R20 ;  /* 0x00000014001a7202 */ /* 0x000fe40000000f00 */
[----:B------:R-:W-:Y:S01]  /*72d20*/  FSETP.NEU.AND P2, PT, R10, RZ, PT ;  /* 0x000000ff0a00720b */ /* 0x000fe20003f4d000 */
[----:B--2---:R-:W-:Y:S01]  /*72d30*/  @P3 FFMA.FTZ R8, R22, R4, +INF ;  /* 0x7f80000016083423 */ /* 0x004fe20000010004 */
[----:B------:R-:W-:Y:S02]  /*72d40*/  MOV R22, R19 ;  /* 0x0000001300167202 */ /* 0x000fe40000000f00 */
[----:B------:R-:W2:Y:S04]  /*72d50*/  LDL.LU R19, [R1+0xb0] ;  /* 0x0000b00001137983 */ /* 0x000ea80000300800 */
[----:B------:R1:W-:Y:S04]  /*72d60*/  STL [R1+0x11ac], R3 ;  /* 0x0011ac0301007387 */ /* 0x0003e80000100800 */
[----:B------:R-:W2:Y:S01]  /*72d70*/  LDL.LU R20, [R1+0xac] ;  /* 0x0000ac0001147983 */ /* 0x000ea20000300800 */
[----:B---3--:R-:W-:-:S03]  /*72d80*/  @P1 FFMA.FTZ R9, R10, R2, +INF ;  /* 0x7f8000000a091423 */ /* 0x008fc60000010002 */
[----:B------:R0:W3:Y:S01]  /*72d90*/  LDL.LU R10, [R1+0x1d00] ;  /* 0x001d0000010a7983 */ /* 0x0000e20000300800 */
[C---:B------:R-:W-:Y:S02]  /*72da0*/  ISETP.GE.U32.AND P5, PT, R11.reuse, 0x7f800000, PT ;  /* 0x7f8000000b00780c */ /* 0x040fe40003fa6070 */
[----:B------:R-:W-:Y:S01]  /*72db0*/  FSETP.NEU.AND P1, PT, R11, RZ, PT ;  /* 0x000000ff0b00720b */ /* 0x000fe20003f2d000 */
[----:B------:R-:W2:Y:S10]  /*72dc0*/  LDL R2, [R1+0x4c8] ;  /* 0x0004c80001027983 */ /* 0x000eb40000100800 */
[----:B-1----:R-:W-:-:S02]  /*72dd0*/  @P5 MOV R3, 0x7f800000 ;  /* 0x7f80000000035802 */ /* 0x002fc40000000f00 */
[----:B------:R-:W-:-:S03]  /*72de0*/  ISETP.GE.U32.AND P0, PT, R12, 0x7f800000, PT ;  /* 0x7f8000000c00780c */ /* 0x000fc60003f06070 */
[----:B---3--:R-:W-:Y:S02]  /*72df0*/  @P5 FFMA.FTZ R10, R11, R3, +INF ;  /* 0x7f8000000b0a5423 */ /* 0x008fe40000010003 */
[----:B------:R0:W3:Y:S08]  /*72e00*/  LDL.LU R11, [R1+0x1cfc] ;  /* 0x001cfc00010b7983 */ /* 0x0000f00000300800 */
[----:B------:R-:W-:Y:S01]  /*72e10*/  @P0 IMAD.MOV.U32 R4, RZ, RZ, 0x7f800000 ;  /* 0x7f800000ff040424 */ /* 0x000fe200078e00ff */
[----:B------:R-:W-:-:S02]  /*72e20*/  FSETP.NEU.AND P5, PT, R12, RZ, PT ;  /* 0x000000ff0c00720b */ /* 0x000fc40003fad000 */
[----:B------:R-:W-:Y:S02]  /*72e30*/  ISETP.GE.U32.AND P3, PT, R13, 0x7f800000, PT ;  /* 0x7f8000000d00780c */ /* 0x000fe40003f66070 */
[----:B------:R-:W-:Y:S02]  /*72e40*/  FSEL R3, R8, -INF , P6 ;  /* 0xff80000008037808 */ /* 0x000fe40003000000 */
[----:B--2---:R-:W-:Y:S02]  /*72e50*/  MOV R8, R2 ;  /* 0x0000000200087202 */ /* 0x004fe40000000f00 */
[----:B------:R-:W-:Y:S01]  /*72e60*/  FSEL R2, R9, -INF , P2 ;  /* 0xff80000009027808 */ /* 0x000fe20001000000 */
[----:B---3--:R-:W-:Y:S02]  /*72e70*/  @P0 FFMA.FTZ R11, R12, R4, +INF ;  /* 0x7f8000000c0b0423 */ /* 0x008fe40000010004 */
[----:B------:R0:W2:Y:S01]  /*72e80*/  LDL.LU R12, [R1+0x1cf8] ;  /* 0x001cf800010c7983 */ /* 0x0000a20000300800 */
[----:B------:R-:W-:-:S03]  /*72e90*/  FSEL R10, R10, -INF , P1 ;  /* 0xff8000000a0a7808 */ /* 0x000fc60000800000 */
[----:B------:R-:W-:Y:S01]  /*72ea0*/  STL [R1+0x1284], R3 ;  /* 0x0012840301007387 */ /* 0x000fe20000100800 */
[----:B----4-:R-:W-:Y:S01]  /*72eb0*/  MOV R4, R25 ;  /* 0x0000001900047202 */ /* 0x010fe20000000f00 */
[----:B------:R-:W-:Y:S02]  /*72ec0*/  IMAD.MOV.U32 R25, RZ, RZ, R21 ;  /* 0x000000ffff197224 */ /* 0x000fe400078e0015 */
[----:B------:R1:W-:Y:S01]  /*72ed0*/  STL [R1+0x1288], R2 ;  /* 0x0012880201007387 */ /* 0x0003e20000100800 */
[----:B------:R-:W-:-:S03]  /*72ee0*/  MOV R9, R22 ;  /* 0x0000001600097202 */ /* 0x000fc60000000f00 */
[----:B------:R-:W3:Y:S01]  /*72ef0*/  LDL.LU R21, [R1+0xa8] ;  /* 0x0000a80001157983 */ /* 0x000ee20000300800 */
[----:B------:R-:W-:-:S03]  /*72f00*/  FSETP.NEU.AND P1, PT, R13, RZ, PT ;  /* 0x000000ff0d00720b */ /* 0x000fc60003f2d000 */
[----:B------:R-:W4:Y:S01]  /*72f10*/  LDL.LU R22, [R1+0xa4] ;  /* 0x0000a40001167983 */ /* 0x000f220000300800 */
[----:B-1----:R-:W-:-:S03]  /*72f20*/  @P3 MOV R2, 0x7f800000 ;  /* 0x7f80000000023802 */ /* 0x002fc60000000f00 */
[----:B------:R1:W-:Y:S04]  /*72f30*/  STL [R1+0x128c], R10 ;  /* 0x00128c0a01007387 */ /* 0x0003e80000100800 */
[----:B-1----:R-:W3:Y:S01]  /*72f40*/  LDL R10, [R1+0x598] ;  /* 0x00059800010a7983 */ /* 0x002ee20000100800 */
[----:B--2---:R-:W-:-:S03]  /*72f50*/  @P3 FFMA.FTZ R12, R13, R2, +INF ;  /* 0x7f8000000d0c3423 */ /* 0x004fc60000010002 */
[----:B------:R0:W2:Y:S01]  /*72f60*/  LDL.LU R13, [R1+0x1cf4] ;  /* 0x001cf400010d7983 */ /* 0x0000a20000300800 */
[C---:B------:R-:W-:Y:S02]  /*72f70*/  ISETP.GE.U32.AND P4, PT, R14.reuse, 0x7f800000, PT ;  /* 0x7f8000000e00780c */ /* 0x040fe40003f86070 */
[----:B------:R-:W-:-:S11]  /*72f80*/  FSETP.NEU.AND P3, PT, R14, RZ, PT ;  /* 0x000000ff0e00720b */ /* 0x000fd60003f6d000 */
[----:B------:R-:W-:Y:S02]  /*72f90*/  @P4 MOV R3, 0x7f800000 ;  /* 0x7f80000000034802 */ /* 0x000fe40000000f00 */
[----:B------:R-:W-:-:S03]  /*72fa0*/  ISETP.GE.U32.AND P0, PT, R15, 0x7f800000, PT ;  /* 0x7f8000000f00780c */ /* 0x000fc60003f06070 */
[----:B--2---:R-:W-:Y:S02]  /*72fb0*/  @P4 FFMA.FTZ R13, R14, R3, +INF ;  /* 0x7f8000000e0d4423 */ /* 0x004fe40000010003 */
[----:B------:R0:W2:Y:S01]  /*72fc0*/  LDL.LU R14, [R1+0x1cf0] ;  /* 0x001cf000010e7983 */ /* 0x0000a20000300800 */
[----:B------:R-:W-:Y:S02]  /*72fd0*/  FSEL R2, R11, -INF , P5 ;  /* 0xff8000000b027808 */ /* 0x000fe40002800000 */
[----:B---3--:R-:W-:Y:S01]  /*72fe0*/  MOV R11, R10 ;  /* 0x0000000a000b7202 */ /* 0x008fe20000000f00 */
[----:B------:R-:W-:Y:S02]  /*72ff0*/  IMAD.MOV.U32 R10, RZ, RZ, R9 ;  /* 0x000000ffff0a7224 */ /* 0x000fe400078e0009 */
[----:B------:R1:W-:Y:S01]  /*73000*/  STL [R1+0x1290], R2 ;  /* 0x0012900201007387 */ /* 0x0003e20000100800 */
[----:B------:R-:W-:Y:S01]  /*73010*/  MOV R9, R28 ;  /* 0x0000001c00097202 */ /* 0x000fe20000000f00 */
[----:B------:R-:W-:Y:S01]  /*73020*/  @P0 IMAD.MOV.U32 R3, RZ, RZ, 0x7f800000 ;  /* 0x7f800000ff030424 */ /* 0x000fe200078e00ff */
[----:B------:R-:W-:-:S02]  /*73030*/  MOV R28, R23 ;  /* 0x00000017001c7202 */ /* 0x000fc40000000f00 */
[----:B------:R-:W3:Y:S01]  /*73040*/  LDL.LU R23, [R1+0xa0] ;  /* 0x0000a00001177983 */ /* 0x000ee20000300800 */
[----:B-1----:R-:W-:Y:S02]  /*73050*/  FSEL R2, R12, -INF , P1 ;  /* 0xff8000000c027808 */ /* 0x002fe40000800000 */
[----:B------:R-:W-:Y:S02]  /*73060*/  MOV R12, R4 ;  /* 0x00000004000c7202 */ /* 0x000fe40000000f00 */
[----:B------:R-:W-:Y:S01]  /*73070*/  FSEL R4, R13, -INF , P3 ;  /* 0xff8000000d047808 */ /* 0x000fe20001800000 */
[----:B------:R1:W-:Y:S01]  /*73080*/  STL [R1+0x1294], R2 ;  /* 0x0012940201007387 */ /* 0x0003e20000100800 */
[----:B------:R-:W-:Y:S02]  /*73090*/  MOV R13, R25 ;  /* 0x00000019000d7202 */ /* 0x000fe40000000f00 */
[C---:B------:R-:W-:Y:S01]  /*730a0*/  FSETP.NEU.AND P4, PT, R15.reuse, RZ, PT ;  /* 0x000000ff0f00720b */ /* 0x040fe20003f8d000 */
[----:B------:R-:W3:Y:S04]  /*730b0*/  LDL.LU R25, [R1+0x74] ;  /* 0x0000740001197983 */ /* 0x000ee80000300800 */
[----:B------:R0:W-:Y:S01]  /*730c0*/  STL [R1+0x129c], R4 ;  /* 0x00129c0401007387 */ /* 0x0001e20000100800 */
[----:B--2---:R-:W-:-:S03]  /*730d0*/  @P0 FFMA.FTZ R14, R15, R3, +INF ;  /* 0x7f8000000f0e0423 */ /* 0x004fc60000010003 */
[----:B------:R2:W2:Y:S01]  /*730e0*/  LDL.LU R15, [R1+0x1cec] ;  /* 0x001cec00010f7983 */ /* 0x0004a20000300800 */
[C---:B------:R-:W-:Y:S01]  /*730f0*/  ISETP.GE.U32.AND P6, PT, R16.reuse, 0x7f800000, PT ;  /* 0x7f8000001000780c */ /* 0x040fe20003fc6070 */
[----:B------:R-:W-:Y:S01]  /*73100*/  IMAD.MOV.U32 R3, RZ, RZ, R26 ;  /* 0x000000ffff037224 */ /* 0x000fe200078e001a */
[----:B------:R-:W-:Y:S01]  /*73110*/  FSETP.NEU.AND P0, PT, R16, RZ, PT ;  /* 0x000000ff1000720b */ /* 0x000fe20003f0d000 */
[----:B------:R-:W3:Y:S10]  /*73120*/  LDL.LU R26, [R1+0x78] ;  /* 0x00007800011a7983 */ /* 0x000ef40000300800 */
[----:B-1----:R-:W-:-:S02]  /*73130*/  @P6 MOV R2, 0x7f800000 ;  /* 0x7f80000000026802 */ /* 0x002fc40000000f00 */
[----:B------:R-:W-:-:S03]  /*73140*/  ISETP.GE.U32.AND P2, PT, R17, 0x7f800000, PT ;  /* 0x7f8000001100780c */ /* 0x000fc60003f46070 */
[----:B--2---:R-:W-:Y:S02]  /*73150*/  @P6 FFMA.FTZ R15, R16, R2, +INF ;  /* 0x7f800000100f6423 */ /* 0x004fe40000010002 */
[----:B------:R1:W2:Y:S08]  /*73160*/  LDL.LU R16, [R1+0x1ce8] ;  /* 0x001ce80001107983 */ /* 0x0002b00000300800 */
[----:B0-----:R-:W-:-:S02]  /*73170*/  @P2 MOV R4, 0x7f800000 ;  /* 0x7f80000000042802 */ /* 0x001fc40000000f00 */
[----:B------:R-:W-:Y:S02]  /*73180*/  MOV R2, R0 ;  /* 0x0000000000027202 */ /* 0x000fe40000000f00 */
[----:B------:R-:W3:Y:S01]  /*73190*/  LDL.LU R0, [R1+0x6c] ;  /* 0x00006c0001007983 */ /* 0x000ee20000300800 */
[C---:B------:R-:W-:Y:S02]  /*731a0*/  FSETP.NEU.AND P6, PT, R17.reuse, RZ, PT ;  /* 0x000000ff1100720b */ /* 0x040fe40003fcd000 */
[----:B------:R-:W-:Y:S01]  /*731b0*/  ISETP.GE.U32.AND P1, PT, R18, 0x7f800000, PT ;  /* 0x7f8000001200780c */ /* 0x000fe20003f26070 */
[----:B--2---:R-:W-:Y:S02]  /*731c0*/  @P2 FFMA.FTZ R16, R17, R4, +INF ;  /* 0x7f80000011102423 */ /* 0x004fe40000010004 */
[----:B------:R1:W2:Y:S01]  /*731d0*/  LDL.LU R17, [R1+0x1ce4] ;  /* 0x001ce40001117983 */ /* 0x0002a20000300800 */
[----:B------:R-:W-:Y:S02]  /*731e0*/  FSEL R4, R14, -INF , P4 ;  /* 0xff8000000e047808 */ /* 0x000fe40002000000 */
[----:B------:R-:W-:-:S07]  /*731f0*/  MOV R14, R2 ;  /* 0x00000002000e7202 */ /* 0x000fce0000000f00 */
[----:B------:R-:W-:Y:S01]  /*73200*/  @P1 MOV R2, 0x7f800000 ;  /* 0x7f80000000021802 */ /* 0x000fe20000000f00 */
[----:B------:R0:W-:Y:S01]  /*73210*/  STL [R1+0x1298], R4 ;  /* 0x0012980401007387 */ /* 0x0001e20000100800 */
[----:B------:R-:W-:Y:S02]  /*73220*/  FSETP.NEU.AND P2, PT, R18, RZ, PT ;  /* 0x000000ff1200720b */ /* 0x000fe40003f4d000 */
[----:B0-----:R-:W-:-:S05]  /*73230*/  FSEL R4, R15, -INF , P0 ;  /* 0xff8000000f047808 */ /* 0x001fca0000000000 */
[----:B------:R0:W-:Y:S01]  /*73240*/  STL [R1+0x12a4], R4 ;  /* 0x0012a40401007387 */ /* 0x0001e20000100800 */
[----:B--2---:R-:W-:-:S03]  /*73250*/  @P1 FFMA.FTZ R17, R18, R2, +INF ;  /* 0x7f80000012111423 */ /* 0x004fc60000010002 */
[----:B------:R1:W2:Y:S01]  /*73260*/  LDL.LU R18, [R1+0x1ce0] ;  /* 0x001ce00001127983 */ /* 0x0002a20000300800 */
[C---:B------:R-:W-:Y:S01]  /*73270*/  ISETP.GE.U32.AND P5, PT, R19.reuse, 0x7f800000, PT ;  /* 0x7f8000001300780c */ /* 0x040fe20003fa6070 */
[----:B------:R-:W-:Y:S01]  /*73280*/  IMAD.MOV.U32 R15, RZ, RZ, R3 ;  /* 0x000000ffff0f7224 */ /* 0x000fe200078e0003 */
[----:B------:R-:W-:Y:S01]  /*73290*/  FSETP.NEU.AND P1, PT, R19, RZ, PT ;  /* 0x000000ff1300720b */ /* 0x000fe20003f2d000 */
[----:B------:R-:W3:Y:S10]  /*732a0*/  LDL R2, [R1+0x5e4] ;  /* 0x0005e40001027983 */ /* 0x000ef40000100800 */
[----:B------:R-:W-:-:S02]  /*732b0*/  @P5 MOV R3, 0x7f800000 ;  /* 0x7f80000000035802 */ /* 0x000fc40000000f00 */
[----:B------:R-:W-:-:S03]  /*732c0*/  ISETP.GE.U32.AND P3, PT, R20, 0x7f800000, PT ;  /* 0x7f8000001400780c */ /* 0x000fc60003f66070 */
[----:B--2---:R-:W-:Y:S02]  /*732d0*/  @P5 FFMA.FTZ R18, R19, R3, +INF ;  /* 0x7f80000013125423 */ /* 0x004fe40000010003 */
[----:B------:R1:W2:Y:S08]  /*732e0*/  LDL.LU R19, [R1+0x1cdc] ;  /* 0x001cdc0001137983 */ /* 0x0002b00000300800 */
[----:B0-----:R-:W-:-:S02]  /*732f0*/  @P3 MOV R4, 0x7f800000 ;  /* 0x7f80000000043802 */ /* 0x001fc40000000f00 */
[----:B------:R-:W-:Y:S01]  /*73300*/  FSEL R16, R16, -INF , P6 ;  /* 0xff80000010107808 */ /* 0x000fe20003000000 */
[----:B------:R-:W3:Y:S01]  /*73310*/  LDL R3, [R1+0x4cc] ;  /* 0x0004cc0001037983 */ /* 0x000ee20000100800 */
[C---:B------:R-:W-:Y:S01]  /*73320*/  FSETP.NEU.AND P5, PT, R20.reuse, RZ, PT ;  /* 0x000000ff1400720b */ /* 0x040fe20003fad000 */
[----:B--2---:R-:W-:Y:S02]  /*73330*/  @P3 FFMA.FTZ R19, R20, R4, +INF ;  /* 0x7f80000014133423 */ /* 0x004fe40000010004 */
[----:B------:R1:W2:Y:S04]  /*73340*/  LDL.LU R20, [R1+0x1cd8] ;  /* 0x001cd80001147983 */ /* 0x0002a80000300800 */
[----:B------:R-:W2:Y:S04]  /*73350*/  LDL R4, [R1+0x390] ;  /* 0x0003900001047983 */ /* 0x000ea80000100800 */
[----:B------:R0:W-:Y:S04]  /*73360*/  STL [R1+0x12a8], R16 ;  /* 0x0012a81001007387 */ /* 0x0001e80000100800 */
[----:B0-----:R-:W2:Y:S01]  /*73370*/  LDL R16, [R1+0x90] ;  /* 0x0000900001107983 */ /* 0x001ea20000100800 */
[----:B------:R-:W-:-:S02]  /*73380*/  ISETP.GE.U32.AND P4, PT, R21, 0x7f800000, PT ;  /* 0x7f8000001500780c */ /* 0x000fc40003f86070 */
[----:B------:R-:W-:Y:S02]  /*73390*/  FSEL R17, R17, -INF , P2 ;  /* 0xff80000011117808 */ /* 0x000fe40001000000 */
[----:B------:R-:W-:-:S03]  /*733a0*/  FSEL R18, R18, -INF , P1 ;  /* 0xff80000012127808 */ /* 0x000fc60000800000 */
[----:B------:R-:W-:Y:S01]  /*733b0*/  STL [R1+0x12b4], R17 ;  /* 0x0012b41101007387 */ /* 0x000fe20000100800 */
[----:B------:R-:W-:-:S03]  /*733c0*/  FSETP.NEU.AND P1, PT, R21, RZ, PT ;  /* 0x000000ff1500720b */ /* 0x000fc60003f2d000 */
[----:B------:R0:W-:Y:S04]  /*733d0*/  STL [R1+0x12b8], R18 ;  /* 0x0012b81201007387 */ /* 0x0001e80000100800 */
[----:B0-----:R-:W4:Y:S01]  /*733e0*/  LDL R18, [R1+0x4d8] ;  /* 0x0004d80001127983 */ /* 0x001f220000100800 */
[----:B--2---:R-:W-:Y:S02]  /*733f0*/  ISETP.GE.U32.AND P3, PT, R16, 0x7f800000, PT ;  /* 0x7f8000001000780c */ /* 0x004fe40003f66070 */
[----:B------:R-:W-:Y:S02]  /*73400*/  MOV R16, R4 ;  /* 0x0000000400107202 */ /* 0x000fe40000000f00 */
[----:B---3--:R-:W-:Y:S02]  /*73410*/  MOV R4, R2 ;  /* 0x0000000200047202 */ /* 0x008fe40000000f00 */
[----:B------:R-:W-:-:S05]  /*73420*/  @P4 MOV R2, 0x7f800000 ;  /* 0x7f80000000024802 */ /* 0x000fca0000000f00 */
[----:B------:R-:W-:Y:S02]  /*73430*/  @P4 FFMA.FTZ R20, R21, R2, +INF ;  /* 0x7f80000015144423 */ /* 0x000fe40000010002 */
[----:B------:R1:W2:Y:S01]  /*73440*/  LDL.LU R21, [R1+0x1cd4] ;  /* 0x001cd40001157983 */ /* 0x0002a20000300800 */
[C---:B----4-:R-:W-:Y:S01]  /*73450*/  ISETP.GE.U32.AND P0, PT, R22.reuse, 0x7f800000, PT ;  /* 0x7f8000001600780c */ /* 0x050fe20003f06070 */
[----:B------:R-:W-:Y:S01]  /*73460*/  IMAD.MOV.U32 R17, RZ, RZ, R3 ;  /* 0x000000ffff117224 */ /* 0x000fe200078e0003 */
[----:B------:R-:W-:Y:S01]  /*73470*/  FSETP.NEU.AND P4, PT, R22, RZ, PT ;  /* 0x000000ff1600720b */ /* 0x000fe20003f8d000 */
[----:B------:R-:W3:Y:S10]  /*73480*/  LDL R2, [R1+0x64] ;  /* 0x0000640001027983 */ /* 0x000ef40000100800 */
[----:B------:R-:W-:-:S05]  /*73490*/  @P0 MOV R3, 0x7f800000 ;  /* 0x7f80000000030802 */ /* 0x000fca0000000f00 */
[----:B--2---:R-:W-:Y:S02]  /*734a0*/  @P0 FFMA.FTZ R21, R22, R3, +INF ;  /* 0x7f80000016150423 */ /* 0x004fe40000010003 */
[----:B------:R1:W2:Y:S04]  /*734b0*/  LDL.LU R22, [R1+0x1cd0] ;  /* 0x001cd00001167983 */ /* 0x0002a80000300800 */
[----:B------:R-:W4:Y:S01]  /*734c0*/  LDL R3, [R1+0x30] ;  /* 0x0000300001037983 */ /* 0x000f220000100800 */
[----:B------:R-:W-:Y:S02]  /*734d0*/  FSEL R19, R19, -INF , P5 ;  /* 0xff80000013137808 */ /* 0x000fe40002800000 */
[----:B------:R-:W-:-:S03]  /*734e0*/  ISETP.GE.U32.AND P6, PT, R23, 0x7f800000, PT ;  /* 0x7f8000001700780c */ /* 0x000fc60003fc6070 */
[----:B------:R0:W-:Y:S02]  /*734f0*/  STL [R1+0x12bc], R19 ;  /* 0x0012bc1301007387 */ /* 0x0001e40000100800 */
[----:B0-----:R-:W-:-:S05]  /*73500*/  FSEL R19, R20, -INF , P1 ;  /* 0xff80000014137808 */ /* 0x001fca0000800000 */
[----:B------:R0:W-:Y:S02]  /*73510*/  STL [R1+0x12c4], R19 ;  /* 0x0012c41301007387 */ /* 0x0001e40000100800 */
[----:B0-----:R-:W-:Y:S02]  /*73520*/  MOV R19, R18 ;  /* 0x0000001200137202 */ /* 0x001fe40000000f00 */
[----:B------:R-:W-:Y:S02]  /*73530*/  MOV R18, R17 ;  /* 0x0000001100127202 */ /* 0x000fe40000000f00 */
[----:B------:R-:W-:Y:S02]  /*73540*/  MOV R17, R4 ;  /* 0x0000000400117202 */ /* 0x000fe40000000f00 */
[----:B------:R-:W-:Y:S02]  /*73550*/  FSEL R4, R21, -INF , P4 ;  /* 0xff80000015047808 */ /* 0x000fe40002000000 */
[----:B------:R-:W3:Y:S01]  /*73560*/  LDL R21, [R1+0x98] ;  /* 0x0000980001157983 */ /* 0x000ee20000100800 */
[----:B------:R-:W-:-:S03]  /*73570*/  FSETP.NEU.AND P4, PT, R23, RZ, PT ;  /* 0x000000ff1700720b */ /* 0x000fc60003f8d000 */
[----:B------:R0:W-:Y:S01]  /*73580*/  STL [R1+0x12cc], R4 ;  /* 0x0012cc0401007387 */ /* 0x0001e20000100800 */
[----:B----4-:R-:W-:Y:S02]  /*73590*/  IMAD.MOV.U32 R20, RZ, RZ, R3 ;  /* 0x000000ffff147224 */ /* 0x010fe400078e0003 */
[----:B------:R-:W-:-:S04]  /*735a0*/  @P6 IMAD.MOV.U32 R3, RZ, RZ, 0x7f800000 ;  /* 0x7f800000ff036424 */ /* 0x000fc800078e00ff */
[----:B--2---:R-:W-:Y:S02]  /*735b0*/  @P6 FFMA.FTZ R22, R23, R3, +INF ;  /* 0x7f80000017166423 */ /* 0x004fe40000010003 */
[----:B------:R1:W2:Y:S04]  /*735c0*/  LDL.LU R23, [R1+0x1ccc] ;  /* 0x001ccc0001177983 */ /* 0x0002a80000300800 */
[----:B------:R-:W2:Y:S01]  /*735d0*/  LDL.LU R3, [R1+0x90] ;  /* 0x0000900001037983 */ /* 0x000ea20000300800 */
[----:B------:R-:W-:Y:S02]  /*735e0*/  ISETP.GE.U32.AND P2, PT, R25, 0x7f800000, PT ;  /* 0x7f8000001900780c */ /* 0x000fe40003f46070 */
[----:B---3--:R-:W-:Y:S02]  /*735f0*/  ISETP.GE.U32.AND P5, PT, R2, 0x7f800000, PT ;  /* 0x7f8000000200780c */ /* 0x008fe40003fa6070 */
[----:B------:R-:W-:-:S09]  /*73600*/  @P3 MOV R2, 0x7f800000 ;  /* 0x7f80000000023802 */ /* 0x000fd20000000f00 */
[----:B0-----:R-:W-:-:S05]  /*73610*/  @P2 MOV R4, 0x7f800000 ;  /* 0x7f80000000042802 */ /* 0x001fca0000000f00 */
[----:B------:R-:W-:Y:S02]  /*73620*/  @P2 FFMA.FTZ R24, R25, R4, +INF ;  /* 0x7f80000019182423 */ /* 0x000fe40000010004 */
[----:B--2---:R-:W-:Y:S01]  /*73630*/  @P3 FFMA.FTZ R23, R3, R2, +INF ;  /* 0x7f80000003173423 */ /* 0x004fe20000010002 */
[----:B------:R-:W-:-:S04]  /*73640*/  FSETP.NEU.AND P3, PT, R25, RZ, PT ;  /* 0x000000ff1900720b */ /* 0x000fc80003f6d000 */
[----:B------:R0:W-:Y:S04]  /*73650*/  STL [R1+0x1cbc], R23 ;  /* 0x001cbc1701007387 */ /* 0x0001e80000100800 */
[----:B------:R1:W2:Y:S01]  /*73660*/  LDL.LU R25, [R1+0x1cc8] ;  /* 0x001cc80001197983 */ /* 0x0002a20000300800 */
[----:B------:R-:W-:Y:S02]  /*73670*/  ISETP.GE.U32.AND P0, PT, R26, 0x7f800000, PT ;  /* 0x7f8000001a00780c */ /* 0x000fe40003f06070 */
[----:B------:R-:W-:Y:S01]  /*73680*/  FSEL R4, R22, -INF , P4 ;  /* 0xff80000016047808 */ /* 0x000fe20002000000 */
[----:B------:R3:W-:Y:S01]  /*73690*/  STL [R1+0x1cb4], R24 ;  /* 0x001cb41801007387 */ /* 0x0007e20000100800 */
[----:B------:R-:W-:-:S03]  /*736a0*/  FSETP.NEU.AND P2, PT, R26, RZ, PT ;  /* 0x000000ff1a00720b */ /* 0x000fc60003f4d000 */
[----:B------:R-:W-:Y:S06]  /*736b0*/  STL [R1+0x12c8], R4 ;  /* 0x0012c80401007387 */ /* 0x000fec0000100800 */
[----:B------:R-:W-:Y:S02]  /*736c0*/  @P0 MOV R2, 0x7f800000 ;  /* 0x7f80000000020802 */ /* 0x000fe40000000f00 */
[----:B------:R-:W-:-:S03]  /*736d0*/  ISETP.GE.U32.AND P1, PT, R0, 0x7f800000, PT ;  /* 0x7f8000000000780c */ /* 0x000fc60003f26070 */
[----:B--2---:R-:W-:Y:S02]  /*736e0*/  @P0 FFMA.FTZ R25, R26, R2, +INF ;  /* 0x7f8000001a190423 */ /* 0x004fe40000010002 */
[----:B------:R1:W2:Y:S01]  /*736f0*/  LDL.LU R26, [R1+0x1cc4] ;  /* 0x001cc400011a7983 */ /* 0x0002a20000300800 */
[----:B------:R-:W-:-:S07]  /*73700*/  FSETP.NEU.AND P6, PT, R3, RZ, PT ;  /* 0x000000ff0300720b */ /* 0x000fce0003fcd000 */
[----:B------:R-:W-:Y:S01]  /*73710*/  @P1 IMAD.MOV.U32 R3, RZ, RZ, 0x7f800000 ;  /* 0x7f800000ff031424 */ /* 0x000fe200078e00ff */
[----:B------:R-:W-:Y:S01]  /*73720*/  ISETP.GE.U32.AND P4, PT, R21, 0x7f800000, PT ;  /* 0x7f8000001500780c */ /* 0x000fe20003f86070 */
[----:B0-----:R-:W4:Y:S01]  /*73730*/  LDL.LU R23, [R1+0x64] ;  /* 0x0000640001177983 */ /* 0x001f220000300800 */
[----:B---3--:R-:W-:-:S03]  /*73740*/  MOV R24, R20 ;  /* 0x0000001400187202 */ /* 0x008fc60000000f00 */
[----:B------:R-:W3:Y:S04]  /*73750*/  LDL R2, [R1+0xc0] ;  /* 0x0000c00001027983 */ /* 0x000ee80000100800 */
[----:B------:R-:W3:Y:S01]  /*73760*/  LDL R22, [R1+0x5c] ;  /* 0x00005c0001167983 */ /* 0x000ee20000100800 */
[----:B------:R-:W-:-:S03]  /*73770*/  FSETP.NEU.AND P0, PT, R0, RZ, PT ;  /* 0x000000ff0000720b */ /* 0x000fc60003f0d000 */
[----:B------:R-:W3:Y:S04]  /*73780*/  LDL.LU R21, [R1+0x5fc] ;  /* 0x0005fc0001157983 */ /* 0x000ee80000300800 */
[----:B------:R-:W3:Y:S04]  /*73790*/  LDL R20, [R1+0x54] ;  /* 0x0000540001147983 */ /* 0x000ee80000100800 */
[----:B------:R0:W-:Y:S04]  /*737a0*/  STL [R1+0x1cb8], R25 ;  /* 0x001cb81901007387 */ /* 0x0001e80000100800 */
[----:B0-----:R-:W3:Y:S01]  /*737b0*/  LDL.LU R25, [R1+0x9c] ;  /* 0x00009c0001197983 */ /* 0x001ee20000300800 */
[----:B--2---:R-:W-:-:S03]  /*737c0*/  @P1 FFMA.FTZ R26, R0, R3, +INF ;  /* 0x7f800000001a1423 */ /* 0x004fc60000010003 */
[----:B------:R1:W2:Y:S01]  /*737d0*/  LDL.LU R0, [R1+0x1cc0] ;  /* 0x001cc00001007983 */ /* 0x0002a20000300800 */
[----:B------:R-:W-:-:S03]  /*737e0*/  @P5 MOV R4, 0x7f800000 ;  /* 0x7f80000000045802 */ /* 0x000fc60000000f00 */
[----:B------:R-:W3:Y:S01]  /*737f0*/  LDL.LU R3, [R1+0x610] ;  /* 0x0006100001037983 */ /* 0x000ee20000300800 */
[----:B----4-:R-:W-:-:S03]  /*73800*/  FSETP.NEU.AND P1, PT, R23, RZ, PT ;  /* 0x000000ff1700720b */ /* 0x010fc60003f2d000 */
[----:B------:R0:W-:Y:S04]  /*73810*/  STL [R1+0x1cb0], R26 ;  /* 0x001cb01a01007387 */ /* 0x0001e80000100800 */
[----:B0-----:R-:W4:Y:S01]  /*73820*/  LDL.LU R26, [R1+0x614] ;  /* 0x00061400011a7983 */ /* 0x001f220000300800 */
[----:B--2---:R-:W-:-:S03]  /*73830*/  @P5 FFMA.FTZ R0, R23, R4, +INF ;  /* 0x7f80000017005423 */ /* 0x004fc60000010004 */
[----:B------:R-:W2:Y:S01]  /*73840*/  LDL.LU R23, [R1+0x1cbc] ;  /* 0x001cbc0001177983 */ /* 0x000ea20000300800 */
[----:B---3--:R-:W-:Y:S02]  /*73850*/  IADD3 R4, R20, -R21, RZ ;  /* 0x8000001514047210 */ /* 0x008fe40007ffe0ff */
[----:B------:R-:W-:Y:S01]  /*73860*/  MOV R20, R18 ;  /* 0x0000001200147202 */ /* 0x000fe20000000f00 */
[----:B------:R0:W-:Y:S01]  /*73870*/  STL [R1+0x1c94], R0 ;  /* 0x001c940001007387 */ /* 0x0001e20000100800 */
[----:B------:R-:W-:-:S03]  /*73880*/  MOV R18, R5 ;  /* 0x0000000500127202 */ /* 0x000fc60000000f00 */
[----:B0-----:R1:W3:Y:S01]  /*73890*/  LDL R0, [R1+0x740] ;  /* 0x0007400001007983 */ /* 0x0012e20000100800 */
[----:B--2---:R-:W-:-:S03]  /*738a0*/  FSEL R5, R23, -INF , P6 ;  /* 0xff80000017057808 */ /* 0x004fc60003000000 */
[----:B------:R-:W3:Y:S04]  /*738b0*/  LDL.LU R23, [R1+0x98] ;  /* 0x0000980001177983 */ /* 0x000ee80000300800 */
[----:B------:R0:W-:Y:S02]  /*738c0*/  STL [R1+0x12c0], R5 ;  /* 0x0012c00501007387 */ /* 0x0001e40000100800 */
[----:B0-----:R-:W-:-:S05]  /*738d0*/  @P4 MOV R5, 0x7f800000 ;  /* 0x7f80000000054802 */ /* 0x001fca0000000f00 */
[----:B---3--:R-:W-:-:S05]  /*738e0*/  @P4 FFMA.FTZ R0, R23, R5, +INF ;  /* 0x7f80000017004423 */ /* 0x008fca0000010005 */
[----:B------:R0:W-:Y:S02]  /*738f0*/  @P4 STL [R1+0x740], R0 ;  /* 0x0007400001004387 */ /* 0x0001e40000100800 */
[----:B0-----:R-:W-:Y:S02]  /*73900*/  MOV R0, R24 ;  /* 0x0000001800007202 */ /* 0x001fe40000000f00 */
[----:B------:R1:W2:Y:S01]  /*73910*/  LDL R24, [R1+0x126c] ;  /* 0x00126c0001187983 */ /* 0x0002a20000100800 */
[----:B------:R-:W-:Y:S02]  /*73920*/  ISETP.GE.U32.AND P6, PT, R25, 0x7f800000, PT ;  /* 0x7f8000001900780c */ /* 0x000fe40003fc6070 */
[----:B----4-:R-:W-:Y:S02]  /*73930*/  IADD3 R2, R2, -R26, RZ ;  /* 0x8000001a02027210 */ /* 0x010fe40007ffe0ff */
[----:B------:R-:W-:Y:S02]  /*73940*/  MOV R26, R17 ;  /* 0x00000011001a7202 */ /* 0x000fe40000000f00 */
[----:B------:R-:W-:-:S07]  /*73950*/  FSETP.NEU.AND P5, PT, R23, RZ, PT ;  /* 0x000000ff1700720b */ /* 0x000fce0003fad000 */
[----:B------:R-:W-:Y:S02]  /*73960*/  @P6 MOV R5, 0x7f800000 ;  /* 0x7f80000000056802 */ /* 0x000fe40000000f00 */
[----:B------:R-:W-:Y:S02]  /*73970*/  MOV R23, R26 ;  /* 0x0000001a00177202 */ /* 0x000fe40000000f00 */
[----:B------:R-:W3:Y:S01]  /*73980*/  LDL R26, [R1+0xbc] ;  /* 0x0000bc00011a7983 */ /* 0x000ee20000100800 */
[C---:B------:R-:W-:Y:S01]  /*73990*/  FSETP.NEU.AND P4, PT, R25.reuse, RZ, PT ;  /* 0x000000ff1900720b */ /* 0x040fe20003f8d000 */
[----:B--2---:R-:W-:Y:S02]  /*739a0*/  @P6 FFMA.FTZ R24, R25, R5, +INF ;  /* 0x7f80000019186423 */ /* 0x004fe40000010005 */
[----:B------:R-:W2:Y:S04]  /*739b0*/  LDL.LU R25, [R1+0x1cb8] ;  /* 0x001cb80001197983 */ /* 0x000ea80000300800 */
[----:B------:R0:W-:Y:S04]  /*739c0*/  @P6 STL [R1+0x126c], R24 ;  /* 0x00126c1801006387 */ /* 0x0001e80000100800 */
[----:B0-----:R-:W4:Y:S04]  /*739d0*/  LDL.LU R24, [R1+0x1cb4] ;  /* 0x001cb40001187983 */ /* 0x001f280000300800 */
[----:B------:R-:W4:Y:S01]  /*739e0*/  LDL R5, [R1+0x3d8] ;  /* 0x0003d80001057983 */ /* 0x000f220000100800 */
[----:B---3--:R-:W-:-:S02]  /*739f0*/  ISETP.GE.U32.AND P6, PT, R26, 0x7f800000, PT ;  /* 0x7f8000001a00780c */ /* 0x008fc40003fc6070 */
[----:B--2---:R-:W-:Y:S02]  /*73a00*/  FSEL R25, R25, -INF , P2 ;  /* 0xff80000019197808 */ /* 0x004fe40001000000 */
[----:B----4-:R-:W-:Y:S01]  /*73a10*/  FSEL R24, R24, -INF , P3 ;  /* 0xff80000018187808 */ /* 0x010fe20001800000 */
[----:B------:R-:W-:-:S04]  /*73a20*/  FSETP.NEU.AND P3, PT, R26, RZ, PT ;  /* 0x000000ff1a00720b */ /* 0x000fc80003f6d000 */
[----:B------:R0:W-:Y:S04]  /*73a30*/  STL [R1+0x12a0], R24 ;  /* 0x0012a01801007387 */ /* 0x0001e80000100800 */
[----:B0-----:R-:W2:Y:S01]  /*73a40*/  LDL R24, [R1+0x644] ;  /* 0x0006440001187983 */ /* 0x001ea20000100800 */
[----:B------:R0:W-:Y:S03]  /*73a50*/  STL [R1+0x12b0], R25 ;  /* 0x0012b01901007387 */ /* 0x0001e60000100800 */
[----:B0-----:R-:W3:Y:S01]  /*73a60*/  LDL R25, [R1+0x71c] ;  /* 0x00071c0001197983 */ /* 0x001ee20000100800 */
[----:B------:R-:W4:Y:S02]  /*73a70*/  LDL.LU R26, [R1+0x1cb0] ;  /* 0x001cb000011a7983 */ /* 0x000f240000300800 */
[----:B----4-:R-:W-:-:S05]  /*73a80*/  FSEL R26, R26, -INF , P0 ;  /* 0xff8000001a1a7808 */ /* 0x010fca0000000000 */
[----:B------:R0:W-:Y:S04]  /*73a90*/  STL [R1+0x12ac], R26 ;  /* 0x0012ac1a01007387 */ /* 0x0001e80000100800 */
[----:B0-----:R-:W4:Y:S01]  /*73aa0*/  LDL R26, [R1+0xc0] ;  /* 0x0000c000011a7983 */ /* 0x001f220000100800 */
[----:B------:R-:W-:Y:S02]  /*73ab0*/  STL [R1+0x1ca4], R0 ;  /* 0x001ca40001007387 */ /* 0x000fe40000100800 */
[----:B------:R-:W-:Y:S02]  /*73ac0*/  STL [R1+0x1ca8], R16 ;  /* 0x001ca81001007387 */ /* 0x000fe40000100800 */
[----:B------:R0:W-:Y:S02]  /*73ad0*/  STL [R1+0x1cac], R18 ;  /* 0x001cac1201007387 */ /* 0x0001e40000100800 */
[----:B0-----:R-:W2:Y:S01]  /*73ae0*/  LDL R18, [R1+0x5c] ;  /* 0x00005c0001127983 */ /* 0x001ea20000100800 */
[----:B------:R-:W2:Y:S02]  /*73af0*/  LDL.LU R16, [R1+0xbc] ;  /* 0x0000bc0001107983 */ /* 0x000ea40000300800 */
[----:B------:R1:W2:Y:S02]  /*73b00*/  LDL R0, [R1+0x1270] ;  /* 0x0012700001007983 */ /* 0x0002a40000100800 */
[----:B------:R-:W-:-:S02]  /*73b10*/  IMAD.IADD R3, R22, 0x1, -R3 ;  /* 0x0000000116037824 */ /* 0x000fc400078e0a03 */
[----:B------:R-:W-:Y:S01]  /*73b20*/  IMAD.MOV.U32 R22, RZ, RZ, R15 ;  /* 0x000000ffff167224 */ /* 0x000fe200078e000f */
[----:B------:R-:W-:Y:S01]  /*73b30*/  MOV R15, R12 ;  /* 0x0000000c000f7202 */ /* 0x000fe20000000f00 */
[----:B------:R-:W-:Y:S02]  /*73b40*/  MOV R12, R8 ;  /* 0x00000008000c7202 */ /* 0x000fe40000000f00 */
[----:B------:R-:W-:Y:S02]  /*73b50*/  FADD R2, R2, -1 ;  /* 0xbf80000002027421 */ /* 0x000fe40000000000 */
[----:B------:R-:W-:Y:S02]  /*73b60*/  IMAD.MOV.U32 R8, RZ, RZ, 0x3dc6b27f ;  /* 0x3dc6b27fff087424 */ /* 0x000fe400078e00ff */
[----:B------:R-:W-:Y:S02]  /*73b70*/  FADD R3, R3, -1 ;  /* 0xbf80000003037421 */ /* 0x000fe40000000000 */
[----:B------:R-:W-:Y:S01]  /*73b80*/  FADD R4, R4, -1 ;  /* 0xbf80000004047421 */ /* 0x000fe20000000000 */
[----:B------:R-:W-:Y:S01]  /*73b90*/  MOV R21, R13 ;  /* 0x0000000d00157202 */ /* 0x000fe20000000f00 */
[----:B------:R-:W-:Y:S01]  /*73ba0*/  IMAD.MOV.U32 R13, RZ, RZ, R7 ;  /* 0x000000ffff0d7224 */ /* 0x000fe200078e0007 */
[----:B------:R-:W-:-:S02]  /*73bb0*/  MOV R17, R6 ;  /* 0x0000000600117202 */ /* 0x000fc40000000f00 */
[----:B----4-:R-:W-:Y:S01]  /*73bc0*/  ISETP.GE.U32.AND P0, PT, R26, 0x7f800000, PT ;  /* 0x7f8000001a00780c */ /* 0x010fe20003f06070 */
[----:B---3--:R-:W-:Y:S01]  /*73bd0*/  IMAD.MOV.U32 R26, RZ, RZ, R25 ;  /* 0x000000ffff1a7224 */ /* 0x008fe200078e0019 */
[----:B------:R-:W-:Y:S01]  /*73be0*/  MOV R25, R5 ;  /* 0x0000000500197202 */ /* 0x000fe20000000f00 */
[----:B------:R-:W-:Y:S01]  /*73bf0*/  @P6 MOV R5, 0x7f800000 ;  /* 0x7f80000000056802 */ /* 0x000fe20000000f00 */
[----:B--2---:R-:W-:-:S04]  /*73c00*/  ISETP.GE.U32.AND P2, PT, R18, 0x7f800000, PT ;  /* 0x7f8000001200780c */ /* 0x004fc80003f46070 */
[----:B------:R-:W-:Y:S01]  /*73c10*/  @P6 FFMA.FTZ R0, R16, R5, +INF ;  /* 0x7f80000010006423 */ /* 0x000fe20000010005 */
[----:B------:R-:W2:Y:S01]  /*73c20*/  LDL.LU R18, [R1+0x1cac] ;  /* 0x001cac0001127983 */ /* 0x000ea20000300800 */
[----:B------:R-:W3:Y:S03]  /*73c30*/  LDL.LU R16, [R1+0x1ca8] ;  /* 0x001ca80001107983 */ /* 0x000ee60000300800 */
[----:B------:R0:W-:Y:S04]  /*73c40*/  @P6 STL [R1+0x1270], R0 ;  /* 0x0012700001006387 */ /* 0x0001e80000100800 */
[----:B0-----:R-:W4:Y:S01]  /*73c50*/  LDL.LU R0, [R1+0x1ca4] ;  /* 0x001ca40001007983 */ /* 0x001f220000300800 */
[----:B------:R-:W2:Y:S02]  /*73c60*/  LDL R5, [R1+0x54] ;  /* 0x0000540001057983 */ /* 0x000ea40000100800 */
[----:B------:R-:W-:-:S02]  /*73c70*/  FFMA.FTZ R6, R2, R8, -0.16845393180847167969 ;  /* 0xbe2c7f3002067423 */ /* 0x000fc40000010008 */
[CC--:B------:R-:W-:Y:S02]  /*73c80*/  FFMA.FTZ R7, R3.reuse, R8.reuse, -0.16845393180847167969 ;  /* 0xbe2c7f3003077423 */ /* 0x0c0fe40000010008 */
[----:B------:R-:W-:Y:S02]  /*73c90*/  FFMA.FTZ R8, R4, R8, -0.16845393180847167969 ;  /* 0xbe2c7f3004087423 */ /* 0x000fe40000010008 */
[----:B------:R-:W-:Y:S02]  /*73ca0*/  FFMA.FTZ R6, R2, R6, 0.1716887056827545166 ;  /* 0x3e2fcf2a02067423 */ /* 0x000fe40000010006 */
[----:B------:R-:W-:Y:S02]  /*73cb0*/  FFMA.FTZ R7, R3, R7, 0.1716887056827545166 ;  /* 0x3e2fcf2a03077423 */ /* 0x000fe40000010007 */
[----:B------:R-:W-:Y:S02]  /*73cc0*/  FFMA.FTZ R8, R4, R8, 0.1716887056827545166 ;  /* 0x3e2fcf2a04087423 */ /* 0x000fe40000010008 */
[----:B------:R-:W-:-:S02]  /*73cd0*/  FFMA.FTZ R6, R2, R6, -0.17900948226451873779 ;  /* 0xbe374e4302067423 */ /* 0x000fc40000010006 */
[C---:B------:R-:W-:Y:S02]  /*73ce0*/  FFMA.FTZ R7, R3.reuse, R7, -0.17900948226451873779 ;  /* 0xbe374e4303077423 */ /* 0x040fe40000010007 */
[----:B------:R-:W-:Y:S02]  /*73cf0*/  FFMA.FTZ R8, R4, R8, -0.17900948226451873779 ;  /* 0xbe374e4304087423 */ /* 0x000fe40000010008 */
[----:B------:R-:W-:Y:S02]  /*73d00*/  FFMA.FTZ R6, R2, R6, 0.20512372255325317383 ;  /* 0x3e520bf402067423 */ /* 0x000fe40000010006 */
[----:B------:R-:W-:Y:S02]  /*73d10*/  FFMA.FTZ R7, R3, R7, 0.20512372255325317383 ;  /* 0x3e520bf403077423 */ /* 0x000fe40000010007 */
[----:B------:R-:W-:Y:S02]  /*73d20*/  FFMA.FTZ R8, R4, R8, 0.20512372255325317383 ;  /* 0x3e520bf404087423 */ /* 0x000fe40000010008 */
[----:B------:R-:W-:-:S02]  /*73d30*/  FFMA.FTZ R6, R2, R6, -0.24046532809734344482 ;  /* 0xbe763c8b02067423 */ /* 0x000fc40000010006 */
[C---:B------:R-:W-:Y:S02]  /*73d40*/  FFMA.FTZ R7, R3.reuse, R7, -0.24046532809734344482 ;  /* 0xbe763c8b03077423 */ /* 0x040fe40000010007 */
[----:B------:R-:W-:Y:S02]  /*73d50*/  FFMA.FTZ R8, R4, R8, -0.24046532809734344482 ;  /* 0xbe763c8b04087423 */ /* 0x000fe40000010008 */
[----:B------:R-:W-:Y:S02]  /*73d60*/  FFMA.FTZ R6, R2, R6, 0.28857114911079406738 ;  /* 0x3e93bf9902067423 */ /* 0x000fe40000010006 */
[----:B------:R-:W-:Y:S02]  /*73d70*/  FFMA.FTZ R7, R3, R7, 0.28857114911079406738 ;  /* 0x3e93bf9903077423 */ /* 0x000fe40000010007 */
[----:B------:R-:W-:Y:S02]  /*73d80*/  FFMA.FTZ R8, R4, R8, 0.28857114911079406738 ;  /* 0x3e93bf9904087423 */ /* 0x000fe40000010008 */
[----:B------:R-:W-:-:S02]  /*73d90*/  FFMA.FTZ R6, R2, R6, -0.36067417263984680176 ;  /* 0xbeb8aa4902067423 */ /* 0x000fc40000010006 */
[C---:B------:R-:W-:Y:S02]  /*73da0*/  FFMA.FTZ R7, R3.reuse, R7, -0.36067417263984680176 ;  /* 0xbeb8aa4903077423 */ /* 0x040fe40000010007 */
[----:B------:R-:W-:Y:S02]  /*73db0*/  FFMA.FTZ R8, R4, R8, -0.36067417263984680176 ;  /* 0xbeb8aa4904087423 */ /* 0x000fe40000010008 */
[----:B------:R-:W-:Y:S02]  /*73dc0*/  FFMA.FTZ R6, R2, R6, 0.48089820146560668945 ;  /* 0x3ef6384a02067423 */ /* 0x000fe40000010006 */
[----:B------:R-:W-:Y:S02]  /*73dd0*/  FFMA.FTZ R7, R3, R7, 0.48089820146560668945 ;  /* 0x3ef6384a03077423 */ /* 0x000fe40000010007 */
[----:B------:R-:W-:Y:S02]  /*73de0*/  FFMA.FTZ R8, R4, R8, 0.48089820146560668945 ;  /* 0x3ef6384a04087423 */ /* 0x000fe40000010008 */
[----:B------:R-:W-:-:S02]  /*73df0*/  FFMA.FTZ R6, R2, R6, -0.72134751081466674805 ;  /* 0xbf38aa3b02067423 */ /* 0x000fc40000010006 */
[C---:B------:R-:W-:Y:S02]  /*73e00*/  FFMA.FTZ R7, R3.reuse, R7, -0.72134751081466674805 ;  /* 0xbf38aa3b03077423 */ /* 0x040fe40000010007 */
[----:B------:R-:W-:Y:S02]  /*73e10*/  FFMA.FTZ R8, R4, R8, -0.72134751081466674805 ;  /* 0xbf38aa3b04087423 */ /* 0x000fe40000010008 */
[----:B------:R-:W-:Y:S02]  /*73e20*/  FMUL R6, R2, R6 ;  /* 0x0000000602067220 */ /* 0x000fe40000400000 */
[----:B------:R-:W-:Y:S02]  /*73e30*/  FMUL R7, R3, R7 ;  /* 0x0000000703077220 */ /* 0x000fe40000400000 */
[----:B------:R-:W-:Y:S02]  /*73e40*/  FMUL R8, R4, R8 ;  /* 0x0000000804087220 */ /* 0x000fe40000400000 */
[----:B------:R-:W-:-:S02]  /*73e50*/  FMUL R6, R2, R6 ;  /* 0x0000000602067220 */ /* 0x000fc40000400000 */
[C---:B------:R-:W-:Y:S02]  /*73e60*/  FMUL R7, R3.reuse, R7 ;  /* 0x0000000703077220 */ /* 0x040fe40000400000 */
[----:B------:R-:W-:Y:S02]  /*73e70*/  FMUL R8, R4, R8 ;  /* 0x0000000804087220 */ /* 0x000fe40000400000 */
[----:B------:R-:W-:Y:S02]  /*73e80*/  FFMA.FTZ R6, R2, 1.4426950216293334961, R6 ;  /* 0x3fb8aa3b02067823 */ /* 0x000fe40000010006 */
[----:B------:R-:W-:Y:S02]  /*73e90*/  FFMA.FTZ R7, R3, 1.4426950216293334961, R7 ;  /* 0x3fb8aa3b03077823 */ /* 0x000fe40000010007 */
[----:B------:R-:W-:Y:S01]  /*73ea0*/  FFMA.FTZ R8, R4, 1.4426950216293334961, R8 ;  /* 0x3fb8aa3b04087823 */ /* 0x000fe20000010008 */
[----:B--2---:R-:W-:Y:S01]  /*73eb0*/  ISETP.GE.U32.AND P6, PT, R5, 0x7f800000, PT ;  /* 0x7f8000000500780c */ /* 0x004fe20003fc6070 */
[----:B------:R-:W-:-:S02]  /*73ec0*/  MOV R5, R26 ;  /* 0x0000001a00057202 */ /* 0x000fc40000000f00 */
[----:B------:R-:W-:Y:S01]  /*73ed0*/  IMAD.MOV.U32 R26, RZ, RZ, R24 ;  /* 0x000000ffff1a7224 */ /* 0x000fe200078e0018 */
[----:B------:R-:W-:Y:S01]  /*73ee0*/  MOV R24, R23 ;  /* 0x0000001700187202 */ /* 0x000fe20000000f00 */
[----:B----4-:R-:W-:Y:S02]  /*73ef0*/  MOV R23, R0 ;  /* 0x0000000000177202 */ /* 0x010fe40000000f00 */
[----:B------:R-:W2:Y:S01]  /*73f00*/  LDL.LU R0, [R1+0x6e0] ;  /* 0x0006e00001007983 */ /* 0x000ea20000300800 */
[----:B------:R-:W4:Y:S02]  /*73f10*/  LDL.LU R2, [R1+0x704] ;  /* 0x0007040001027983 */ /* 0x000f240000300800 */
[----:B------:R-:W2:Y:S02]  /*73f20*/  LDL R3, [R1+0x59c] ;  /* 0x00059c0001037983 */ /* 0x000ea40000100800 */
[----:B------:R-:W-:Y:S01]  /*73f30*/  STL [R1+0x1c9c], R8 ;  /* 0x001c9c0801007387 */ /* 0x000fe20000100800 */
[----:B------:R0:W-:Y:S04]  /*73f40*/  STL [R1+0x1ca0], R20 ;  /* 0x001ca01401007387 */ /* 0x0001e80000100800 */
[----:B0-----:R-:W3:Y:S01]  /*73f50*/  LDL R20, [R1+0xc0] ;  /* 0x0000c00001147983 */ /* 0x001ee20000100800 */
[----:B--2---:R-:W-:Y:S01]  /*73f60*/  MOV R4, R3 ;  /* 0x0000000300047202 */ /* 0x004fe20000000f00 */
[----:B------:R-:W-:-:S02]  /*73f70*/  @P0 IMAD.MOV.U32 R3, RZ, RZ, 0x7f800000 ;  /* 0x7f800000ff030424 */ /* 0x000fc400078e00ff */
[----:B----4-:R-:W-:Y:S02]  /*73f80*/  FADD R8, R2, R6 ;  /* 0x0000000602087221 */ /* 0x010fe40000000000 */
[----:B------:R-:W2:Y:S01]  /*73f90*/  LDL.LU R2, [R1+0x1070] ;  /* 0x0010700001027983 */ /* 0x000ea20000300800 */
[----:B------:R0:W-:Y:S02]  /*73fa0*/  STL [R1+0x1c98], R5 ;  /* 0x001c980501007387 */ /* 0x0001e40000100800 */
[----:B------:R-:W-:Y:S02]  /*73fb0*/  FADD R0, R0, R7 ;  /* 0x0000000700007221 */ /* 0x000fe40000000000 */
[----:B---3--:R-:W-:Y:S01]  /*73fc0*/  @P0 FFMA.FTZ R8, R20, R3, +INF ;  /* 0x7f80000014080423 */ /* 0x008fe20000010003 */
[----:B0-----:R-:W3:Y:S01]  /*73fd0*/  LDL.LU R5, [R1+0x6c4] ;  /* 0x0006c40001057983 */ /* 0x001ee20000300800 */
[----:B------:R-:W4:Y:S02]  /*73fe0*/  LDL R7, [R1+0x350] ;  /* 0x0003500001077983 */ /* 0x000f240000100800 */
[----:B------:R-:W2:Y:S02]  /*73ff0*/  LDL.LU R20, [R1+0x1ca0] ;  /* 0x001ca00001147983 */ /* 0x000ea40000300800 */
[----:B------:R0:W-:Y:S02]  /*74000*/  STL [R1+0x1268], R8 ;  /* 0x0012680801007387 */ /* 0x0001e40000100800 */
[----:B0-----:R-:W3:Y:S01]  /*74010*/  LDL.LU R8, [R1+0x1c9c] ;  /* 0x001c9c0001087983 */ /* 0x001ee20000300800 */
[----:B------:R-:W2:Y:S02]  /*74020*/  LDL R3, [R1+0x4dc] ;  /* 0x0004dc0001037983 */ /* 0x000ea40000100800 */
[----:B---3--:R-:W-:-:S02]  /*74030*/  FADD R8, R5, R8 ;  /* 0x0000000805087221 */ /* 0x008fc40000000000 */
[----:B------:R-:W3:Y:S03]  /*74040*/  LDL.LU R5, [R1+0x1c98] ;  /* 0x001c980001057983 */ /* 0x000ee60000300800 */
[----:B------:R0:W-:Y:S02]  /*74050*/  STL [R1+0x1260], R8 ;  /* 0x0012600801007387 */ /* 0x0001e40000100800 */
[----:B0-----:R-:W2:Y:S01]  /*74060*/  LDL R8, [R1+0x5c] ;  /* 0x00005c0001087983 */ /* 0x001ea20000100800 */
[----:B------:R-:W-:Y:S01]  /*74070*/  MOV R6, R4 ;  /* 0x0000000400067202 */ /* 0x000fe20000000f00 */
[----:B------:R-:W-:-:S05]  /*74080*/  @P2 MOV R4, 0x7f800000 ;  /* 0x7f80000000042802 */ /* 0x000fca0000000f00 */
[----:B--2---:R-:W-:-:S05]  /*74090*/  @P2 FFMA.FTZ R0, R8, R4, +INF ;  /* 0x7f80000008002423 */ /* 0x004fca0000010004 */
[----:B------:R0:W-:Y:S04]  /*740a0*/  STL [R1+0x1264], R0 ;  /* 0x0012640001007387 */ /* 0x0001e80000100800 */
[----:B0-----:R-:W2:Y:S01]  /*740b0*/  LDL.LU R0, [R1+0x1c94] ;  /* 0x001c940001007983 */ /* 0x001ea20000300800 */
[----:B------:R0:W-:Y:S03]  /*740c0*/  STL [R1+0x1c88], R15 ;  /* 0x001c880f01007387 */ /* 0x0001e60000100800 */
[----:B0-----:R-:W2:Y:S04]  /*740d0*/  LDL R15, [R1+0x1260] ;  /* 0x00126000010f7983 */ /* 0x001ea80000100800 */
[----:B--2---:R0:W-:Y:S04]  /*740e0*/  STL [R1+0x1c90], R15 ;  /* 0x001c900f01007387 */ /* 0x0041e80000100800 */
[----:B0-----:R-:W2:Y:S01]  /*740f0*/  LDL.LU R15, [R1+0xc0] ;  /* 0x0000c000010f7983 */ /* 0x001ea20000300800 */
[----:B------:R-:W-:Y:S01]  /*74100*/  FSEL R0, R0, -INF , P1 ;  /* 0xff80000000007808 */ /* 0x000fe20000800000 */
[----:B------:R0:W-:Y:S02]  /*74110*/  STL [R1+0x1c8c], R20 ;  /* 0x001c8c1401007387 */ /* 0x0001e40000100800 */
[----:B0-----:R-:W3:Y:S02]  /*74120*/  LDL R20, [R1+0x54] ;  /* 0x0000540001147983 */ /* 0x001ee40000100800 */
[----:B------:R0:W-:Y:S02]  /*74130*/  STL [R1+0x1280], R0 ;  /* 0x0012800001007387 */ /* 0x0001e40000100800 */
[----:B0-----:R-:W3:Y:S01]  /*74140*/  LDL R0, [R1+0x50c] ;  /* 0x00050c0001007983 */ /* 0x001ee20000100800 */
[----:B--2---:R-:W-:-:S03]  /*74150*/  FSETP.NEU.AND P2, PT, R15, RZ, PT ;  /* 0x000000ff0f00720b */ /* 0x004fc60003f4d000 */
[----:B------:R1:W3:Y:S01]  /*74160*/  LDL.LU R15, [R1+0x1c90] ;  /* 0x001c9000010f7983 */ /* 0x0002e20000300800 */
[----:B------:R-:W-:Y:S01]  /*74170*/  MOV R8, R3 ;  /* 0x0000000300087202 */ /* 0x000fe20000000f00 */
[----:B------:R-:W-:-:S04]  /*74180*/  @P6 IMAD.MOV.U32 R3, RZ, RZ, 0x7f800000 ;  /* 0x7f800000ff036424 */ /* 0x000fc800078e00ff */
[----:B---3--:R-:W-:Y:S02]  /*74190*/  @P6 FFMA.FTZ R15, R20, R3, +INF ;  /* 0x7f800000140f6423 */ /* 0x008fe40000010003 */
[----:B------:R-:W2:Y:S03]  /*741a0*/  LDL.LU R20, [R1+0x1c8c] ;  /* 0x001c8c0001147983 */ /* 0x000ea60000300800 */
[----:B------:R0:W-:Y:S02]  /*741b0*/  @P6 STL [R1+0x1260], R15 ;  /* 0x0012600f01006387 */ /* 0x0001e40000100800 */
[----:B0-----:R-:W3:Y:S01]  /*741c0*/  LDL.LU R15, [R1+0x1c88] ;  /* 0x001c8800010f7983 */ /* 0x001ee20000300800 */
[----:B------:R0:W-:Y:S03]  /*741d0*/  STL [R1+0x1c84], R5 ;  /* 0x001c840501007387 */ /* 0x0001e60000100800 */
[----:B0-----:R-:W3:Y:S04]  /*741e0*/  LDL R5, [R1+0x94] ;  /* 0x0000940001057983 */ /* 0x001ee80000100800 */
[----:B--2---:R0:W-:Y:S04]  /*741f0*/  STL [R1+0x1c80], R20 ;  /* 0x001c801401007387 */ /* 0x0041e80000100800 */
[----:B0-----:R-:W2:Y:S01]  /*74200*/  LDL R20, [R1+0x1014] ;  /* 0x0010140001147983 */ /* 0x001ea20000100800 */
[C---:B------:R-:W-:Y:S01]  /*74210*/  FSETP.GT.AND P0, PT, |R2|.reuse, 8.50705917302346158658e+37, PT ;  /* 0x7e8000000200780b */ /* 0x040fe20003f04200 */
[C---:B------:R-:W-:Y:S01]  /*74220*/  FMUL R4, R2.reuse, 8388608 ;  /* 0x4b00000002047820 */ /* 0x040fe20000400000 */
[----:B------:R-:W-:-:S02]  /*74230*/  FSETP.GEU.AND P1, PT, R2, 1.175494350822287508e-38, PT ;  /* 0x008000000200780b */ /* 0x000fc40003f2e000 */
[----:B------:R-:W-:Y:S02]  /*74240*/  MOV R3, R0 ;  /* 0x0000000000037202 */ /* 0x000fe40000000f00 */
[----:B------:R-:W-:Y:S02]  /*74250*/  FSETP.GEU.AND P6, PT, |R2|, 1.175494350822287508e-38, PT ;  /* 0x008000000200780b */ /* 0x000fe40003fce200 */
[----:B------:R-:W-:Y:S02]  /*74260*/  FSEL R0, R4, R2, !P1 ;  /* 0x0000000204007208 */ /* 0x000fe40004800000 */
[----:B------:R-:W4:Y:S01]  /*74270*/  LDL R4, [R1+0x3e0] ;  /* 0x0003e00001047983 */ /* 0x000f220000100800 */
[----:B------:R0:W-:Y:S02]  /*74280*/  STL [R1+0x1c58], R2 ;  /* 0x001c580201007387 */ /* 0x0001e40000100800 */
[----:B0-----:R-:W-:Y:S01]  /*74290*/  MOV R2, R3 ;  /* 0x0000000300027202 */ /* 0x001fe20000000f00 */
[----:B------:R-:W-:Y:S01]  /*742a0*/  FSEL R3, RZ, -23, P1 ;  /* 0xc1b80000ff037808 */ /* 0x000fe20000800000 */
[----:B---3--:R-:W-:-:S04]  /*742b0*/  FSETP.GEU.AND P1, PT, |R5|, 1.175494350822287508e-38, PT ;  /* 0x008000000500780b */ /* 0x008fc80003f2e200 */
[----:B------:R0:W-:Y:S04]  /*742c0*/  STL [R1+0x1348], R3 ;  /* 0x0013480301007387 */ /* 0x0001e80000100800 */
[----:B0-----:R-:W3:Y:S01]  /*742d0*/  LDL R3, [R1+0x48c] ;  /* 0x00048c0001037983 */ /* 0x001ee20000100800 */
[----:B------:R-:W3:Y:S02]  /*742e0*/  LDL.LU R5, [R1+0x1c84] ;  /* 0x001c840001057983 */ /* 0x000ee40000300800 */
[----:B--2---:R-:W-:-:S05]  /*742f0*/  @P0 FMUL R20, R20, 0.25 ;  /* 0x3e80000014140820 */ /* 0x004fca0000400000 */
[----:B------:R0:W-:Y:S04]  /*74300*/  @P0 STL [R1+0x1014], R20 ;  /* 0x0010141401000387 */ /* 0x0001e80000100800 */
[----:B0-----:R-:W2:Y:S04]  /*74310*/  LDL.LU R20, [R1+0x1c80] ;  /* 0x001c800001147983 */ /* 0x001ea80000300800 */
[----:B--2---:R0:W-:Y:S04]  /*74320*/  STL [R1+0x1c7c], R20 ;  /* 0x001c7c1401007387 */ /* 0x0041e80000100800 */
[----:B0-----:R-:W2:Y:S01]  /*74330*/  LDL R20, [R1+0x1018] ;  /* 0x0010180001147983 */ /* 0x001ea20000100800 */
[----:B------:R-:W-:Y:S02]  /*74340*/  STL [R1+0x1010], R0 ;  /* 0x0010100001007387 */ /* 0x000fe40000100800 */
[----:B------:R0:W-:Y:S02]  /*74350*/  STL [R1+0x134c], R0 ;  /* 0x00134c0001007387 */ /* 0x0001e40000100800 */
[----:B0-----:R-:W3:Y:S01]  /*74360*/  LDL R0, [R1+0x101c] ;  /* 0x00101c0001007983 */ /* 0x001ee20000100800 */
[----:B--2---:R-:W-:-:S05]  /*74370*/  @P0 FMUL R20, R20, 0.25 ;  /* 0x3e80000014140820 */ /* 0x004fca0000400000 */
[----:B------:R0:W-:Y:S01]  /*74380*/  @P0 STL [R1+0x1018], R20 ;  /* 0x0010181401000387 */ /* 0x0001e20000100800 */
[----:B---3--:R-:W-:-:S03]  /*74390*/  @P0 FMUL R0, R0, 0.25 ;  /* 0x3e80000000000820 */ /* 0x008fc60000400000 */
[----:B0-----:R-:W2:Y:S02]  /*743a0*/  LDL.LU R20, [R1+0x1c7c] ;  /* 0x001c7c0001147983 */ /* 0x001ea40000300800 */
[----:B------:R0:W-:Y:S02]  /*743b0*/  @P0 STL [R1+0x101c], R0 ;  /* 0x00101c0001000387 */ /* 0x0001e40000100800 */
[----:B0-----:R-:W3:Y:S04]  /*743c0*/  LDL R0, [R1+0x1048] ;  /* 0x0010480001007983 */ /* 0x001ee80000100800 */
[----:B---3--:R0:W-:Y:S04]  /*743d0*/  STL [R1+0x1c74], R0 ;  /* 0x001c740001007387 */ /* 0x0081e80000100800 */
[----:B0-----:R-:W3:Y:S04]  /*743e0*/  LDL R0, [R1+0x1044] ;  /* 0x0010440001007983 */ /* 0x001ee80000100800 */
[----:B---3--:R0:W-:Y:S04]  /*743f0*/  STL [R1+0x1c78], R0 ;  /* 0x001c780001007387 */ /* 0x0081e80000100800 */
[----:B0-----:R-:W3:Y:S02]  /*74400*/  LDL R0, [R1+0x1040] ;  /* 0x0010400001007983 */ /* 0x001ee40000100800 */
[----:B---3--:R-:W-:-:S05]  /*74410*/  @P0 FMUL R0, R0, 0.25 ;  /* 0x3e80000000000820 */ /* 0x008fca0000400000 */
[----:B------:R0:W-:Y:S04]  /*74420*/  @P0 STL [R1+0x1040], R0 ;  /* 0x0010400001000387 */ /* 0x0001e80000100800 */
[----:B0-----:R-:W3:Y:S02]  /*74430*/  LDL.LU R0, [R1+0x1c78] ;  /* 0x001c780001007983 */ /* 0x001ee40000300800 */
[----:B---3--:R-:W-:-:S05]  /*74440*/  @P0 FMUL R0, R0, 0.25 ;  /* 0x3e80000000000820 */ /* 0x008fca0000400000 */
[----:B------:R0:W-:Y:S04]  /*74450*/  @P0 STL [R1+0x1044], R0 ;  /* 0x0010440001000387 */ /* 0x0001e80000100800 */
[----:B0-----:R-:W3:Y:S02]  /*74460*/  LDL.LU R0, [R1+0x1c74] ;  /* 0x001c740001007983 */ /* 0x001ee40000300800 */
[----:B---3--:R-:W-:-:S05]  /*74470*/  @P0 FMUL R0, R0, 0.25 ;  /* 0x3e80000000000820 */ /* 0x008fca0000400000 */
[----:B------:R0:W-:Y:S04]  /*74480*/  @P0 STL [R1+0x1048], R0 ;  /* 0x0010480001000387 */ /* 0x0001e80000100800 */
        /* <DEDUP_REMOVED lines=25> */
[----:B------:R-:W-:Y:S01]  /*74620*/  @P0 STL [R1+0x478], R0 ;  /* 0x0004780001000387 */ /* 0x000fe20000100800 */
[----:B------:R0:W-:Y:S03]  /*74630*/  STL [R1+0x1c5c], R9 ;  /* 0x001c5c0901007387 */ /* 0x0001e60000100800 */
[----:B0-----:R-:W3:Y:S04]  /*74640*/  LDL R9, [R1+0x4ac] ;  /* 0x0004ac0001097983 */ /* 0x001ee80000100800 */
[----:B---3--:R0:W-:Y:S04]  /*74650*/  STL [R1+0x1c60], R9 ;  /* 0x001c600901007387 */ /* 0x0081e80000100800 */
[----:B0-----:R-:W3:Y:S01]  /*74660*/  LDL R9, [R1+0x498] ;  /* 0x0004980001097983 */ /* 0x001ee20000100800 */
[----:B------:R-:W-:Y:S01]  /*74670*/  MOV R0, R3 ;  /* 0x0000000300007202 */ /* 0x000fe20000000f00 */
[----:B------:R-:W-:-:S02]  /*74680*/  IMAD.MOV.U32 R3, RZ, RZ, R2 ;  /* 0x000000ffff037224 */ /* 0x000fc400078e0002 */
[----:B------:R-:W2:Y:S01]  /*74690*/  LDL R2, [R1+0x438] ;  /* 0x0004380001027983 */ /* 0x000ea20000100800 */
[----:B---3--:R-:W-:-:S05]  /*746a0*/  @P0 FMUL R9, R9, 0.25 ;  /* 0x3e80000009090820 */ /* 0x008fca0000400000 */
[----:B------:R0:W-:Y:S04]  /*746b0*/  @P0 STL [R1+0x498], R9 ;  /* 0x0004980901000387 */ /* 0x0001e80000100800 */
[----:B0-----:R-:W3:Y:S01]  /*746c0*/  LDL.LU R9, [R1+0x1c60] ;  /* 0x001c600001097983 */ /* 0x001ee20000300800 */
[----:B--2---:R-:W-:Y:S02]  /*746d0*/  @P0 FMUL R2, R2, 0.25 ;  /* 0x3e80000002020820 */ /* 0x004fe40000400000 */
[----:B---3--:R-:W-:-:S05]  /*746e0*/  @P0 FMUL R9, R9, 0.25 ;  /* 0x3e80000009090820 */ /* 0x008fca0000400000 */
[----:B------:R0:W-:Y:S04]  /*746f0*/  @P0 STL [R1+0x4ac], R9 ;  /* 0x0004ac0901000387 */ /* 0x0001e80000100800 */
[----:B0-----:R-:W2:Y:S01]  /*74700*/  LDL.LU R9, [R1+0x1c5c] ;  /* 0x001c5c0001097983 */ /* 0x001ea20000300800 */
[----:B------:R0:W-:Y:S03]  /*74710*/  @P0 STL [R1+0x438], R2 ;  /* 0x0004380201000387 */ /* 0x0001e60000100800 */
[----:B0-----:R-:W3:Y:S01]  /*74720*/  LDL.LU R2, [R1+0x1c58] ;  /* 0x001c580001027983 */ /* 0x001ee20000300800 */
[----:B------:R0:W-:Y:S03]  /*74730*/  STL [R1+0x1c54], R10 ;  /* 0x001c540a01007387 */ /* 0x0001e60000100800 */
[----:B0-----:R-:W2:Y:S01]  /*74740*/  LDL R10, [R1+0x440] ;  /* 0x00044000010a7983 */ /* 0x001ea20000100800 */
[----:B---3--:R-:W-:-:S05]  /*74750*/  @P0 FMUL R2, R2, 0.25 ;  /* 0x3e80000002020820 */ /* 0x008fca0000400000 */
[----:B------:R0:W-:Y:S04]  /*74760*/  STL [R1+0x1c28], R2 ;  /* 0x001c280201007387 */ /* 0x0001e80000100800 */
[----:B0-----:R-:W3:Y:S01]  /*74770*/  LDL R2, [R1+0x94] ;  /* 0x0000940001027983 */ /* 0x001ee20000100800 */
[----:B--2---:R-:W-:-:S05]  /*74780*/  @P0 FMUL R10, R10, 0.25 ;  /* 0x3e8000000a0a0820 */ /* 0x004fca0000400000 */
[----:B------:R0:W-:Y:S04]  /*74790*/  @P0 STL [R1+0x440], R10 ;  /* 0x0004400a01000387 */ /* 0x0001e80000100800 */
[----:B0-----:R-:W2:Y:S01]  /*747a0*/  LDL.LU R10, [R1+0x1c54] ;  /* 0x001c5400010a7983 */ /* 0x001ea20000300800 */
[----:B---3--:R-:W-:-:S03]  /*747b0*/  FSETP.GT.AND P0, PT, |R2|, 8.50705917302346158658e+37, PT ;  /* 0x7e8000000200780b */ /* 0x008fc60003f04200 */
[----:B------:R-:W3:Y:S04]  /*747c0*/  LDL R2, [R1+0x101c] ;  /* 0x00101c0001027983 */ /* 0x000ee80000100800 */
[----:B---3--:R0:W-:Y:S04]  /*747d0*/  STL [R1+0x1c4c], R2 ;  /* 0x001c4c0201007387 */ /* 0x0081e80000100800 */
[----:B0-----:R-:W3:Y:S04]  /*747e0*/  LDL R2, [R1+0x1018] ;  /* 0x0010180001027983 */ /* 0x001ee80000100800 */
[----:B---3--:R0:W-:Y:S04]  /*747f0*/  STL [R1+0x1c50], R2 ;  /* 0x001c500201007387 */ /* 0x0081e80000100800 */
[----:B0-----:R-:W3:Y:S02]  /*74800*/  LDL R2, [R1+0x1014] ;  /* 0x0010140001027983 */ /* 0x001ee40000100800 */
[----:B---3--:R-:W-:-:S05]  /*74810*/  @!P6 FMUL R2, R2, 16777216 ;  /* 0x4b8000000202e820 */ /* 0x008fca0000400000 */
[----:B------:R0:W-:Y:S04]  /*74820*/  @!P6 STL [R1+0x1014], R2 ;  /* 0x001014020100e387 */ /* 0x0001e80000100800 */
[----:B0-----:R-:W3:Y:S02]  /*74830*/  LDL.LU R2, [R1+0x1c50] ;  /* 0x001c500001027983 */ /* 0x001ee40000300800 */
[----:B---3--:R-:W-:-:S05]  /*74840*/  @!P6 FMUL R2, R2, 16777216 ;  /* 0x4b8000000202e820 */ /* 0x008fca0000400000 */
[----:B------:R0:W-:Y:S04]  /*74850*/  @!P6 STL [R1+0x1018], R2 ;  /* 0x001018020100e387 */ /* 0x0001e80000100800 */
[----:B0-----:R-:W3:Y:S02]  /*74860*/  LDL.LU R2, [R1+0x1c4c] ;  /* 0x001c4c0001027983 */ /* 0x001ee40000300800 */
[----:B---3--:R-:W-:-:S05]  /*74870*/  @!P6 FMUL R2, R2, 16777216 ;  /* 0x4b8000000202e820 */ /* 0x008fca0000400000 */
[----:B------:R0:W-:Y:S04]  /*74880*/  @!P6 STL [R1+0x101c], R2 ;  /* 0x00101c020100e387 */ /* 0x0001e80000100800 */
[----:B0-----:R-:W3:Y:S04]  /*74890*/  LDL R2, [R1+0x1048] ;  /* 0x0010480001027983 */ /* 0x001ee80000100800 */
        /* <DEDUP_REMOVED lines=51> */
[----:B0-----:R-:W3:Y:S02]  /*74bd0*/  LDL.LU R2, [R1+0x1c28] ;  /* 0x001c280001027983 */ /* 0x001ee40000300800 */
[----:B---3--:R-:W-:-:S05]  /*74be0*/  @!P6 FMUL R2, R2, 16777216 ;  /* 0x4b8000000202e820 */ /* 0x008fca0000400000 */
[----:B------:R0:W-:Y:S04]  /*74bf0*/  STL [R1+0x12d4], R2 ;  /* 0x0012d40201007387 */ /* 0x0001e80000100800 */
[----:B0-----:R-:W3:Y:S02]  /*74c00*/  LDL R2, [R1+0x440] ;  /* 0x0004400001027983 */ /* 0x001ee40000100800 */
[----:B---3--:R-:W-:-:S05]  /*74c10*/  @!P6 FMUL R2, R2, 16777216 ;  /* 0x4b8000000202e820 */ /* 0x008fca0000400000 */
[----:B------:R-:W-:Y:S01]  /*74c20*/  @!P6 STL [R1+0x440], R2 ;  /* 0x000440020100e387 */ /* 0x000fe20000100800 */
[----:B------:R0:W-:Y:S02]  /*74c30*/  STL [R1+0x1c20], R22 ;  /* 0x001c201601007387 */ /* 0x0001e40000100800 */
[----:B------:R3:W-:Y:S01]  /*74c40*/  STL [R1+0x1c24], R14 ;  /* 0x001c240e01007387 */ /* 0x0007e20000100800 */
[----:B0-----:R-:W2:Y:S04]  /*74c50*/  LDL R22, [R1+0x106c] ;  /* 0x00106c0001167983 */ /* 0x001ea80000100800 */
[----:B---3--:R-:W3:Y:S01]  /*74c60*/  LDL R14, [R1+0x88] ;  /* 0x00008800010e7983 */ /* 0x008ee20000100800 */
[----:B------:R-:W2:Y:S03]  /*74c70*/  LDL.LU R2, [R1+0x10c0] ;  /* 0x0010c00001027983 */ /* 0x000ea60000300800 */
[----:B--2---:R0:W-:Y:S04]  /*74c80*/  STL [R1+0x1ba4], R2 ;  /* 0x001ba40201007387 */ /* 0x0041e80000100800 */
[----:B0-----:R-:W2:Y:S01]  /*74c90*/  LDL.LU R2, [R1+0x44c] ;  /* 0x00044c0001027983 */ /* 0x001ea20000300800 */
[----:B------:R-:W-:-:S03]  /*74ca0*/  @P0 FMUL R22, R22, 0.25 ;  /* 0x3e80000016160820 */ /* 0x000fc60000400000 */
[----:B--2---:R0:W-:Y:S04]  /*74cb0*/  STL [R1+0x1bfc], R2 ;  /* 0x001bfc0201007387 */ /* 0x0041e80000100800 */
[----:B0-----:R-:W2:Y:S01]  /*74cc0*/  LDL R2, [R1+0x1074] ;  /* 0x0010740001027983 */ /* 0x001ea20000100800 */
[----:B---3--:R-:W-:Y:S02]  /*74cd0*/  FSETP.GEU.AND P6, PT, |R14|, 1.175494350822287508e-38, PT ;  /* 0x008000000e00780b */ /* 0x008fe40003fce200 */
[----:B------:R-:W3:Y:S02]  /*74ce0*/  LDL.LU R14, [R1+0x1c24] ;  /* 0x001c2400010e7983 */ /* 0x000ee40000300800 */
[----:B------:R0:W-:Y:S02]  /*74cf0*/  @P0 STL [R1+0x106c], R22 ;  /* 0x00106c1601000387 */ /* 0x0001e40000100800 */
[----:B0-----:R-:W3:Y:S01]  /*74d00*/  LDL.LU R22, [R1+0x1c20] ;  /* 0x001c200001167983 */ /* 0x001ee20000300800 */
[----:B--2---:R-:W-:-:S05]  /*74d10*/  @P0 FMUL R2, R2, 0.25 ;  /* 0x3e80000002020820 */ /* 0x004fca0000400000 */
[----:B------:R0:W-:Y:S04]  /*74d20*/  @P0 STL [R1+0x1074], R2 ;  /* 0x0010740201000387 */ /* 0x0001e80000100800 */
[----:B0-----:R-:W2:Y:S04]  /*74d30*/  LDL R2, [R1+0x1080] ;  /* 0x0010800001027983 */ /* 0x001ea80000100800 */
[----:B--2---:R0:W-:Y:S04]  /*74d40*/  STL [R1+0x1c18], R2 ;  /* 0x001c180201007387 */ /* 0x0041e80000100800 */
[----:B0-----:R-:W2:Y:S04]  /*74d50*/  LDL R2, [R1+0x107c] ;  /* 0x00107c0001027983 */ /* 0x001ea80000100800 */
[----:B--2---:R0:W-:Y:S04]  /*74d60*/  STL [R1+0x1c1c], R2 ;  /* 0x001c1c0201007387 */ /* 0x0041e80000100800 */
[----:B0-----:R-:W2:Y:S02]  /*74d70*/  LDL R2, [R1+0x1078] ;  /* 0x0010780001027983 */ /* 0x001ea40000100800 */
[----:B--2---:R-:W-:-:S05]  /*74d80*/  @P0 FMUL R2, R2, 0.25 ;  /* 0x3e80000002020820 */ /* 0x004fca0000400000 */
[----:B------:R0:W-:Y:S04]  /*74d90*/  @P0 STL [R1+0x1078], R2 ;  /* 0x0010780201000387 */ /* 0x0001e80000100800 */
[----:B0-----:R-:W2:Y:S02]  /*74da0*/  LDL.LU R2, [R1+0x1c1c] ;  /* 0x001c1c0001027983 */ /* 0x001ea40000300800 */
[----:B--2---:R-:W-:-:S05]  /*74db0*/  @P0 FMUL R2, R2, 0.25 ;  /* 0x3e80000002020820 */ /* 0x004fca0000400000 */
[----:B------:R0:W-:Y:S04]  /*74dc0*/  @P0 STL [R1+0x107c], R2 ;  /* 0x00107c0201000387 */ /* 0x0001e80000100800 */
[----:B0-----:R-:W2:Y:S02]  /*74dd0*/  LDL.LU R2, [R1+0x1c18] ;  /* 0x001c180001027983 */ /* 0x001ea40000300800 */
        /* <DEDUP_REMOVED lines=27> */
[----:B------:R0:W-:Y:S01]  /*74f90*/  @P0 STL [R1+0x49c], R2 ;  /* 0x00049c0201000387 */ /* 0x0001e20000100800 */
[----:B------:R2:W-:Y:S03]  /*74fa0*/  STL [R1+0x1c04], R29 ;  /* 0x001c041d01007387 */ /* 0x0005e60000100800 */
[----:B0-----:R-:W3:Y:S04]  /*74fb0*/  LDL R2, [R1+0x460] ;  /* 0x0004600001027983 */ /* 0x001ee80000100800 */
[----:B--2---:R-:W2:Y:S04]  /*74fc0*/  LDL R29, [R1+0x4fc] ;  /* 0x0004fc00011d7983 */ /* 0x004ea80000100800 */
[----:B---3--:R0:W-:Y:S04]  /*74fd0*/  STL [R1+0x1c00], R2 ;  /* 0x001c000201007387 */ /* 0x0081e80000100800 */
[----:B0-----:R-:W3:Y:S01]  /*74fe0*/  LDL R2, [R1+0x454] ;  /* 0x0004540001027983 */ /* 0x001ee20000100800 */
[----:B--2---:R-:W-:-:S05]  /*74ff0*/  @P0 FMUL R29, R29, 0.25 ;  /* 0x3e8000001d1d0820 */ /* 0x004fca0000400000 */
[----:B------:R0:W-:Y:S04]  /*75000*/  @P0 STL [R1+0x4fc], R29 ;  /* 0x0004fc1d01000387 */ /* 0x0001e80000100800 */
[----:B0-----:R-:W2:Y:S01]  /*75010*/  LDL.LU R29, [R1+0x1c04] ;  /* 0x001c0400011d7983 */ /* 0x001ea20000300800 */
[----:B---3--:R-:W-:-:S05]  /*75020*/  @P0 FMUL R2, R2, 0.25 ;  /* 0x3e80000002020820 */ /* 0x008fca0000400000 */
[----:B------:R0:W-:Y:S04]  /*75030*/  @P0 STL [R1+0x454], R2 ;  /* 0x0004540201000387 */ /* 0x0001e80000100800 */
[----:B0-----:R-:W3:Y:S02]  /*75040*/  LDL.LU R2, [R1+0x1c00] ;  /* 0x001c000001027983 */ /* 0x001ee40000300800 */
[----:B---3--:R-:W-:-:S05]  /*75050*/  @P0 FMUL R2, R2, 0.25 ;  /* 0x3e80000002020820 */ /* 0x008fca0000400000 */
[----:B------:R0:W-:Y:S04]  /*75060*/  @P0 STL [R1+0x460], R2 ;  /* 0x0004600201000387 */ /* 0x0001e80000100800 */
[----:B0-----:R-:W3:Y:S01]  /*75070*/  LDL.LU R2, [R1+0x1bfc] ;  /* 0x001bfc0001027983 */ /* 0x001ee20000300800 */
[----:B------:R0:W-:Y:S02]  /*75080*/  STL [R1+0x1bf4], R6 ;  /* 0x001bf40601007387 */ /* 0x0001e40000100800 */
[----:B--2---:R2:W-:Y:S01]  /*75090*/  STL [R1+0x1bf8], R29 ;  /* 0x001bf81d01007387 */ /* 0x0045e20000100800 */
[----:B0-----:R-:W4:Y:S04]  /*750a0*/  LDL R6, [R1+0x474] ;  /* 0x0004740001067983 */ /* 0x001f280000100800 */
[----:B--2---:R-:W2:Y:S01]  /*750b0*/  LDL R29, [R1+0x94] ;  /* 0x00009400011d7983 */ /* 0x004ea20000100800 */
[----:B---3--:R-:W-:-:S05]  /*750c0*/  @P0 FMUL R2, R2, 0.25 ;  /* 0x3e80000002020820 */ /* 0x008fca0000400000 */
[----:B------:R0:W-:Y:S01]  /*750d0*/  STL [R1+0x1bb8], R2 ;  /* 0x001bb80201007387 */ /* 0x0001e20000100800 */
[----:B--2---:R-:W-:Y:S02]  /*750e0*/  @P0 FMUL R29, R29, 0.25 ;  /* 0x3e8000001d1d0820 */ /* 0x004fe40000400000 */
[----:B----4-:R-:W-:Y:S01]  /*750f0*/  @P0 FMUL R6, R6, 0.25 ;  /* 0x3e80000006060820 */ /* 0x010fe20000400000 */
[----:B0-----:R-:W2:Y:S02]  /*75100*/  LDL R2, [R1+0x4fc] ;  /* 0x0004fc0001027983 */ /* 0x001ea40000100800 */
[----:B------:R0:W-:Y:S02]  /*75110*/  @P0 STL [R1+0x94], R29 ;  /* 0x0000941d01000387 */ /* 0x0001e40000100800 */
[----:B0-----:R-:W3:Y:S01]  /*75120*/  LDL.LU R29, [R1+0x1bf8] ;  /* 0x001bf800011d7983 */ /* 0x001ee20000300800 */
[----:B------:R0:W-:Y:S03]  /*75130*/  @P0 STL [R1+0x474], R6 ;  /* 0x0004740601000387 */ /* 0x0001e60000100800 */
[----:B0-----:R-:W4:Y:S01]  /*75140*/  LDL.LU R6, [R1+0x1bf4] ;  /* 0x001bf40001067983 */ /* 0x001f220000300800 */
[----:B------:R0:W-:Y:S03]  /*75150*/  STL [R1+0x1bec], R5 ;  /* 0x001bec0501007387 */ /* 0x0001e60000100800 */
[----:B0-----:R-:W2:Y:S04]  /*75160*/  LDL R5, [R1+0x106c] ;  /* 0x00106c0001057983 */ /* 0x001ea80000100800 */
[----:B--2---:R0:W-:Y:S04]  /*75170*/  STL [R1+0x1bf0], R5 ;  /* 0x001bf00501007387 */ /* 0x0041e80000100800 */
[----:B0-----:R-:W2:Y:S02]  /*75180*/  LDL R5, [R1+0x88] ;  /* 0x0000880001057983 */ /* 0x001ea40000100800 */
[----:B--2---:R-:W-:-:S02]  /*75190*/  FSETP.GT.AND P0, PT, |R5|, 8.50705917302346158658e+37, PT ;  /* 0x7e8000000500780b */ /* 0x004fc40003f04200 */
[----:B------:R-:W2:Y:S02]  /*751a0*/  LDL.LU R5, [R1+0x1bf0] ;  /* 0x001bf00001057983 */ /* 0x000ea40000300800 */
[----:B--2---:R-:W-:-:S05]  /*751b0*/  @!P1 FMUL R5, R5, 16777216 ;  /* 0x4b80000005059820 */ /* 0x004fca0000400000 */
[----:B------:R0:W-:Y:S04]  /*751c0*/  @!P1 STL [R1+0x106c], R5 ;  /* 0x00106c0501009387 */ /* 0x0001e80000100800 */
[----:B0-----:R-:W2:Y:S04]  /*751d0*/  LDL.LU R5, [R1+0x1bec] ;  /* 0x001bec0001057983 */ /* 0x001ea80000300800 */
[----:B--2---:R0:W-:Y:S04]  /*751e0*/  STL [R1+0x1be4], R5 ;  /* 0x001be40501007387 */ /* 0x0041e80000100800 */
[----:B0-----:R-:W2:Y:S04]  /*751f0*/  LDL R5, [R1+0x1078] ;  /* 0x0010780001057983 */ /* 0x001ea80000100800 */
[----:B--2---:R0:W-:Y:S04]  /*75200*/  STL [R1+0x1be8], R5 ;  /* 0x001be80501007387 */ /* 0x0041e80000100800 */
[----:B0-----:R-:W2:Y:S02]  /*75210*/  LDL R5, [R1+0x1074] ;  /* 0x0010740001057983 */ /* 0x001ea40000100800 */
[----:B--2---:R-:W-:-:S05]  /*75220*/  @!P1 FMUL R5, R5, 16777216 ;  /* 0x4b80000005059820 */ /* 0x004fca0000400000 */
[----:B------:R0:W-:Y:S04]  /*75230*/  @!P1 STL [R1+0x1074], R5 ;  /* 0x0010740501009387 */ /* 0x0001e80000100800 */
[----:B0-----:R-:W2:Y:S02]  /*75240*/  LDL.LU R5, [R1+0x1be8] ;  /* 0x001be80001057983 */ /* 0x001ea40000300800 */
        /* <DEDUP_REMOVED lines=32> */
[----:B0-----:R-:W2:Y:S01]  /*75450*/  LDL.LU R5, [R1+0x1bcc] ;  /* 0x001bcc0001057983 */ /* 0x001ea20000300800 */
[----:B------:R0:W-:Y:S03]  /*75460*/  STL [R1+0x1bc8], R2 ;  /* 0x001bc80201007387 */ /* 0x0001e60000100800 */
[----:B0-----:R-:W2:Y:S01]  /*75470*/  LDL R2, [R1+0x4a0] ;  /* 0x0004a00001027983 */ /* 0x001ea20000100800 */
[----:B------:R0:W-:Y:S03]  /*75480*/  STL [R1+0x1bc4], R27 ;  /* 0x001bc41b01007387 */ /* 0x0001e60000100800 */
[----:B0-----:R-:W3:Y:S01]  /*75490*/  LDL R27, [R1+0x49c] ;  /* 0x00049c00011b7983 */ /* 0x001ee20000100800 */
[----:B--2---:R-:W-:-:S05]  /*754a0*/  @!P1 FMUL R2, R2, 16777216 ;  /* 0x4b80000002029820 */ /* 0x004fca0000400000 */
[----:B------:R0:W-:Y:S01]  /*754b0*/  @!P1 STL [R1+0x4a0], R2 ;  /* 0x0004a00201009387 */ /* 0x0001e20000100800 */
[----:B---3--:R-:W-:-:S03]  /*754c0*/  @!P1 FMUL R27, R27, 16777216 ;  /* 0x4b8000001b1b9820 */ /* 0x008fc60000400000 */
[----:B0-----:R-:W2:Y:S02]  /*754d0*/  LDL.LU R2, [R1+0x1bc8] ;  /* 0x001bc80001027983 */ /* 0x001ea40000300800 */
[----:B------:R0:W-:Y:S02]  /*754e0*/  @!P1 STL [R1+0x49c], R27 ;  /* 0x00049c1b01009387 */ /* 0x0001e40000100800 */
[----:B0-----:R-:W3:Y:S04]  /*754f0*/  LDL.LU R27, [R1+0x1bc4] ;  /* 0x001bc400011b7983 */ /* 0x001ee80000300800 */
[----:B---3--:R2:W-:Y:S02]  /*75500*/  STL [R1+0x1bc0], R27 ;  /* 0x001bc01b01007387 */ /* 0x0085e40000100800 */
[----:B--2---:R-:W-:-:S02]  /*75510*/  MOV R27, R2 ;  /* 0x00000002001b7202 */ /* 0x004fc40000000f00 */
[----:B------:R-:W2:Y:S04]  /*75520*/  LDL R2, [R1+0x460] ;  /* 0x0004600001027983 */ /* 0x000ea80000100800 */
[----:B--2---:R0:W-:Y:S04]  /*75530*/  STL [R1+0x1bbc], R2 ;  /* 0x001bbc0201007387 */ /* 0x0041e80000100800 */
[----:B0-----:R-:W2:Y:S01]  /*75540*/  LDL R2, [R1+0x454] ;  /* 0x0004540001027983 */ /* 0x001ea20000100800 */
[----:B------:R-:W-:-:S05]  /*75550*/  @!P1 FMUL R27, R27, 16777216 ;  /* 0x4b8000001b1b9820 */ /* 0x000fca0000400000 */
[----:B------:R0:W-:Y:S04]  /*75560*/  @!P1 STL [R1+0x4fc], R27 ;  /* 0x0004fc1b01009387 */ /* 0x0001e80000100800 */
[----:B0-----:R-:W3:Y:S01]  /*75570*/  LDL.LU R27, [R1+0x1bc0] ;  /* 0x001bc000011b7983 */ /* 0x001ee20000300800 */
[----:B--2---:R-:W-:-:S05]  /*75580*/  @!P1 FMUL R2, R2, 16777216 ;  /* 0x4b80000002029820 */ /* 0x004fca0000400000 */
[----:B------:R0:W-:Y:S04]  /*75590*/  @!P1 STL [R1+0x454], R2 ;  /* 0x0004540201009387 */ /* 0x0001e80000100800 */
[----:B0-----:R-:W2:Y:S02]  /*755a0*/  LDL.LU R2, [R1+0x1bbc] ;  /* 0x001bbc0001027983 */ /* 0x001ea40000300800 */
[----:B--2---:R-:W-:-:S05]  /*755b0*/  @!P1 FMUL R2, R2, 16777216 ;  /* 0x4b80000002029820 */ /* 0x004fca0000400000 */
[----:B------:R0:W-:Y:S04]  /*755c0*/  @!P1 STL [R1+0x460], R2 ;  /* 0x0004600201009387 */ /* 0x0001e80000100800 */
[----:B0-----:R-:W2:Y:S02]  /*755d0*/  LDL.LU R2, [R1+0x1bb8] ;  /* 0x001bb80001027983 */ /* 0x001ea40000300800 */
[----:B--2---:R-:W-:-:S05]  /*755e0*/  @!P1 FMUL R2, R2, 16777216 ;  /* 0x4b80000002029820 */ /* 0x004fca0000400000 */
[----:B------:R0:W-:Y:S04]  /*755f0*/  STL [R1+0x44c], R2 ;  /* 0x00044c0201007387 */ /* 0x0001e80000100800 */
[----:B0-----:R-:W2:Y:S04]  /*75600*/  LDL R2, [R1+0x8c] ;  /* 0x00008c0001027983 */ /* 0x001ea80000100800 */
        /* <DEDUP_REMOVED lines=11> */
[----:B0-----:R-:W3:Y:S01]  /*756c0*/  LDL R7, [R1+0x1098] ;  /* 0x0010980001077983 */ /* 0x001ee20000100800 */
[----:B--2---:R-:W-:-:S03]  /*756d0*/  FSETP.GEU.AND P1, PT, |R2|, 1.175494350822287508e-38, PT ;  /* 0x008000000200780b */ /* 0x004fc60003f2e200 */
[----:B------:R-:W2:Y:S04]  /*756e0*/  LDL R2, [R1+0x10b8] ;  /* 0x0010b80001027983 */ /* 0x000ea80000100800 */
[----:B--2---:R0:W-:Y:S04]  /*756f0*/  STL [R1+0x1ba8], R2 ;  /* 0x001ba80201007387 */ /* 0x0041e80000100800 */
[----:B0-----:R-:W2:Y:S01]  /*75700*/  LDL R2, [R1+0x109c] ;  /* 0x00109c0001027983 */ /* 0x001ea20000100800 */
[----:B---3--:R-:W-:-:S05]  /*75710*/  @P0 FMUL R7, R7, 0.25 ;  /* 0x3e80000007070820 */ /* 0x008fca0000400000 */
[----:B------:R0:W-:Y:S04]  /*75720*/  @P0 STL [R1+0x1098], R7 ;  /* 0x0010980701000387 */ /* 0x0001e80000100800 */
[----:B0-----:R-:W3:Y:S01]  /*75730*/  LDL.LU R7, [R1+0x1bac] ;  /* 0x001bac0001077983 */ /* 0x001ee20000300800 */
[----:B--2---:R-:W-:-:S05]  /*75740*/  @P0 FMUL R2, R2, 0.25 ;  /* 0x3e80000002020820 */ /* 0x004fca0000400000 */
[----:B------:R0:W-:Y:S04]  /*75750*/  @P0 STL [R1+0x109c], R2 ;  /* 0x00109c0201000387 */ /* 0x0001e80000100800 */
[----:B0-----:R-:W2:Y:S02]  /*75760*/  LDL.LU R2, [R1+0x1ba8] ;  /* 0x001ba80001027983 */ /* 0x001ea40000300800 */
[----:B--2---:R-:W-:-:S05]  /*75770*/  @P0 FMUL R2, R2, 0.25 ;  /* 0x3e80000002020820 */ /* 0x004fca0000400000 */
[----:B------:R0:W-:Y:S04]  /*75780*/  @P0 STL [R1+0x10b8], R2 ;  /* 0x0010b80201000387 */ /* 0x0001e80000100800 */
[----:B0-----:R-:W2:Y:S01]  /*75790*/  LDL.LU R2, [R1+0x1ba4] ;  /* 0x001ba40001027983 */ /* 0x001ea20000300800 */
[----:B------:R0:W-:Y:S02]  /*757a0*/  STL [R1+0x1b9c], R26 ;  /* 0x001b9c1a01007387 */ /* 0x0001e40000100800 */
[----:B---3--:R3:W-:Y:S01]  /*757b0*/  STL [R1+0x1ba0], R7 ;  /* 0x001ba00701007387 */ /* 0x0087e20000100800 */
[----:B0-----:R-:W4:Y:S04]  /*757c0*/  LDL R26, [R1+0x10d0] ;  /* 0x0010d000011a7983 */ /* 0x001f280000100800 */
[----:B---3--:R-:W3:Y:S01]  /*757d0*/  LDL R7, [R1+0x10c8] ;  /* 0x0010c80001077983 */ /* 0x008ee20000100800 */
[----:B--2---:R-:W-:-:S05]  /*757e0*/  @P0 FMUL R2, R2, 0.25 ;  /* 0x3e80000002020820 */ /* 0x004fca0000400000 */
[----:B------:R0:W-:Y:S01]  /*757f0*/  STL [R1+0x1b60], R2 ;  /* 0x001b600201007387 */ /* 0x0001e20000100800 */
[----:B---3--:R-:W-:Y:S02]  /*75800*/  @P0 FMUL R7, R7, 0.25 ;  /* 0x3e80000007070820 */ /* 0x008fe40000400000 */
        /* <DEDUP_REMOVED lines=15> */
[----:B0-----:R-:W2:Y:S04]  /*75900*/  LDL.LU R9, [R1+0x1b94] ;  /* 0x001b940001097983 */ /* 0x001ea80000300800 */
        /* <DEDUP_REMOVED lines=39> */
[----:B0-----:R-:W2:Y:S01]  /*75b80*/  LDL.LU R9, [R1+0x1b74] ;  /* 0x001b740001097983 */ /* 0x001ea20000300800 */
[----:B------:R0:W-:Y:S03]  /*75b90*/  STL [R1+0x1b70], R2 ;  /* 0x001b700201007387 */ /* 0x0001e60000100800 */
[----:B0-----:R-:W2:Y:S01]  /*75ba0*/  LDL R2, [R1+0x570] ;  /* 0x0005700001027983 */ /* 0x001ea20000100800 */
[----:B------:R0:W-:Y:S03]  /*75bb0*/  STL [R1+0x1b6c], R18 ;  /* 0x001b6c1201007387 */ /* 0x0001e60000100800 */
[----:B0-----:R-:W3:Y:S01]  /*75bc0*/  LDL R18, [R1+0x8c] ;  /* 0x00008c0001127983 */ /* 0x001ee20000100800 */
[----:B--2---:R-:W-:-:S05]  /*75bd0*/  @P0 FMUL R2, R2, 0.25 ;  /* 0x3e80000002020820 */ /* 0x004fca0000400000 */
[----:B------:R0:W-:Y:S01]  /*75be0*/  @P0 STL [R1+0x570], R2 ;  /* 0x0005700201000387 */ /* 0x0001e20000100800 */
[----:B---3--:R-:W-:-:S03]  /*75bf0*/  FSETP.GT.AND P0, PT, |R18|, 8.50705917302346158658e+37, PT ;  /* 0x7e8000001200780b */ /* 0x008fc60003f04200 */
[----:B0-----:R-:W2:Y:S01]  /*75c00*/  LDL.LU R2, [R1+0x1b70] ;  /* 0x001b700001027983 */ /* 0x001ea20000300800 */
[----:B------:R-:W3:Y:S03]  /*75c10*/  LDL.LU R18, [R1+0x1b6c] ;  /* 0x001b6c0001127983 */ /* 0x000ee60000300800 */
[----:B---3--:R2:W-:Y:S02]  /*75c20*/  STL [R1+0x1b68], R18 ;  /* 0x001b681201007387 */ /* 0x0085e40000100800 */
[----:B--2---:R-:W-:Y:S02]  /*75c30*/  MOV R18, R2 ;  /* 0x0000000200127202 */ /* 0x004fe40000000f00 */
        /* <DEDUP_REMOVED lines=14> */
[----:B0-----:R-:W2:Y:S04]  /*75d20*/  LDL.LU R2, [R1+0x458] ;  /* 0x0004580001027983 */ /* 0x001ea80000300800 */
[----:B--2---:R0:W-:Y:S04]  /*75d30*/  STL [R1+0x1b0c], R2 ;  /* 0x001b0c0201007387 */ /* 0x0041e80000100800 */
[----:B0-----:R-:W2:Y:S04]  /*75d40*/  LDL R2, [R1+0x80] ;  /* 0x0000800001027983 */ /* 0x001ea80000100800 */
[----:B--2---:R0:W-:Y:S04]  /*75d50*/  STL [R1+0x1b3c], R2 ;  /* 0x001b3c0201007387 */ /* 0x0041e80000100800 */
[----:B0-----:R-:W2:Y:S02]  /*75d60*/  LDL R2, [R1+0x10c8] ;  /* 0x0010c80001027983 */ /* 0x001ea40000100800 */
[----:B--2---:R-:W-:-:S05]  /*75d70*/  @!P6 FMUL R2, R2, 16777216 ;  /* 0x4b8000000202e820 */ /* 0x004fca0000400000 */
[----:B------:R0:W-:Y:S04]  /*75d80*/  @!P6 STL [R1+0x10c8], R2 ;  /* 0x0010c8020100e387 */ /* 0x0001e80000100800 */
        /* <DEDUP_REMOVED lines=10> */
[----:B0-----:R-:W2:Y:S02]  /*75e30*/  LDL.LU R2, [R1+0x1b58] ;  /* 0x001b580001027983 */ /* 0x001ea40000300800 */
        /* <DEDUP_REMOVED lines=41> */
[----:B0-----:R-:W2:Y:S02]  /*760d0*/  LDL.LU R2, [R1+0x1b3c] ;  /* 0x001b3c0001027983 */ /* 0x001ea40000300800 */
[----:B--2---:R-:W-:Y:S02]  /*760e0*/  FSETP.GEU.AND P6, PT, |R2|, 1.175494350822287508e-38, PT ;  /* 0x008000000200780b */ /* 0x004fe40003fce200 */
[----:B------:R0:W-:Y:S04]  /*760f0*/  STL [R1+0x1b10], R2 ;  /* 0x001b100201007387 */ /* 0x0001e80000100800 */
[----:B0-----:R-:W2:Y:S02]  /*76100*/  LDL R2, [R1+0x10bc] ;  /* 0x0010bc0001027983 */ /* 0x001ea40000100800 */
        /* <DEDUP_REMOVED lines=68> */
[----:B------:R-:W-:Y:S02]  /*76550*/  STL [R1+0x1b04], R5 ;  /* 0x001b040501007387 */ /* 0x000fe40000100800 */
[----:B--2---:R3:W-:Y:S02]  /*76560*/  STL [R1+0x1b08], R27 ;  /* 0x001b081b01007387 */ /* 0x0047e40000100800 */
[----:B---3--:R-:W-:Y:S02]  /*76570*/  MOV R27, R2 ;  /* 0x00000002001b7202 */ /* 0x008fe40000000f00 */
[----:B------:R-:W2:Y:S01]  /*76580*/  LDL.LU R2, [R1+0x1b0c] ;  /* 0x001b0c0001027983 */ /* 0x000ea20000300800 */
[----:B------:R-:W3:Y:S02]  /*76590*/  LDL R5, [R1+0x10bc] ;  /* 0x0010bc0001057983 */ /* 0x000ee40000100800 */
[----:B--2---:R-:W-:-:S02]  /*765a0*/  @P0 FMUL R2, R2, 0.25 ;  /* 0x3e80000002020820 */ /* 0x004fc40000400000 */
[----:B---3--:R-:W-:Y:S01]  /*765b0*/  @!P1 FMUL R5, R5, 16777216 ;  /* 0x4b80000005059820 */ /* 0x008fe20000400000 */
[----:B------:R-:W-:Y:S02]  /*765c0*/  FSETP.GT.AND P0, PT, |R27|, 8.50705917302346158658e+37, PT ;  /* 0x7e8000001b00780b */ /* 0x000fe40003f04200 */
[----:B------:R0:W-:Y:S04]  /*765d0*/  STL [R1+0x1ac8], R2 ;  /* 0x001ac80201007387 */ /* 0x0001e80000100800 */
[----:B0-----:R-:W2:Y:S01]  /*765e0*/  LDL R2, [R1+0x490] ;  /* 0x0004900001027983 */ /* 0x001ea20000100800 */
[----:B------:R-:W3:Y:S02]  /*765f0*/  LDL.LU R27, [R1+0x1b08] ;  /* 0x001b0800011b7983 */ /* 0x000ee40000300800 */
[----:B------:R0:W-:Y:S02]  /*76600*/  @!P1 STL [R1+0x10bc], R5 ;  /* 0x0010bc0501009387 */ /* 0x0001e40000100800 */
[----:B0-----:R-:W2:Y:S01]  /*76610*/  LDL.LU R5, [R1+0x1b04] ;  /* 0x001b040001057983 */ /* 0x001ea20000300800 */
[----:B------:R0:W-:Y:S03]  /*76620*/  STL [R1+0x1afc], R10 ;  /* 0x001afc0a01007387 */ /* 0x0001e60000100800 */
        /* <DEDUP_REMOVED lines=50> */
[----:B0-----:R-:W3:Y:S04]  /*76950*/  LDL R2, [R1+0x484] ;  /* 0x0004840001027983 */ /* 0x001ee80000100800 */
[----:B--2---:R0:W-:Y:S04]  /*76960*/  STL [R1+0x1ad4], R10 ;  /* 0x001ad40a01007387 */ /* 0x0041e80000100800 */
[----:B0-----:R-:W2:Y:S01]  /*76970*/  LDL R10, [R1+0x47c] ;  /* 0x00047c00010a7983 */ /* 0x001ea20000100800 */
[----:B---3--:R-:W-:-:S05]  /*76980*/  @!P1 FMUL R2, R2, 16777216 ;  /* 0x4b80000002029820 */ /* 0x008fca0000400000 */
[----:B------:R0:W-:Y:S04]  /*76990*/  @!P1 STL [R1+0x484], R2 ;  /* 0x0004840201009387 */ /* 0x0001e80000100800 */
[----:B0-----:R-:W3:Y:S01]  /*769a0*/  LDL.LU R2, [R1+0x1ad8] ;  /* 0x001ad80001027983 */ /* 0x001ee20000300800 */
[----:B--2---:R-:W-:-:S05]  /*769b0*/  @!P1 FMUL R10, R10, 16777216 ;  /* 0x4b8000000a0a9820 */ /* 0x004fca0000400000 */
[----:B------:R0:W-:Y:S04]  /*769c0*/  @!P1 STL [R1+0x47c], R10 ;  /* 0x00047c0a01009387 */ /* 0x0001e80000100800 */
[----:B0-----:R-:W2:Y:S01]  /*769d0*/  LDL.LU R10, [R1+0x1ad4] ;  /* 0x001ad400010a7983 */ /* 0x001ea20000300800 */
[----:B------:R3:W-:Y:S02]  /*769e0*/  STL [R1+0x1ad0], R28 ;  /* 0x001ad01c01007387 */ /* 0x0007e40000100800 */
[----:B---3--:R-:W-:Y:S01]  /*769f0*/  IMAD.MOV.U32 R28, RZ, RZ, R2 ;  /* 0x000000ffff1c7224 */ /* 0x008fe200078e0002 */
[----:B--2---:R0:W-:Y:S01]  /*76a00*/  STL [R1+0x1acc], R10 ;  /* 0x001acc0a01007387 */ /* 0x0041e20000100800 */
[----:B------:R-:W2:Y:S03]  /*76a10*/  LDL R2, [R1+0x8c] ;  /* 0x00008c0001027983 */ /* 0x000ea60000100800 */
[----:B0-----:R-:W3:Y:S01]  /*76a20*/  LDL R10, [R1+0x430] ;  /* 0x00043000010a7983 */ /* 0x001ee20000100800 */
[----:B------:R-:W-:-:S05]  /*76a30*/  @!P1 FMUL R28, R28, 16777216 ;  /* 0x4b8000001c1c9820 */ /* 0x000fca0000400000 */
[----:B------:R0:W-:Y:S04]  /*76a40*/  @!P1 STL [R1+0x490], R28 ;  /* 0x0004901c01009387 */ /* 0x0001e80000100800 */
[----:B0-----:R-:W4:Y:S01]  /*76a50*/  LDL.LU R28, [R1+0x1ad0] ;  /* 0x001ad000011c7983 */ /* 0x001f220000300800 */
[----:B--2---:R-:W-:Y:S02]  /*76a60*/  @!P1 FMUL R2, R2, 16777216 ;  /* 0x4b80000002029820 */ /* 0x004fe40000400000 */
[----:B---3--:R-:W-:-:S05]  /*76a70*/  @!P1 FMUL R10, R10, 16777216 ;  /* 0x4b8000000a0a9820 */ /* 0x008fca0000400000 */
[----:B------:R0:W-:Y:S04]  /*76a80*/  @!P1 STL [R1+0x430], R10 ;  /* 0x0004300a01009387 */ /* 0x0001e80000100800 */
[----:B0-----:R-:W2:Y:S01]  /*76a90*/  LDL.LU R10, [R1+0x1acc] ;  /* 0x001acc00010a7983 */ /* 0x001ea20000300800 */
[----:B------:R0:W-:Y:S03]  /*76aa0*/  @!P1 STL [R1+0x8c], R2 ;  /* 0x00008c0201009387 */ /* 0x0001e60000100800 */
[----:B0-----:R-:W3:Y:S01]  /*76ab0*/  LDL.LU R2, [R1+0x1ac8] ;  /* 0x001ac80001027983 */ /* 0x001ee20000300800 */
[----:B----4-:R0:W-:Y:S02]  /*76ac0*/  STL [R1+0x1ac4], R28 ;  /* 0x001ac41c01007387 */ /* 0x0101e40000100800 */
[----:B---3--:R-:W-:-:S05]  /*76ad0*/  @!P1 FMUL R2, R2, 16777216 ;  /* 0x4b80000002029820 */ /* 0x008fca0000400000 */
[----:B------:R3:W-:Y:S01]  /*76ae0*/  STL [R1+0x458], R2 ;  /* 0x0004580201007387 */ /* 0x0007e20000100800 */
[----:B0-----:R-:W4:Y:S03]  /*76af0*/  LDL R28, [R1+0x84] ;  /* 0x00008400011c7983 */ /* 0x001f260000100800 */
[----:B---3--:R-:W3:Y:S04]  /*76b00*/  LDL R2, [R1+0x7c] ;  /* 0x00007c0001027983 */ /* 0x008ee80000100800 */
[----:B---3--:R0:W-:Y:S04]  /*76b10*/  STL [R1+0x1a54], R2 ;  /* 0x001a540201007387 */ /* 0x0081e80000100800 */
[----:B0-----:R-:W3:Y:S04]  /*76b20*/  LDL.LU R2, [R1+0x53c] ;  /* 0x00053c0001027983 */ /* 0x001ee80000300800 */
[----:B---3--:R0:W-:Y:S04]  /*76b30*/  STL [R1+0x1a98], R2 ;  /* 0x001a980201007387 */ /* 0x0081e80000100800 */
[----:B0-----:R-:W3:Y:S01]  /*76b40*/  LDL R2, [R1+0x1134] ;  /* 0x0011340001027983 */ /* 0x001ee20000100800 */
[----:B----4-:R-:W-:-:S02]  /*76b50*/  FSETP.GEU.AND P1, PT, |R28|, 1.175494350822287508e-38, PT ;  /* 0x008000001c00780b */ /* 0x010fc40003f2e200 */
[----:B------:R-:W4:Y:S02]  /*76b60*/  LDL.LU R28, [R1+0x1ac4] ;  /* 0x001ac400011c7983 */ /* 0x000f240000300800 */
        /* <DEDUP_REMOVED lines=56> */
[----:B---3--:R0:W-:Y:S01]  /*76ef0*/  STL [R1+0x1aa0], R0 ;  /* 0x001aa00001007387 */ /* 0x0081e20000100800 */
[----:B------:R-:W3:Y:S03]  /*76f00*/  LDL R2, [R1+0x80] ;  /* 0x0000800001027983 */ /* 0x000ee60000100800 */
[----:B0-----:R-:W2:Y:S02]  /*76f10*/  LDL R0, [R1+0x580] ;  /* 0x0005800001007983 */ /* 0x001ea40000100800 */
[----:B--2---:R-:W-:-:S05]  /*76f20*/  @P0 FMUL R0, R0, 0.25 ;  /* 0x3e80000000000820 */ /* 0x004fca0000400000 */
[----:B------:R0:W-:Y:S04]  /*76f30*/  @P0 STL [R1+0x580], R0 ;  /* 0x0005800001000387 */ /* 0x0001e80000100800 */
[----:B0-----:R-:W2:Y:S01]  /*76f40*/  LDL.LU R0, [R1+0x1aa0] ;  /* 0x001aa00001007983 */ /* 0x001ea20000300800 */
[----:B---3--:R-:W-:Y:S02]  /*76f50*/  @P0 FMUL R2, R2, 0.25 ;  /* 0x3e80000002020820 */ /* 0x008fe40000400000 */
[----:B--2---:R-:W-:-:S05]  /*76f60*/  @P0 FMUL R0, R0, 0.25 ;  /* 0x3e80000000000820 */ /* 0x004fca0000400000 */
[----:B------:R0:W-:Y:S04]  /*76f70*/  @P0 STL [R1+0x51c], R0 ;  /* 0x00051c0001000387 */ /* 0x0001e80000100800 */
[----:B0-----:R-:W2:Y:S01]  /*76f80*/  LDL.LU R0, [R1+0x1a9c] ;  /* 0x001a9c0001007983 */ /* 0x001ea20000300800 */
[----:B------:R0:W-:Y:S03]  /*76f90*/  @P0 STL [R1+0x80], R2 ;  /* 0x0000800201000387 */ /* 0x0001e60000100800 */
[----:B0-----:R-:W3:Y:S01]  /*76fa0*/  LDL.LU R2, [R1+0x1a98] ;  /* 0x001a980001027983 */ /* 0x001ee20000300800 */
[----:B------:R0:W-:Y:S03]  /*76fb0*/  STL [R1+0x1a94], R12 ;  /* 0x001a940c01007387 */ /* 0x0001e60000100800 */
[----:B0-----:R-:W2:Y:S01]  /*76fc0*/  LDL R12, [R1+0x84] ;  /* 0x00008400010c7983 */ /* 0x001ea20000100800 */
[----:B---3--:R-:W-:-:S05]  /*76fd0*/  @P0 FMUL R2, R2, 0.25 ;  /* 0x3e80000002020820 */ /* 0x008fca0000400000 */
[----:B------:R0:W-:Y:S01]  /*76fe0*/  STL [R1+0x1a58], R2 ;  /* 0x001a580201007387 */ /* 0x0001e20000100800 */
[----:B--2---:R-:W-:-:S03]  /*76ff0*/  FSETP.GT.AND P0, PT, |R12|, 8.50705917302346158658e+37, PT ;  /* 0x7e8000000c00780b */ /* 0x004fc60003f04200 */
[----:B0-----:R-:W2:Y:S01]  /*77000*/  LDL R2, [R1+0x568] ;  /* 0x0005680001027983 */ /* 0x001ea20000100800 */
[----:B------:R-:W3:Y:S02]  /*77010*/  LDL.LU R12, [R1+0x1a94] ;  /* 0x001a9400010c7983 */ /* 0x000ee40000300800 */
[----:B------:R0:W-:Y:S02]  /*77020*/  STL [R1+0x1a8c], R0 ;  /* 0x001a8c0001007387 */ /* 0x0001e40000100800 */
        /* <DEDUP_REMOVED lines=10> */
[----:B0-----:R-:W2:Y:S04]  /*770d0*/  LDL R15, [R1+0x1154] ;  /* 0x00115400010f7983 */ /* 0x001ea80000100800 */
[----:B--2---:R0:W-:Y:S04]  /*770e0*/  STL [R1+0x1a88], R15 ;  /* 0x001a880f01007387 */ /* 0x0041e80000100800 */
[----:B0-----:R-:W2:Y:S01]  /*770f0*/  LDL R15, [R1+0x1150] ;  /* 0x00115000010f7983 */ /* 0x001ea20000100800 */
[----:B------:R0:W-:Y:S03]  /*77100*/  STL [R1+0x1a3c], R0 ;  /* 0x001a3c0001007387 */ /* 0x0001e60000100800 */
[----:B0-----:R-:W3:Y:S01]  /*77110*/  LDL R0, [R1+0x580] ;  /* 0x0005800001007983 */ /* 0x001ee20000100800 */
        /* <DEDUP_REMOVED lines=48> */
[----:B------:R-:W2:Y:S03]  /*77420*/  LDL R2, [R1+0x51c] ;  /* 0x00051c0001027983 */ /* 0x000ea60000100800 */
[----:B------:R-:W-:Y:S01]  /*77430*/  @!P6 FMUL R4, R4, 16777216 ;  /* 0x4b8000000404e820 */ /* 0x000fe20000400000 */
[----:B--2---:R0:W-:Y:S02]  /*77440*/  STL [R1+0x1a5c], R2 ;  /* 0x001a5c0201007387 */ /* 0x0041e40000100800 */
[----:B0-----:R-:W-:Y:S02]  /*77450*/  MOV R2, R0 ;  /* 0x0000000000027202 */ /* 0x001fe40000000f00 */
[----:B------:R-:W2:Y:S03]  /*77460*/  LDL R0, [R1+0x80] ;  /* 0x0000800001007983 */ /* 0x000ea60000100800 */
[----:B------:R-:W-:Y:S01]  /*77470*/  @!P6 FMUL R2, R2, 16777216 ;  /* 0x4b8000000202e820 */ /* 0x000fe20000400000 */
[----:B------:R0:W-:Y:S04]  /*77480*/  @!P6 STL [R1+0x568], R4 ;  /* 0x000568040100e387 */ /* 0x0001e80000100800 */
[----:B0-----:R-:W3:Y:S01]  /*77490*/  LDL.LU R4, [R1+0x1a60] ;  /* 0x001a600001047983 */ /* 0x001ee20000300800 */
[----:B------:R0:W-:Y:S03]  /*774a0*/  @!P6 STL [R1+0x580], R2 ;  /* 0x000580020100e387 */ /* 0x0001e60000100800 */
[----:B0-----:R-:W2:Y:S02]  /*774b0*/  LDL.LU R2, [R1+0x1a5c] ;  /* 0x001a5c0001027983 */ /* 0x001ea40000300800 */
[----:B--2---:R-:W-:-:S05]  /*774c0*/  @!P6 FMUL R2, R2, 16777216 ;  /* 0x4b8000000202e820 */ /* 0x004fca0000400000 */
[----:B------:R0:W-:Y:S04]  /*774d0*/  @!P6 STL [R1+0x51c], R2 ;  /* 0x00051c020100e387 */ /* 0x0001e80000100800 */
[----:B0-----:R-:W2:Y:S01]  /*774e0*/  LDL.LU R2, [R1+0x1a58] ;  /* 0x001a580001027983 */ /* 0x001ea20000300800 */
[----:B------:R-:W-:-:S05]  /*774f0*/  @!P6 FMUL R0, R0, 16777216 ;  /* 0x4b8000000000e820 */ /* 0x000fca0000400000 */
[----:B------:R0:W-:Y:S04]  /*77500*/  @!P6 STL [R1+0x80], R0 ;  /* 0x000080000100e387 */ /* 0x0001e80000100800 */
[----:B0-----:R-:W3:Y:S01]  /*77510*/  LDL R0, [R1+0x10f8] ;  /* 0x0010f80001007983 */ /* 0x001ee20000100800 */
[----:B--2---:R-:W-:-:S05]  /*77520*/  @!P6 FMUL R2, R2, 16777216 ;  /* 0x4b8000000202e820 */ /* 0x004fca0000400000 */
[----:B------:R0:W-:Y:S04]  /*77530*/  STL [R1+0x53c], R2 ;  /* 0x00053c0201007387 */ /* 0x0001e80000100800 */
[----:B0-----:R-:W2:Y:S01]  /*77540*/  LDL.LU R2, [R1+0x1a54] ;  /* 0x001a540001027983 */ /* 0x001ea20000300800 */
[----:B---3--:R-:W-:-:S03]  /*77550*/  @P0 FMUL R0, R0, 0.25 ;  /* 0x3e80000000000820 */ /* 0x008fc60000400000 */
[----:B--2---:R-:W-:Y:S02]  /*77560*/  STL [R1+0x1a34], R2 ;  /* 0x001a340201007387 */ /* 0x004fe40000100800 */
[----:B------:R-:W-:Y:S02]  /*77570*/  @P0 STL [R1+0x10f8], R0 ;  /* 0x0010f80001000387 */ /* 0x000fe40000100800 */
[----:B------:R0:W-:Y:S02]  /*77580*/  STL [R1+0x1a4c], R15 ;  /* 0x001a4c0f01007387 */ /* 0x0001e40000100800 */
[----:B0-----:R-:W2:Y:S04]  /*77590*/  LDL R15, [R1+0x1118] ;  /* 0x00111800010f7983 */ /* 0x001ea80000100800 */
[----:B--2---:R0:W-:Y:S01]  /*775a0*/  STL [R1+0x1a50], R15 ;  /* 0x001a500f01007387 */ /* 0x0041e20000100800 */
[----:B------:R-:W-:-:S02]  /*775b0*/  FSETP.GEU.AND P6, PT, |R2|, 1.175494350822287508e-38, PT ;  /* 0x008000000200780b */ /* 0x000fc40003fce200 */
[----:B------:R-:W2:Y:S02]  /*775c0*/  LDL R2, [R1+0x111c] ;  /* 0x00111c0001027983 */ /* 0x000ea40000100800 */
[----:B------:R-:W3:Y:S01]  /*775d0*/  LDL R0, [R1+0x1120] ;  /* 0x0011200001007983 */ /* 0x000ee20000100800 */
[----:B0-----:R-:W2:Y:S02]  /*775e0*/  LDL R15, [R1+0x10fc] ;  /* 0x0010fc00010f7983 */ /* 0x001ea40000100800 */
[----:B--2---:R-:W-:-:S05]  /*775f0*/  @P0 FMUL R15, R15, 0.25 ;  /* 0x3e8000000f0f0820 */ /* 0x004fca0000400000 */
[----:B------:R0:W-:Y:S04]  /*77600*/  @P0 STL [R1+0x10fc], R15 ;  /* 0x0010fc0f01000387 */ /* 0x0001e80000100800 */
[----:B0-----:R-:W2:Y:S01]  /*77610*/  LDL.LU R15, [R1+0x1a50] ;  /* 0x001a5000010f7983 */ /* 0x001ea20000300800 */
[----:B------:R-:W-:Y:S02]  /*77620*/  @P0 FMUL R2, R2, 0.25 ;  /* 0x3e80000002020820 */ /* 0x000fe40000400000 */
[----:B---3--:R-:W-:Y:S02]  /*77630*/  @P0 FMUL R0, R0, 0.25 ;  /* 0x3e80000000000820 */ /* 0x008fe40000400000 */
[----:B--2---:R-:W-:-:S05]  /*77640*/  @P0 FMUL R15, R15, 0.25 ;  /* 0x3e8000000f0f0820 */ /* 0x004fca0000400000 */
[----:B------:R0:W-:Y:S04]  /*77650*/  @P0 STL [R1+0x1118], R15 ;  /* 0x0011180f01000387 */ /* 0x0001e80000100800 */
[----:B0-----:R-:W2:Y:S01]  /*77660*/  LDL.LU R15, [R1+0x1a4c] ;  /* 0x001a4c00010f7983 */ /* 0x001ea20000300800 */
[----:B------:R0:W-:Y:S02]  /*77670*/  STL [R1+0x1a48], R4 ;  /* 0x001a480401007387 */ /* 0x0001e40000100800 */
[----:B------:R3:W-:Y:S01]  /*77680*/  @P0 STL [R1+0x111c], R2 ;  /* 0x00111c0201000387 */ /* 0x0007e20000100800 */
[----:B0-----:R-:W2:Y:S01]  /*77690*/  LDL R4, [R1+0x1124] ;  /* 0x0011240001047983 */ /* 0x001ea20000100800 */
[----:B------:R0:W-:Y:S02]  /*776a0*/  @P0 STL [R1+0x1120], R0 ;  /* 0x0011200001000387 */ /* 0x0001e40000100800 */
[----:B---3--:R-:W3:Y:S02]  /*776b0*/  LDL R2, [R1+0x1138] ;  /* 0x0011380001027983 */ /* 0x008ee40000100800 */
[----:B---3--:R3:W-:Y:S01]  /*776c0*/  STL [R1+0x1a44], R2 ;  /* 0x001a440201007387 */ /* 0x0087e20000100800 */
[----:B--2---:R-:W-:-:S02]  /*776d0*/  @P0 FMUL R4, R4, 0.25 ;  /* 0x3e80000004040820 */ /* 0x004fc40000400000 */
[----:B0-----:R-:W2:Y:S01]  /*776e0*/  LDL R0, [R1+0x434] ;  /* 0x0004340001007983 */ /* 0x001ea20000100800 */
[----:B---3--:R-:W3:Y:S02]  /*776f0*/  LDL R2, [R1+0x1130] ;  /* 0x0011300001027983 */ /* 0x008ee40000100800 */
[----:B------:R0:W-:Y:S02]  /*77700*/  @P0 STL [R1+0x1124], R4 ;  /* 0x0011240401000387 */ /* 0x0001e40000100800 */
[----:B0-----:R-:W2:Y:S01]  /*77710*/  LDL.LU R4, [R1+0x1a48] ;  /* 0x001a480001047983 */ /* 0x001ea20000300800 */
[----:B---3--:R-:W-:-:S05]  /*77720*/  @P0 FMUL R2, R2, 0.25 ;  /* 0x3e80000002020820 */ /* 0x008fca0000400000 */
[----:B------:R0:W-:Y:S04]  /*77730*/  @P0 STL [R1+0x1130], R2 ;  /* 0x0011300201000387 */ /* 0x0001e80000100800 */
[----:B0-----:R-:W3:Y:S01]  /*77740*/  LDL.LU R2, [R1+0x1a44] ;  /* 0x001a440001027983 */ /* 0x001ee20000300800 */
[----:B--2---:R-:W-:-:S05]  /*77750*/  @P0 FMUL R0, R0, 0.25 ;  /* 0x3e80000000000820 */ /* 0x004fca0000400000 */
[----:B------:R0:W-:Y:S04]  /*77760*/  @P0 STL [R1+0x434], R0 ;  /* 0x0004340001000387 */ /* 0x0001e80000100800 */
[----:B0-----:R-:W2:Y:S01]  /*77770*/  LDL R0, [R1+0x450] ;  /* 0x0004500001007983 */ /* 0x001ea20000100800 */
[----:B---3--:R-:W-:-:S05]  /*77780*/  @P0 FMUL R2, R2, 0.25 ;  /* 0x3e80000002020820 */ /* 0x008fca0000400000 */
[----:B------:R0:W-:Y:S04]  /*77790*/  @P0 STL [R1+0x1138], R2 ;  /* 0x0011380201000387 */ /* 0x0001e80000100800 */
[----:B0-----:R-:W3:Y:S01]  /*777a0*/  LDL R2, [R1+0x468] ;  /* 0x0004680001027983 */ /* 0x001ee20000100800 */
[----:B--2---:R-:W-:-:S03]  /*777b0*/  @P0 FMUL R0, R0, 0.25 ;  /* 0x3e80000000000820 */ /* 0x004fc60000400000 */
[----:B---3--:R0:W-:Y:S04]  /*777c0*/  STL [R1+0x1a40], R2 ;  /* 0x001a400201007387 */ /* 0x0081e80000100800 */
[----:B0-----:R-:W2:Y:S01]  /*777d0*/  LDL R2, [R1+0x444] ;  /* 0x0004440001027983 */ /* 0x001ea20000100800 */
[----:B------:R0:W-:Y:S03]  /*777e0*/  @P0 STL [R1+0x450], R0 ;  /* 0x0004500001000387 */ /* 0x0001e60000100800 */
[----:B0-----:R-:W3:Y:S01]  /*777f0*/  LDL R0, [R1+0x45c] ;  /* 0x00045c0001007983 */ /* 0x001ee20000100800 */
[----:B--2---:R-:W-:-:S05]  /*77800*/  @P0 FMUL R2, R2, 0.25 ;  /* 0x3e80000002020820 */ /* 0x004fca0000400000 */
[----:B------:R0:W-:Y:S04]  /*77810*/  @P0 STL [R1+0x444], R2 ;  /* 0x0004440201000387 */ /* 0x0001e80000100800 */
[----:B0-----:R-:W2:Y:S01]  /*77820*/  LDL.LU R2, [R1+0x1a40] ;  /* 0x001a400001027983 */ /* 0x001ea20000300800 */
[----:B---3--:R-:W-:Y:S02]  /*77830*/  @P0 FMUL R0, R0, 0.25 ;  /* 0x3e80000000000820 */ /* 0x008fe40000400000 */
[----:B--2---:R-:W-:-:S05]  /*77840*/  @P0 FMUL R2, R2, 0.25 ;  /* 0x3e80000002020820 */ /* 0x004fca0000400000 */
[----:B------:R0:W-:Y:S04]  /*77850*/  @P0 STL [R1+0x468], R2 ;  /* 0x0004680201000387 */ /* 0x0001e80000100800 */
[----:B0-----:R-:W2:Y:S01]  /*77860*/  LDL R2, [R1+0x480] ;  /* 0x0004800001027983 */ /* 0x001ea20000100800 */
[----:B------:R0:W-:Y:S03]  /*77870*/  @P0 STL [R1+0x45c], R0 ;  /* 0x00045c0001000387 */ /* 0x0001e60000100800 */
[----:B0-----:R-:W3:Y:S01]  /*77880*/  LDL.LU R0, [R1+0x1a3c] ;  /* 0x001a3c0001007983 */ /* 0x001ee20000300800 */
[----:B------:R0:W-:Y:S03]  /*77890*/  STL [R1+0x1a38], R4 ;  /* 0x001a380401007387 */ /* 0x0001e60000100800 */
[----:B0-----:R-:W3:Y:S01]  /*778a0*/  LDL R4, [R1+0x84] ;  /* 0x0000840001047983 */ /* 0x001ee20000100800 */
[----:B--2---:R-:W-:-:S05]  /*778b0*/  @P0 FMUL R2, R2, 0.25 ;  /* 0x3e80000002020820 */ /* 0x004fca0000400000 */
[----:B------:R0:W-:Y:S04]  /*778c0*/  @P0 STL [R1+0x480], R2 ;  /* 0x0004800201000387 */ /* 0x0001e80000100800 */
[----:B0-----:R-:W2:Y:S01]  /*778d0*/  LDL R2, [R1+0x4a4] ;  /* 0x0004a40001027983 */ /* 0x001ea20000100800 */
[----:B---3--:R-:W-:-:S05]  /*778e0*/  @P0 FMUL R4, R4, 0.25 ;  /* 0x3e80000004040820 */ /* 0x008fca0000400000 */
[----:B------:R0:W-:Y:S04]  /*778f0*/  @P0 STL [R1+0x84], R4 ;  /* 0x0000840401000387 */ /* 0x0001e80000100800 */
[----:B0-----:R-:W3:Y:S01]  /*77900*/  LDL.LU R4, [R1+0x1a38] ;  /* 0x001a380001047983 */ /* 0x001ee20000300800 */
[----:B--2---:R-:W-:-:S03]  /*77910*/  @P0 FMUL R2, R2, 0.25 ;  /* 0x3e80000002020820 */ /* 0x004fc60000400000 */
[----:B---3--:R0:W-:Y:S04]  /*77920*/  STL [R1+0x1a30], R4 ;  /* 0x001a300401007387 */ /* 0x0081e80000100800 */
[----:B0-----:R-:W2:Y:S01]  /*77930*/  LDL R4, [R1+0x10f8] ;  /* 0x0010f80001047983 */ /* 0x001ea20000100800 */
[----:B------:R0:W-:Y:S03]  /*77940*/  @P0 STL [R1+0x4a4], R2 ;  /* 0x0004a40201000387 */ /* 0x0001e60000100800 */
[----:B0-----:R-:W3:Y:S01]  /*77950*/  LDL.LU R2, [R1+0x1a34] ;  /* 0x001a340001027983 */ /* 0x001ee20000300800 */
[----:B------:R-:W-:-:S05]  /*77960*/  @P0 FMUL R0, R0, 0.25 ;  /* 0x3e80000000000820 */ /* 0x000fca0000400000 */
[----:B------:R-:W-:Y:S01]  /*77970*/  @P0 STL [R1+0x48c], R0 ;  /* 0x00048c0001000387 */ /* 0x000fe20000100800 */
[----:B------:R0:W-:Y:S03]  /*77980*/  STL [R1+0x1a0c], R0 ;  /* 0x001a0c0001007387 */ /* 0x0001e60000100800 */
[----:B0-----:R-:W4:Y:S01]  /*77990*/  LDL R0, [R1+0x4a4] ;  /* 0x0004a40001007983 */ /* 0x001f220000100800 */
[----:B---3--:R-:W-:-:S03]  /*779a0*/  FSETP.GT.AND P0, PT, |R2|, 8.50705917302346158658e+37, PT ;  /* 0x7e8000000200780b */ /* 0x008fc60003f04200 */
[----:B------:R0:W-:Y:S04]  /*779b0*/  STL [R1+0x19e4], R2 ;  /* 0x0019e40201007387 */ /* 0x0001e80000100800 */
[----:B0-----:R-:W3:Y:S01]  /*779c0*/  LDL R2, [R1+0x10fc] ;  /* 0x0010fc0001027983 */ /* 0x001ee20000100800 */
[----:B--2---:R-:W-:-:S05]  /*779d0*/  @!P1 FMUL R4, R4, 16777216 ;  /* 0x4b80000004049820 */ /* 0x004fca0000400000 */
[----:B------:R0:W-:Y:S04]  /*779e0*/  @!P1 STL [R1+0x10f8], R4 ;  /* 0x0010f80401009387 */ /* 0x0001e80000100800 */
[----:B0-----:R-:W2:Y:S01]  /*779f0*/  LDL.LU R4, [R1+0x1a30] ;  /* 0x001a300001047983 */ /* 0x001ea20000300800 */
        /* <DEDUP_REMOVED lines=40> */
[----:B------:R4:W-:Y:S02]  /*77c80*/  @!P1 STL [R1+0x444], R2 ;  /* 0x0004440201009387 */ /* 0x0009e40000100800 */
[----:B----4-:R-:W-:Y:S02]  /*77c90*/  MOV R2, R0 ;  /* 0x0000000000027202 */ /* 0x010fe40000000f00 */
        /* <DEDUP_REMOVED lines=13> */
[----:B0-----:R-:W3:Y:S01]  /*77d70*/  LDL.LU R0, [R1+0x1a0c] ;  /* 0x001a0c0001007983 */ /* 0x001ee20000300800 */
[----:B------:R0:W-:Y:S03]  /*77d80*/  STL [R1+0x1a04], R2 ;  /* 0x001a040201007387 */ /* 0x0001e60000100800 */
[----:B0-----:R-:W4:Y:S04]  /*77d90*/  LDL R2, [R1+0x84] ;  /* 0x0000840001027983 */ /* 0x001f280000100800 */
[----:B----4-:R3:W-:Y:S02]  /*77da0*/  STL [R1+0x1a08], R2 ;  /* 0x001a080201007387 */ /* 0x0107e40000100800 */
[----:B---3--:R-:W-:-:S02]  /*77db0*/  IMAD.MOV.U32 R2, RZ, RZ, R0 ;  /* 0x000000ffff027224 */ /* 0x008fc400078e0000 */
[----:B------:R-:W3:Y:S02]  /*77dc0*/  LDL R0, [R1] ;  /* 0x0000000001007983 */ /* 0x000ee40000100800 */
[----:B------:R-:W-:-:S05]  /*77dd0*/  @!P1 FMUL R2, R2, 16777216 ;  /* 0x4b80000002029820 */ /* 0x000fca0000400000 */
[----:B------:R0:W-:Y:S04]  /*77de0*/  @!P1 STL [R1+0x48c], R2 ;  /* 0x00048c0201009387 */ /* 0x0001e80000100800 */
[----:B0-----:R-:W4:Y:S02]  /*77df0*/  LDL.LU R2, [R1+0x1a08] ;  /* 0x001a080001027983 */ /* 0x001f240000300800 */
[----:B----4-:R-:W-:-:S05]  /*77e00*/  @!P1 FMUL R2, R2, 16777216 ;  /* 0x4b80000002029820 */ /* 0x010fca0000400000 */
[----:B------:R0:W-:Y:S04]  /*77e10*/  @!P1 STL [R1+0x84], R2 ;  /* 0x0000840201009387 */ /* 0x0001e80000100800 */
[----:B0-----:R-:W4:Y:S02]  /*77e20*/  LDL.LU R2, [R1+0x1a04] ;  /* 0x001a040001027983 */ /* 0x001f240000300800 */
[----:B----4-:R-:W-:-:S05]  /*77e30*/  @!P1 FMUL R2, R2, 16777216 ;  /* 0x4b80000002029820 */ /* 0x010fca0000400000 */
[----:B------:R0:W-:Y:S04]  /*77e40*/  @!P1 STL [R1+0x4a4], R2 ;  /* 0x0004a40201009387 */ /* 0x0001e80000100800 */
[----:B0-----:R-:W4:Y:S04]  /*77e50*/  LDL R2, [R1+0x1140] ;  /* 0x0011400001027983 */ /* 0x001f280000100800 */
[----:B----4-:R0:W-:Y:S04]  /*77e60*/  STL [R1+0x19fc], R2 ;  /* 0x0019fc0201007387 */ /* 0x0101e80000100800 */
[----:B0-----:R-:W4:Y:S04]  /*77e70*/  LDL R2, [R1+0x112c] ;  /* 0x00112c0001027983 */ /* 0x001f280000100800 */
[----:B----4-:R0:W-:Y:S04]  /*77e80*/  STL [R1+0x1a00], R2 ;  /* 0x001a000201007387 */ /* 0x0101e80000100800 */
[----:B0-----:R-:W4:Y:S01]  /*77e90*/  LDL R2, [R1+0x1128] ;  /* 0x0011280001027983 */ /* 0x001f220000100800 */
[----:B---3--:R-:W-:-:S02]  /*77ea0*/  FSETP.GT.AND P1, PT, |R0|, 8.50705917302346158658e+37, PT ;  /* 0x7e8000000000780b */ /* 0x008fc40003f24200 */
[----:B------:R-:W3:Y:S02]  /*77eb0*/  LDL R0, [R1+0x1144] ;  /* 0x0011440001007983 */ /* 0x000ee40000100800 */
[----:B----4-:R-:W-:-:S05]  /*77ec0*/  @P0 FMUL R2, R2, 0.25 ;  /* 0x3e80000002020820 */ /* 0x010fca0000400000 */
[----:B------:R0:W-:Y:S04]  /*77ed0*/  @P0 STL [R1+0x1128], R2 ;  /* 0x0011280201000387 */ /* 0x0001e80000100800 */
[----:B0-----:R-:W4:Y:S02]  /*77ee0*/  LDL.LU R2, [R1+0x1a00] ;  /* 0x001a000001027983 */ /* 0x001f240000300800 */
[----:B----4-:R-:W-:-:S05]  /*77ef0*/  @P0 FMUL R2, R2, 0.25 ;  /* 0x3e80000002020820 */ /* 0x010fca0000400000 */
[----:B------:R0:W-:Y:S04]  /*77f00*/  @P0 STL [R1+0x112c], R2 ;  /* 0x00112c0201000387 */ /* 0x0001e80000100800 */
[----:B0-----:R-:W4:Y:S01]  /*77f10*/  LDL.LU R2, [R1+0x19fc] ;  /* 0x0019fc0001027983 */ /* 0x001f220000300800 */
[----:B---3--:R-:W-:Y:S02]  /*77f20*/  @P0 FMUL R0, R0, 0.25 ;  /* 0x3e80000000000820 */ /* 0x008fe40000400000 */
[----:B----4-:R-:W-:-:S05]  /*77f30*/  @P0 FMUL R2, R2, 0.25 ;  /* 0x3e80000002020820 */ /* 0x010fca0000400000 */
[----:B------:R-:W-:Y:S01]  /*77f40*/  @P0 STL [R1+0x1140], R2 ;  /* 0x0011400201000387 */ /* 0x000fe20000100800 */
[----:B------:R-:W-:Y:S02]  /*77f50*/  @P0 STL [R1+0x1144], R0 ;  /* 0x0011440001000387 */ /* 0x000fe40000100800 */
[----:B------:R0:W-:Y:S02]  /*77f60*/  STL [R1+0x19f4], R13 ;  /* 0x0019f40d01007387 */ /* 0x0001e40000100800 */
[----:B0-----:R-:W3:Y:S04]  /*77f70*/  LDL R13, [R1+0x115c] ;  /* 0x00115c00010d7983 */ /* 0x001ee80000100800 */
[----:B---3--:R0:W-:Y:S01]  /*77f80*/  STL [R1+0x19f8], R13 ;  /* 0x0019f80d01007387 */ /* 0x0081e20000100800 */
[----:B------:R-:W3:Y:S02]  /*77f90*/  LDL R2, [R1+0x1160] ;  /* 0x0011600001027983 */ /* 0x000ee40000100800 */
[----:B------:R-:W4:Y:S01]  /*77fa0*/  LDL R0, [R1+0x1164] ;  /* 0x0011640001007983 */ /* 0x000f220000100800 */
[----:B0-----:R-:W2:Y:S02]  /*77fb0*/  LDL R13, [R1+0x1158] ;  /* 0x00115800010d7983 */ /* 0x001ea40000100800 */
[----:B--2---:R-:W-:-:S05]  /*77fc0*/  @P0 FMUL R13, R13, 0.25 ;  /* 0x3e8000000d0d0820 */ /* 0x004fca0000400000 */
[----:B------:R0:W-:Y:S04]  /*77fd0*/  @P0 STL [R1+0x1158], R13 ;  /* 0x0011580d01000387 */ /* 0x0001e80000100800 */
[----:B0-----:R-:W2:Y:S01]  /*77fe0*/  LDL.LU R13, [R1+0x19f8] ;  /* 0x0019f800010d7983 */ /* 0x001ea20000300800 */
[----:B---3--:R-:W-:Y:S02]  /*77ff0*/  @P0 FMUL R2, R2, 0.25 ;  /* 0x3e80000002020820 */ /* 0x008fe40000400000 */
[----:B----4-:R-:W-:Y:S02]  /*78000*/  @P0 FMUL R0, R0, 0.25 ;  /* 0x3e80000000000820 */ /* 0x010fe40000400000 */
[----:B--2---:R-:W-:-:S05]  /*78010*/  @P0 FMUL R13, R13, 0.25 ;  /* 0x3e8000000d0d0820 */ /* 0x004fca0000400000 */
[----:B------:R0:W-:Y:S04]  /*78020*/  @P0 STL [R1+0x115c], R13 ;  /* 0x00115c0d01000387 */ /* 0x0001e80000100800 */
[----:B0-----:R-:W2:Y:S01]  /*78030*/  LDL.LU R13, [R1+0x19f4] ;  /* 0x0019f400010d7983 */ /* 0x001ea20000300800 */
[----:B------:R0:W-:Y:S02]  /*78040*/  @P0 STL [R1+0x1160], R2 ;  /* 0x0011600201000387 */ /* 0x0001e40000100800 */
[----:B------:R-:W-:Y:S02]  /*78050*/  @P0 STL [R1+0x1164], R0 ;  /* 0x0011640001000387 */ /* 0x000fe40000100800 */
[----:B------:R3:W-:Y:S01]  /*78060*/  STL [R1+0x19f0], R11 ;  /* 0x0019f00b01007387 */ /* 0x0007e20000100800 */
[----:B0-----:R-:W4:Y:S04]  /*78070*/  LDL R2, [R1+0x52c] ;  /* 0x00052c0001027983 */ /* 0x001f280000100800 */
[----:B---3--:R-:W3:Y:S04]  /*78080*/  LDL R11, [R1+0x514] ;  /* 0x00051400010b7983 */ /* 0x008ee80000100800 */
[----:B----4-:R0:W-:Y:S01]  /*78090*/  STL [R1+0x19ec], R2 ;  /* 0x0019ec0201007387 */ /* 0x0101e20000100800 */
[----:B---3--:R-:W-:-:S02]  /*780a0*/  @P0 FMUL R11, R11, 0.25 ;  /* 0x3e8000000b0b0820 */ /* 0x008fc40000400000 */
[----:B------:R-:W3:Y:S01]  /*780b0*/  LDL R0, [R1+0x54c] ;  /* 0x00054c0001007983 */ /* 0x000ee20000100800 */
[----:B0-----:R-:W4:Y:S02]  /*780c0*/  LDL R2, [R1+0x530] ;  /* 0x0005300001027983 */ /* 0x001f240000100800 */
[----:B------:R0:W-:Y:S02]  /*780d0*/  @P0 STL [R1+0x514], R11 ;  /* 0x0005140b01000387 */ /* 0x0001e40000100800 */
[----:B0-----:R-:W2:Y:S01]  /*780e0*/  LDL.LU R11, [R1+0x19f0] ;  /* 0x0019f000010b7983 */ /* 0x001ea20000300800 */
[----:B----4-:R-:W-:-:S05]  /*780f0*/  @P0 FMUL R2, R2, 0.25 ;  /* 0x3e80000002020820 */ /* 0x010fca0000400000 */
[----:B------:R0:W-:Y:S04]  /*78100*/  @P0 STL [R1+0x530], R2 ;  /* 0x0005300201000387 */ /* 0x0001e80000100800 */
[----:B0-----:R-:W4:Y:S01]  /*78110*/  LDL.LU R2, [R1+0x19ec] ;  /* 0x0019ec0001027983 */ /* 0x001f220000300800 */
[----:B---3--:R-:W-:-:S05]  /*78120*/  @P0 FMUL R0, R0, 0.25 ;  /* 0x3e80000000000820 */ /* 0x008fca0000400000 */
[----:B------:R-:W-:Y:S01]  /*78130*/  @P0 STL [R1+0x54c], R0 ;  /* 0x00054c0001000387 */ /* 0x000fe20000100800 */
[----:B----4-:R-:W-:-:S05]  /*78140*/  @P0 FMUL R2, R2, 0.25 ;  /* 0x3e80000002020820 */ /* 0x010fca0000400000 */
[----:B------:R0:W-:Y:S04]  /*78150*/  @P0 STL [R1+0x52c], R2 ;  /* 0x00052c0201000387 */ /* 0x0001e80000100800 */
[----:B0-----:R-:W3:Y:S01]  /*78160*/  LDL R2, [R1+0x538] ;  /* 0x0005380001027983 */ /* 0x001ee20000100800 */
[----:B------:R-:W-:Y:S01]  /*78170*/  MOV R0, R3 ;  /* 0x0000000300007202 */ /* 0x000fe20000000f00 */
[----:B------:R-:W-:Y:S01]  /*78180*/  MOV R3, R4 ;  /* 0x0000000400037202 */ /* 0x000fe20000000f00 */
[----:B------:R-:W-:Y:S01]  /*78190*/  MOV R4, R8 ;  /* 0x0000000800047202 */ /* 0x000fe20000000f00 */
[----:B------:R-:W-:Y:S02]  /*781a0*/  IMAD.MOV.U32 R8, RZ, RZ, R7 ;  /* 0x000000ffff087224 */ /* 0x000fe400078e0007 */
[----:B------:R-:W4:Y:S04]  /*781b0*/  LDL R7, [R1+0x548] ;  /* 0x0005480001077983 */ /* 0x000f280000100800 */
[----:B---3--:R0:W-:Y:S04]  /*781c0*/  STL [R1+0x19e8], R2 ;  /* 0x0019e80201007387 */ /* 0x0081e80000100800 */
[----:B0-----:R-:W3:Y:S01]  /*781d0*/  LDL R2, [R1+0x564] ;  /* 0x0005640001027983 */ /* 0x001ee20000100800 */
[----:B----4-:R-:W-:-:S05]  /*781e0*/  @P0 FMUL R7, R7, 0.25 ;  /* 0x3e80000007070820 */ /* 0x010fca0000400000 */
[----:B------:R0:W-:Y:S04]  /*781f0*/  @P0 STL [R1+0x548], R7 ;  /* 0x0005480701000387 */ /* 0x0001e80000100800 */
[----:B0-----:R-:W4:Y:S01]  /*78200*/  LDL R7, [R1+0x55c] ;  /* 0x00055c0001077983 */ /* 0x001f220000100800 */
[----:B---3--:R-:W-:-:S05]  /*78210*/  @P0 FMUL R2, R2, 0.25 ;  /* 0x3e80000002020820 */ /* 0x008fca0000400000 */
[----:B------:R0:W-:Y:S04]  /*78220*/  @P0 STL [R1+0x564], R2 ;  /* 0x0005640201000387 */ /* 0x0001e80000100800 */
[----:B0-----:R-:W3:Y:S02]  /*78230*/  LDL.LU R2, [R1+0x19e8] ;  /* 0x0019e80001027983 */ /* 0x001ee40000300800 */
[----:B---3--:R-:W-:-:S05]  /*78240*/  @P0 FMUL R2, R2, 0.25 ;  /* 0x3e80000002020820 */ /* 0x008fca0000400000 */
[----:B------:R0:W-:Y:S04]  /*78250*/  @P0 STL [R1+0x538], R2 ;  /* 0x0005380201000387 */ /* 0x0001e80000100800 */
[----:B0-----:R-:W3:Y:S01]  /*78260*/  LDL.LU R2, [R1+0x19e4] ;  /* 0x0019e40001027983 */ /* 0x001ee20000300800 */
[----:B----4-:R-:W-:Y:S02]  /*78270*/  @P0 FMUL R7, R7, 0.25 ;  /* 0x3e80000007070820 */ /* 0x010fe40000400000 */
[----:B---3--:R-:W-:-:S05]  /*78280*/  @P0 FMUL R2, R2, 0.25 ;  /* 0x3e80000002020820 */ /* 0x008fca0000400000 */
[----:B------:R-:W-:Y:S01]  /*78290*/  @P0 STL [R1+0x7c], R2 ;  /* 0x00007c0201000387 */ /* 0x000fe20000100800 */
[----:B------:R2:W-:Y:S02]  /*782a0*/  @P0 STL [R1+0x55c], R7 ;  /* 0x00055c0701000387 */ /* 0x0005e40000100800 */
[----:B--2---:R-:W-:Y:S02]  /*782b0*/  MOV R7, R13 ;  /* 0x0000000d00077202 */ /* 0x004fe40000000f00 */
[----:B------:R-:W2:Y:S01]  /*782c0*/  LDL.LU R13, [R1+0x58] ;  /* 0x00005800010d7983 */ /* 0x000ea20000300800 */
[----:B------:R-:W-:Y:S01]  /*782d0*/  MOV R2, R3 ;  /* 0x0000000300027202 */ /* 0x000fe20000000f00 */
[----:B------:R-:W-:Y:S01]  /*782e0*/  MOV R3, R5 ;  /* 0x0000000500037202 */ /* 0x000fe20000000f00 */
[----:B------:R-:W-:Y:S01]  /*782f0*/  MOV R5, R26 ;  /* 0x0000001a00057202 */ /* 0x000fe20000000f00 */
[----:B------:R-:W-:Y:S02]  /*78300*/  MOV R26, R24 ;  /* 0x00000018001a7202 */ /* 0x000fe40000000f00 */
[----:B------:R-:W-:Y:S01]  /*78310*/  IMAD.MOV.U32 R24, RZ, RZ, R18 ;  /* 0x000000ffff187224 */ /* 0x000fe200078e0012 */
[----:B------:R-:W-:Y:S01]  /*78320*/  MOV R18, R14 ;  /* 0x0000000e00127202 */ /* 0x000fe20000000f00 */
[----:B--2---:R-:W-:Y:S01]  /*78330*/  STL [R1+0x13bc], R13 ;  /* 0x0013bc0d01007387 */ /* 0x004fe20000100800 */
[----:B------:R-:W2:Y:S03]  /*78340*/  LDL.LU R14, [R1+0x60] ;  /* 0x00006000010e7983 */ /* 0x000ea60000300800 */
[----:B--2---:R0:W-:Y:S02]  /*78350*/  STL [R1+0x137c], R14 ;  /* 0x00137c0e01007387 */ /* 0x0041e40000100800 */
[----:B0-----:R-:W-:-:S02]  /*78360*/  MOV R14, R10 ;  /* 0x0000000a000e7202 */ /* 0x001fc40000000f00 */
[----:B------:R-:W2:Y:S04]  /*78370*/  LDL.LU R10, [R1+0xd90] ;  /* 0x000d9000010a7983 */ /* 0x000ea80000300800 */
[----:B--2---:R0:W-:Y:S02]  /*78380*/  STL [R1+0x1380], R10 ;  /* 0x0013800a01007387 */ /* 0x0041e40000100800 */
[----:B0-----:R-:W-:Y:S02]  /*78390*/  MOV R10, R9 ;  /* 0x00000009000a7202 */ /* 0x001fe40000000f00 */
[----:B------:R-:W2:Y:S04]  /*783a0*/  LDL.LU R9, [R1+0xda4] ;  /* 0x000da40001097983 */ /* 0x000ea80000300800 */
[----:B--2---:R0:W-:Y:S02]  /*783b0*/  STL [R1+0x1384], R9 ;  /* 0x0013840901007387 */ /* 0x0041e40000100800 */
[----:B0-----:R-:W-:-:S02]  /*783c0*/  IMAD.MOV.U32 R9, RZ, RZ, R11 ;  /* 0x000000ffff097224 */ /* 0x001fc400078e000b */
[----:B------:R-:W2:Y:S01]  /*783d0*/  LDL.LU R11, [R1+0xdac] ;  /* 0x000dac00010b7983 */ /* 0x000ea20000300800 */
[----:B------:R-:W-:Y:S01]  /*783e0*/  MOV R13, R0 ;  /* 0x00000000000d7202 */ /* 0x000fe20000000f00 */
[----:B------:R-:W-:Y:S02]  /*783f0*/  IMAD.MOV.U32 R0, RZ, RZ, R8 ;  /* 0x000000ffff007224 */ /* 0x000fe400078e0008 */
[----:B--2---:R-:W-:Y:S01]  /*78400*/  STL [R1+0x1388], R11 ;  /* 0x0013880b01007387 */ /* 0x004fe20000100800 */
[----:B------:R-:W2:Y:S03]  /*78410*/  LDL.LU R8, [R1+0xdb4] ;  /* 0x000db40001087983 */ /* 0x000ea60000300800 */
[----:B--2---:R0:W-:Y:S02]  /*78420*/  STL [R1+0x138c], R8 ;  /* 0x00138c0801007387 */ /* 0x0041e40000100800 */
[----:B0-----:R-:W-:Y:S01]  /*78430*/  MOV R8, R6 ;  /* 0x0000000600087202 */ /* 0x001fe20000000f00 */
[----:B------:R-:W-:-:S04]  /*78440*/  MOV R6, R29 ;  /* 0x0000001d00067202 */ /* 0x000fc80000000f00 */
[----:B------:R-:W-:Y:S01]  /*78450*/  STL [R1+0x19dc], R8 ;  /* 0x0019dc0801007387 */ /* 0x000fe20000100800 */
[----:B------:R-:W2:Y:S03]  /*78460*/  LDL.LU R29, [R1+0xda0] ;  /* 0x000da000011d7983 */ /* 0x000ea60000300800 */
[----:B--2---:R0:W-:Y:S02]  /*78470*/  STL [R1+0x1368], R29 ;  /* 0x0013681d01007387 */ /* 0x0041e40000100800 */
[----:B0-----:R-:W-:Y:S01]  /*78480*/  MOV R29, R9 ;  /* 0x00000009001d7202 */ /* 0x001fe20000000f00 */
[----:B------:R-:W-:Y:S02]  /*78490*/  MOV R9, R22 ;  /* 0x0000001600097202 */ /* 0x000fe40000000f00 */
[----:B------:R-:W-:Y:S02]  /*784a0*/  IMAD.MOV.U32 R22, RZ, RZ, R28 ;  /* 0x000000ffff167224 */ /* 0x000fe400078e001c */
[----:B------:R-:W-:Y:S01]  /*784b0*/  STL [R1+0x19e0], R29 ;  /* 0x0019e01d01007387 */ /* 0x000fe20000100800 */
[----:B------:R-:W2:Y:S03]  /*784c0*/  LDL.LU R28, [R1+0xda8] ;  /* 0x000da800011c7983 */ /* 0x000ea60000300800 */
[----:B--2---:R0:W-:Y:S02]  /*784d0*/  STL [R1+0x136c], R28 ;  /* 0x00136c1c01007387 */ /* 0x0041e40000100800 */
[----:B0-----:R-:W-:-:S02]  /*784e0*/  MOV R28, R6 ;  /* 0x00000006001c7202 */ /* 0x001fc40000000f00 */
[----:B------:R-:W2:Y:S01]  /*784f0*/  LDL.LU R6, [R1+0xdb0] ;  /* 0x000db00001067983 */ /* 0x000ea20000300800 */
[----:B------:R-:W-:Y:S01]  /*78500*/  IMAD.MOV.U32 R11, RZ, RZ, R10 ;  /* 0x000000ffff0b7224 */ /* 0x000fe200078e000a */
[----:B------:R-:W-:Y:S01]  /*78510*/  MOV R10, R14 ;  /* 0x0000000e000a7202 */ /* 0x000fe20000000f00 */
[----:B------:R-:W-:Y:S01]  /*78520*/  MOV R14, R7 ;  /* 0x00000007000e7202 */ /* 0x000fe20000000f00 */
[----:B--2---:R0:W-:Y:S04]  /*78530*/  STL [R1+0x1370], R6 ;  /* 0x0013700601007387 */ /* 0x0041e80000100800 */
[----:B0-----:R-:W2:Y:S01]  /*78540*/  LDL.LU R6, [R1] ;  /* 0x0000000001067983 */ /* 0x001ea20000300800 */
[----:B------:R-:W3:Y:S02]  /*78550*/  LDL.LU R7, [R1+0xdb8] ;  /* 0x000db80001077983 */ /* 0x000ee40000300800 */
[----:B------:R-:W-:Y:S01]  /*78560*/  IMAD.MOV.U32 R29, RZ, RZ, R0 ;  /* 0x000000ffff1d7224 */ /* 0x000fe200078e0000 */
[----:B------:R-:W-:Y:S01]  /*78570*/  MOV R0, R5 ;  /* 0x0000000500007202 */ /* 0x000fe20000000f00 */
[----:B---3--:R-:W-:Y:S01]  /*78580*/  STL [R1+0x1374], R7 ;  /* 0x0013740701007387 */ /* 0x008fe20000100800 */
[----:B------:R-:W3:Y:S03]  /*78590*/  LDL.LU R5, [R1+0xdc0] ;  /* 0x000dc00001057983 */ /* 0x000ee60000300800 */
[----:B---3--:R0:W-:Y:S02]  /*785a0*/  STL [R1+0x1378], R5 ;  /* 0x0013780501007387 */ /* 0x0081e40000100800 */
[----:B0-----:R-:W-:-:S02]  /*785b0*/  IMAD.MOV.U32 R5, RZ, RZ, R12 ;  /* 0x000000ffff057224 */ /* 0x001fc400078e000c */
[----:B------:R-:W3:Y:S04]  /*785c0*/  LDL.LU R12, [R1+0xdc4] ;  /* 0x000dc400010c7983 */ /* 0x000ee80000300800 */
[----:B---3--:R0:W-:Y:S02]  /*785d0*/  STL [R1+0x1390], R12 ;  /* 0x0013900c01007387 */ /* 0x0081e40000100800 */
[----:B0-----:R-:W-:Y:S02]  /*785e0*/  MOV R12, R15 ;  /* 0x0000000f000c7202 */ /* 0x001fe40000000f00 */
[----:B------:R-:W3:Y:S04]  /*785f0*/  LDL.LU R15, [R1+0x70] ;  /* 0x00007000010f7983 */ /* 0x000ee80000300800 */
[----:B---3--:R0:W-:Y:S02]  /*78600*/  STL [R1+0x1350], R15 ;  /* 0x0013500f01007387 */ /* 0x0081e40000100800 */
[----:B0-----:R-:W-:-:S02]  /*78610*/  MOV R15, R23 ;  /* 0x00000017000f7202 */ /* 0x001fc40000000f00 */
[----:B------:R-:W3:Y:S01]  /*78620*/  LDL.LU R23, [R1+0xdf0] ;  /* 0x000df00001177983 */ /* 0x000ee20000300800 */
[----:B------:R-:W-:Y:S01]  /*78630*/  MOV R8, R10 ;  /* 0x0000000a00087202 */ /* 0x000fe20000000f00 */
[----:B------:R-:W-:Y:S02]  /*78640*/  MOV R10, R24 ;  /* 0x00000018000a7202 */ /* 0x000fe40000000f00 */
[----:B---3--:R0:W-:Y:S01]  /*78650*/  STL [R1+0x1354], R23 ;  /* 0x0013541701007387 */ /* 0x0081e20000100800 */
[----:B------:R-:W3:Y:S01]  /*78660*/  LDL.LU R24, [R1+0xdf4] ;  /* 0x000df40001187983 */ /* 0x000ee20000300800 */
[----:B------:R-:W-:Y:S01]  /*78670*/  MOV R7, R11 ;  /* 0x0000000b00077202 */ /* 0x000fe20000000f00 */
[----:B------:R-:W-:Y:S01]  /*78680*/  MOV R11, R26 ;  /* 0x0000001a000b7202 */ /* 0x000fe20000000f00 */
[----:B---3--:R3:W-:Y:S01]  /*78690*/  STL [R1+0x1358], R24 ;  /* 0x0013581801007387 */ /* 0x0087e20000100800 */
[----:B------:R-:W4:Y:S01]  /*786a0*/  LDL.LU R26, [R1+0xdf8] ;  /* 0x000df800011a7983 */ /* 0x000f220000300800 */
[----:B0-----:R-:W-:-:S02]  /*786b0*/  MOV R23, R22 ;  /* 0x0000001600177202 */ /* 0x001fc40000000f00 */
[----:B----4-:R0:W-:Y:S01]  /*786c0*/  STL [R1+0x135c], R26 ;  /* 0x00135c1a01007387 */ /* 0x0101e20000100800 */
[----:B------:R-:W4:Y:S02]  /*786d0*/  LDL.LU R22, [R1+0xdfc] ;  /* 0x000dfc0001167983 */ /* 0x000f240000300800 */
[----:B---3--:R-:W-:Y:S01]  /*786e0*/  IMAD.MOV.U32 R24, RZ, RZ, R21 ;  /* 0x000000ffff187224 */ /* 0x008fe200078e0015 */
[----:B----4-:R-:W-:Y:S01]  /*786f0*/  STL [R1+0x1360], R22 ;  /* 0x0013601601007387 */ /* 0x010fe20000100800 */
[----:B------:R-:W3:Y:S01]  /*78700*/  LDL.LU R21, [R1+0xe00] ;  /* 0x000e000001157983 */ /* 0x000ee20000300800 */
[----:B0-----:R-:W-:Y:S02]  /*78710*/  MOV R26, R20 ;  /* 0x00000014001a7202 */ /* 0x001fe40000000f00 */
[----:B---3--:R-:W-:Y:S01]  /*78720*/  STL [R1+0x1364], R21 ;  /* 0x0013641501007387 */ /* 0x008fe20000100800 */
[----:B------:R-:W3:Y:S03]  /*78730*/  LDL.LU R20, [R1+0xe0c] ;  /* 0x000e0c0001147983 */ /* 0x000ee60000300800 */
[----:B---3--:R0:W-:Y:S02]  /*78740*/  STL [R1+0x1394], R20 ;  /* 0x0013941401007387 */ /* 0x0081e40000100800 */
[----:B0-----:R-:W-:Y:S01]  /*78750*/  MOV R20, R15 ;  /* 0x0000000f00147202 */ /* 0x001fe20000000f00 */
[----:B------:R-:W-:-:S02]  /*78760*/  MOV R15, R29 ;  /* 0x0000001d000f7202 */ /* 0x000fc40000000f00 */
[----:B------:R-:W-:Y:S02]  /*78770*/  IMAD.MOV.U32 R29, RZ, RZ, R19 ;  /* 0x000000ffff1d7224 */ /* 0x000fe400078e0013 */
[----:B------:R-:W3:Y:S01]  /*78780*/  LDL.LU R19, [R1+0xe10] ;  /* 0x000e100001137983 */ /* 0x000ee20000300800 */
[----:B------:R-:W-:Y:S01]  /*78790*/  MOV R21, R24 ;  /* 0x0000001800157202 */ /* 0x000fe20000000f00 */
[----:B------:R-:W-:Y:S01]  /*787a0*/  IMAD.MOV.U32 R24, RZ, RZ, R2 ;  /* 0x000000ffff187224 */ /* 0x000fe200078e0002 */
[----:B------:R-:W-:Y:S01]  /*787b0*/  MOV R2, R16 ;  /* 0x0000001000027202 */ /* 0x000fe20000000f00 */
[----:B---3--:R0:W-:Y:S01]  /*787c0*/  STL [R1+0x1398], R19 ;  /* 0x0013981301007387 */ /* 0x0081e20000100800 */
[----:B------:R-:W3:Y:S01]  /*787d0*/  LDL.LU R16, [R1+0xe20] ;  /* 0x000e200001107983 */ /* 0x000ee20000300800 */
[----:B0-----:R-:W-:Y:S01]  /*787e0*/  MOV R19, R26 ;  /* 0x0000001a00137202 */ /* 0x001fe20000000f00 */
[----:B------:R-:W-:Y:S01]  /*787f0*/  IMAD.MOV.U32 R26, RZ, RZ, R28 ;  /* 0x000000ffff1a7224 */ /* 0x000fe200078e001c */
[----:B------:R-:W-:Y:S01]  /*78800*/  MOV R28, R9 ;  /* 0x00000009001c7202 */ /* 0x000fe20000000f00 */
[----:B------:R-:W-:Y:S01]  /*78810*/  MOV R9, R14 ;  /* 0x0000000e00097202 */ /* 0x000fe20000000f00 */
[----:B------:R-:W-:Y:S01]  /*78820*/  MOV R14, R13 ;  /* 0x0000000d000e7202 */ /* 0x000fe20000000f00 */
[----:B------:R-:W-:Y:S01]  /*78830*/  MOV R13, R25 ;  /* 0x00000019000d7202 */ /* 0x000fe20000000f00 */
[----:B---3--:R0:W-:Y:S01]  /*78840*/  STL [R1+0x139c], R16 ;  /* 0x00139c1001007387 */ /* 0x0081e20000100800 */
[----:B------:R-:W3:Y:S01]  /*78850*/  LDL.LU R25, [R1+0xeb0] ;  /* 0x000eb00001197983 */ /* 0x000ee20000300800 */
[----:B0-----:R-:W-:-:S02]  /*78860*/  MOV R16, R17 ;  /* 0x0000001100107202 */ /* 0x001fc40000000f00 */
[----:B---3--:R0:W-:Y:S01]  /*78870*/  STL [R1+0x13a0], R25 ;  /* 0x0013a01901007387 */ /* 0x0081e20000100800 */
[----:B------:R-:W3:Y:S01]  /*78880*/  LDL.LU R17, [R1+0xe14] ;  /* 0x000e140001117983 */ /* 0x000ee20000300800 */
[----:B------:R-:W-:Y:S01]  /*78890*/  MOV R22, R23 ;  /* 0x0000001700167202 */ /* 0x000fe20000000f00 */
[----:B------:R-:W-:Y:S01]  /*788a0*/  MOV R23, R29 ;  /* 0x0000001d00177202 */ /* 0x000fe20000000f00 */
[----:B0-----:R-:W-:Y:S01]  /*788b0*/  MOV R25, R16 ;  /* 0x0000001000197202 */ /* 0x001fe20000000f00 */
[----:B------:R-:W-:Y:S01]  /*788c0*/  IMAD.MOV.U32 R16, RZ, RZ, R13 ;  /* 0x000000ffff107224 */ /* 0x000fe200078e000d */
[----:B------:R-:W-:Y:S01]  /*788d0*/  MOV R13, R18 ;  /* 0x00000012000d7202 */ /* 0x000fe20000000f00 */
[----:B---3--:R0:W-:Y:S01]  /*788e0*/  STL [R1+0x13a4], R17 ;  /* 0x0013a41101007387 */ /* 0x0081e20000100800 */
[----:B------:R-:W3:Y:S02]  /*788f0*/  LDL R29, [R1+0x118] ;  /* 0x00011800011d7983 */ /* 0x000ee40000100800 */
[----:B0-----:R-:W-:Y:S01]  /*78900*/  IMAD.MOV.U32 R17, RZ, RZ, R15 ;  /* 0x000000ffff117224 */ /* 0x001fe200078e000f */
[----:B------:R-:W-:-:S02]  /*78910*/  MOV R15, R8 ;  /* 0x00000008000f7202 */ /* 0x000fc40000000f00 */
[----:B------:R-:W4:Y:S01]  /*78920*/  LDL R8, [R1+0x11c] ;  /* 0x00011c0001087983 */ /* 0x000f220000100800 */
[----:B------:R-:W2:Y:S03]  /*78930*/  LDL.LU R18, [R1+0xea0] ;  /* 0x000ea00001127983 */ /* 0x000ea60000300800 */
[----:B--2---:R0:W-:Y:S02]  /*78940*/  STL [R1+0x13a8], R18 ;  /* 0x0013a81201007387 */ /* 0x0041e40000100800 */
[----:B0-----:R-:W-:Y:S02]  /*78950*/  MOV R18, R27 ;  /* 0x0000001b00127202 */ /* 0x001fe40000000f00 */
[----:B------:R-:W2:Y:S04]  /*78960*/  LDL.LU R27, [R1+0xe1c] ;  /* 0x000e1c00011b7983 */ /* 0x000ea80000300800 */
[----:B--2---:R0:W-:Y:S02]  /*78970*/  STL [R1+0x13ac], R27 ;  /* 0x0013ac1b01007387 */ /* 0x0041e40000100800 */
[----:B0-----:R-:W-:-:S02]  /*78980*/  MOV R27, R2 ;  /* 0x00000002001b7202 */ /* 0x001fc40000000f00 */
[----:B------:R-:W2:Y:S01]  /*78990*/  LDL.LU R2, [R1+0xec8] ;  /* 0x000ec80001027983 */ /* 0x000ea20000300800 */
[----:B------:R-:W-:-:S03]  /*789a0*/  FSETP.GEU.AND P0, PT, |R6|, 1.175494350822287508e-38, PT ;  /* 0x008000000600780b */ /* 0x000fc60003f0e200 */
[----:B--2---:R0:W-:Y:S04]  /*789b0*/  STL [R1+0x13b0], R2 ;  /* 0x0013b00201007387 */ /* 0x0041e80000100800 */
[----:B0-----:R-:W2:Y:S01]  /*789c0*/  LDL R2, [R1+0x338] ;  /* 0x0003380001027983 */ /* 0x001ea20000100800 */
[----:B------:R0:W-:Y:S03]  /*789d0*/  STL [R1+0x19b8], R6 ;  /* 0x0019b80601007387 */ /* 0x0001e60000100800 */
[----:B0-----:R-:W2:Y:S01]  /*789e0*/  LDL R6, [R1+0x120] ;  /* 0x0001200001067983 */ /* 0x001ea20000100800 */
[----:B---3--:R-:W-:Y:S02]  /*789f0*/  @P1 FMUL R29, R29, 0.25 ;  /* 0x3e8000001d1d1820 */ /* 0x008fe40000400000 */
[----:B----4-:R-:W-:-:S03]  /*78a00*/  @P1 FMUL R8, R8, 0.25 ;  /* 0x3e80000008081820 */ /* 0x010fc60000400000 */
[----:B------:R0:W-:Y:S04]  /*78a10*/  @P1 STL [R1+0x118], R29 ;  /* 0x0001181d01001387 */ /* 0x0001e80000100800 */
[----:B0-----:R-:W3:Y:S01]  /*78a20*/  LDL.LU R29, [R1+0x19e0] ;  /* 0x0019e000011d7983 */ /* 0x001ee20000300800 */
[----:B------:R0:W-:Y:S03]  /*78a30*/  @P1 STL [R1+0x11c], R8 ;  /* 0x00011c0801001387 */ /* 0x0001e60000100800 */
[----:B0-----:R-:W4:Y:S01]  /*78a40*/  LDL.LU R8, [R1+0x19dc] ;  /* 0x0019dc0001087983 */ /* 0x001f220000300800 */
        /* <DEDUP_REMOVED lines=61> */
[----:B--2---:R-:W-:-:S03]  /*78e20*/  @P1 FMUL R5, R5, 0.25 ;  /* 0x3e80000005051820 */ /* 0x004fc60000400000 */
[----:B0-----:R-:W2:Y:S02]  /*78e30*/  LDL R6, [R1+0x14c] ;  /* 0x00014c0001067983 */ /* 0x001ea40000100800 */
[----:B------:R0:W-:Y:S01]  /*78e40*/  @P1 STL [R1+0x158], R5 ;  /* 0x0001580501001387 */ /* 0x0001e20000100800 */
[----:B----4-:R-:W-:Y:S01]  /*78e50*/  FSETP.GT.AND P1, PT, |R0|, 8.50705917302346158658e+37, PT ;  /* 0x7e8000000000780b */ /* 0x010fe20003f24200 */
[----:B0-----:R-:W3:Y:S01]  /*78e60*/  LDL.LU R5, [R1+0x19b4] ;  /* 0x0019b40001057983 */ /* 0x001ee20000300800 */
[----:B------:R-:W4:Y:S02]  /*78e70*/  LDL.LU R0, [R1+0x19b0] ;  /* 0x0019b00001007983 */ /* 0x000f240000300800 */
        /* <DEDUP_REMOVED lines=62> */
[----:B--2---:R0:W-:Y:S02]  /*79260*/  STL [R1+0x197c], R2 ;  /* 0x00197c0201007387 */ /* 0x0041e40000100800 */
[----:B0-----:R-:W-:-:S02]  /*79270*/  IMAD.MOV.U32 R2, RZ, RZ, R6 ;  /* 0x000000ffff027224 */ /* 0x001fc400078e0006 */
[----:B------:R-:W2:Y:S02]  /*79280*/  LDL R6, [R1+0x154] ;  /* 0x0001540001067983 */ /* 0x000ea40000100800 */
[----:B------:R-:W-:-:S05]  /*79290*/  @!P0 FMUL R2, R2, 16777216 ;  /* 0x4b80000002028820 */ /* 0x000fca0000400000 */
[----:B------:R0:W-:Y:S04]  /*792a0*/  @!P0 STL [R1+0x14c], R2 ;  /* 0x00014c0201008387 */ /* 0x0001e80000100800 */
[----:B0-----:R-:W3:Y:S01]  /*792b0*/  LDL.LU R2, [R1+0x197c] ;  /* 0x00197c0001027983 */ /* 0x001ee20000300800 */
[----:B--2---:R-:W-:Y:S02]  /*792c0*/  @!P0 FMUL R6, R6, 16777216 ;  /* 0x4b80000006068820 */ /* 0x004fe40000400000 */
[----:B---3--:R-:W-:-:S05]  /*792d0*/  @!P0 FMUL R2, R2, 16777216 ;  /* 0x4b80000002028820 */ /* 0x008fca0000400000 */
[----:B------:R0:W-:Y:S04]  /*792e0*/  @!P0 STL [R1+0x150], R2 ;  /* 0x0001500201008387 */ /* 0x0001e80000100800 */
[----:B0-----:R-:W2:Y:S01]  /*792f0*/  LDL.LU R2, [R1+0x1978] ;  /* 0x0019780001027983 */ /* 0x001ea20000300800 */
[----:B------:R0:W-:Y:S03]  /*79300*/  @!P0 STL [R1+0x154], R6 ;  /* 0x0001540601008387 */ /* 0x0001e60000100800 */
[----:B0-----:R-:W3:Y:S01]  /*79310*/  LDL.LU R6, [R1+0x1974] ;  /* 0x0019740001067983 */ /* 0x001ee20000300800 */
[----:B------:R0:W-:Y:S03]  /*79320*/  STL [R1+0x1970], R9 ;  /* 0x0019700901007387 */ /* 0x0001e60000100800 */
[----:B0-----:R-:W2:Y:S01]  /*79330*/  LDL R9, [R1+0x158] ;  /* 0x0001580001097983 */ /* 0x001ea20000100800 */
[----:B---3--:R-:W-:-:S05]  /*79340*/  @!P0 FMUL R6, R6, 16777216 ;  /* 0x4b80000006068820 */ /* 0x008fca0000400000 */
[----:B------:R0:W-:Y:S01]  /*79350*/  STL [R1+0x13b4], R6 ;  /* 0x0013b40601007387 */ /* 0x0001e20000100800 */
[----:B--2---:R-:W-:-:S03]  /*79360*/  @!P0 FMUL R9, R9, 16777216 ;  /* 0x4b80000009098820 */ /* 0x004fc60000400000 */
[----:B0-----:R-:W2:Y:S02]  /*79370*/  LDL R6, [R1+0x34c] ;  /* 0x00034c0001067983 */ /* 0x001ea40000100800 */
[----:B------:R0:W-:Y:S02]  /*79380*/  @!P0 STL [R1+0x158], R9 ;  /* 0x0001580901008387 */ /* 0x0001e40000100800 */
[----:B0-----:R-:W3:Y:S01]  /*79390*/  LDL.LU R9, [R1+0x1970] ;  /* 0x0019700001097983 */ /* 0x001ee20000300800 */
[----:B------:R0:W-:Y:S03]  /*793a0*/  STL [R1+0x1968], R2 ;  /* 0x0019680201007387 */ /* 0x0001e60000100800 */
[----:B0-----:R-:W2:Y:S04]  /*793b0*/  LDL R2, [R1+0x15c] ;  /* 0x00015c0001027983 */ /* 0x001ea80000100800 */
[----:B--2---:R0:W-:Y:S04]  /*793c0*/  STL [R1+0x196c], R2 ;  /* 0x00196c0201007387 */ /* 0x0041e80000100800 */
[----:B0-----:R-:W2:Y:S02]  /*793d0*/  LDL R2, [R1+0x4] ;  /* 0x0000040001027983 */ /* 0x001ea40000100800 */
[----:B--2---:R-:W-:-:S02]  /*793e0*/  FSETP.GEU.AND P0, PT, |R2|, 1.175494350822287508e-38, PT ;  /* 0x008000000200780b */ /* 0x004fc40003f0e200 */
[----:B------:R-:W2:Y:S02]  /*793f0*/  LDL.LU R2, [R1+0x196c] ;  /* 0x00196c0001027983 */ /* 0x000ea40000300800 */
        /* <DEDUP_REMOVED lines=1111> */
[----:B0-----:R-:W2:Y:S01]  /*7d970*/  LDL.LU R2, [R1+0x1600] ;  /* 0x0016000001027983 */ /* 0x001ea20000300800 */
[----:B------:R2:W-:Y:S02]  /*7d980*/  STL [R1+0x15f4], R23 ;  /* 0x0015f41701007387 */ /* 0x0005e40000100800 */
[----:B--2---:R-:W-:Y:S02]  /*7d990*/  MOV R23, R2 ;  /* 0x0000000200177202 */ /* 0x004fe40000000f00 */
[----:B------:R-:W2:Y:S03]  /*7d9a0*/  LDL.LU R2, [R1+0x15fc] ;  /* 0x0015fc0001027983 */ /* 0x000ea60000300800 */
[----:B------:R0:W-:Y:S02]  /*7d9b0*/  STL [R1+0x15f8], R23 ;  /* 0x0015f81701007387 */ /* 0x0001e40000100800 */
[----:B0-----:R-:W2:Y:S01]  /*7d9c0*/  LDL R23, [R1+0x340] ;  /* 0x0003400001177983 */ /* 0x001ea20000100800 */
[----:B------:R0:W-:Y:S03]  /*7d9d0*/  STL [R1+0x15f0], R17 ;  /* 0x0015f01101007387 */ /* 0x0001e60000100800 */
[----:B0-----:R-:W3:Y:S01]  /*7d9e0*/  LDL R17, [R1+0x348] ;  /* 0x0003480001117983 */ /* 0x001ee20000100800 */
        /* <DEDUP_REMOVED lines=9> */
[----:B------:R-:W-:-:S03]  /*7da80*/  @P1 FMUL R2, R2, 0.25 ;  /* 0x3e80000002021820 */ /* 0x000fc60000400000 */
[----:B---3--:R0:W-:Y:S04]  /*7da90*/  STL [R1+0x15ec], R17 ;  /* 0x0015ec1101007387 */ /* 0x0081e80000100800 */
[----:B0-----:R-:W3:Y:S01]  /*7daa0*/  LDL R17, [R1+0x20] ;  /* 0x0000200001117983 */ /* 0x001ee20000100800 */
[----:B------:R-:W-:Y:S02]  /*7dab0*/  @P1 STL [R1+0x338], R2 ;  /* 0x0003380201001387 */ /* 0x000fe40000100800 */
[----:B------:R0:W-:Y:S02]  /*7dac0*/  STL [R1+0x15d0], R2 ;  /* 0x0015d00201007387 */ /* 0x0001e40000100800 */
[----:B0-----:R-:W2:Y:S01]  /*7dad0*/  LDL R2, [R1+0x2f4] ;  /* 0x0002f40001027983 */ /* 0x001ea20000100800 */
[----:B---3--:R-:W-:-:S03]  /*7dae0*/  FSETP.GT.AND P1, PT, |R17|, 8.50705917302346158658e+37, PT ;  /* 0x7e8000001100780b */ /* 0x008fc60003f24200 */
[----:B------:R-:W3:Y:S01]  /*7daf0*/  LDL.LU R17, [R1+0x15ec] ;  /* 0x0015ec0001117983 */ /* 0x000ee20000300800 */
        /* <DEDUP_REMOVED lines=19> */
[----:B0-----:R-:W3:Y:S01]  /*7dc30*/  LDL.LU R21, [R1+0x15dc] ;  /* 0x0015dc0001157983 */ /* 0x001ee20000300800 */
[----:B------:R2:W-:Y:S02]  /*7dc40*/  STL [R1+0x15d8], R17 ;  /* 0x0015d81101007387 */ /* 0x0005e40000100800 */
[----:B--2---:R-:W-:Y:S01]  /*7dc50*/  MOV R17, R2 ;  /* 0x0000000200117202 */ /* 0x004fe20000000f00 */
[----:B---3--:R0:W-:Y:S01]  /*7dc60*/  STL [R1+0x15d4], R21 ;  /* 0x0015d41501007387 */ /* 0x0081e20000100800 */
        /* <DEDUP_REMOVED lines=11> */
[----:B------:R3:W-:Y:S02]  /*7dd20*/  STL [R1+0x15a4], R6 ;  /* 0x0015a40601007387 */ /* 0x0007e40000100800 */
[----:B---3--:R-:W-:Y:S01]  /*7dd30*/  MOV R6, R2 ;  /* 0x0000000200067202 */ /* 0x008fe20000000f00 */
[----:B------:R-:W-:Y:S01]  /*7dd40*/  IMAD.MOV.U32 R2, RZ, RZ, R27 ;  /* 0x000000ffff027224 */ /* 0x000fe200078e001b */
[----:B------:R-:W-:Y:S01]  /*7dd50*/  MOV R27, R25 ;  /* 0x00000019001b7202 */ /* 0x000fe20000000f00 */
[----:B------:R-:W-:Y:S01]  /*7dd60*/  MOV R25, R16 ;  /* 0x0000001000197202 */ /* 0x000fe20000000f00 */
[----:B------:R-:W-:-:S02]  /*7dd70*/  MOV R16, R24 ;  /* 0x0000001800107202 */ /* 0x000fc40000000f00 */
[----:B------:R-:W3:Y:S01]  /*7dd80*/  LDL R24, [R1+0x544] ;  /* 0x0005440001187983 */ /* 0x000ee20000100800 */
[----:B------:R0:W-:Y:S03]  /*7dd90*/  STL [R1+0x15c8], R19 ;  /* 0x0015c81301007387 */ /* 0x0001e60000100800 */
[----:B0-----:R-:W2:Y:S04]  /*7dda0*/  LDL R19, [R1+0x314] ;  /* 0x0003140001137983 */ /* 0x001ea80000100800 */
[----:B--2---:R0:W-:Y:S04]  /*7ddb0*/  STL [R1+0x15cc], R19 ;  /* 0x0015cc1301007387 */ /* 0x0041e80000100800 */
[----:B0-----:R-:W2:Y:S01]  /*7ddc0*/  LDL R19, [R1+0x30c] ;  /* 0x00030c0001137983 */ /* 0x001ea20000100800 */
[----:B----4-:R0:W-:Y:S03]  /*7ddd0*/  STL [R1+0x15a8], R17 ;  /* 0x0015a81101007387 */ /* 0x0101e60000100800 */
[----:B0-----:R-:W4:Y:S01]  /*7dde0*/  LDL R17, [R1+0x31c] ;  /* 0x00031c0001117983 */ /* 0x001f220000100800 */
[----:B--2---:R-:W-:-:S05]  /*7ddf0*/  @!P0 FMUL R19, R19, 16777216 ;  /* 0x4b80000013138820 */ /* 0x004fca0000400000 */
[----:B------:R0:W-:Y:S04]  /*7de00*/  @!P0 STL [R1+0x30c], R19 ;  /* 0x00030c1301008387 */ /* 0x0001e80000100800 */
[----:B0-----:R-:W2:Y:S01]  /*7de10*/  LDL.LU R19, [R1+0x15cc] ;  /* 0x0015cc0001137983 */ /* 0x001ea20000300800 */
[----:B----4-:R-:W-:Y:S02]  /*7de20*/  @!P0 FMUL R17, R17, 16777216 ;  /* 0x4b80000011118820 */ /* 0x010fe40000400000 */
[----:B--2---:R-:W-:-:S05]  /*7de30*/  @!P0 FMUL R19, R19, 16777216 ;  /* 0x4b80000013138820 */ /* 0x004fca0000400000 */
[----:B------:R0:W-:Y:S04]  /*7de40*/  @!P0 STL [R1+0x314], R19 ;  /* 0x0003141301008387 */ /* 0x0001e80000100800 */
[----:B0-----:R-:W2:Y:S01]  /*7de50*/  LDL.LU R19, [R1+0x15c8] ;  /* 0x0015c80001137983 */ /* 0x001ea20000300800 */
[----:B------:R0:W-:Y:S03]  /*7de60*/  @!P0 STL [R1+0x31c], R17 ;  /* 0x00031c1101008387 */ /* 0x0001e60000100800 */
[----:B0-----:R-:W4:Y:S04]  /*7de70*/  LDL R17, [R1+0x334] ;  /* 0x0003340001117983 */ /* 0x001f280000100800 */
[----:B----4-:R0:W-:Y:S04]  /*7de80*/  STL [R1+0x15c0], R17 ;  /* 0x0015c01101007387 */ /* 0x0101e80000100800 */
[----:B0-----:R-:W4:Y:S04]  /*7de90*/  LDL R17, [R1+0x32c] ;  /* 0x00032c0001117983 */ /* 0x001f280000100800 */
[----:B----4-:R0:W-:Y:S04]  /*7dea0*/  STL [R1+0x15c4], R17 ;  /* 0x0015c41101007387 */ /* 0x0101e80000100800 */
[----:B0-----:R-:W4:Y:S02]  /*7deb0*/  LDL R17, [R1+0x324] ;  /* 0x0003240001117983 */ /* 0x001f240000100800 */
[----:B----4-:R-:W-:-:S05]  /*7dec0*/  @!P0 FMUL R17, R17, 16777216 ;  /* 0x4b80000011118820 */ /* 0x010fca0000400000 */
        /* <DEDUP_REMOVED lines=10> */
[----:B----4-:R0:W-:Y:S02]  /*7df70*/  STL [R1+0x15bc], R17 ;  /* 0x0015bc1101007387 */ /* 0x0101e40000100800 */
[----:B0-----:R-:W-:-:S02]  /*7df80*/  IMAD.MOV.U32 R17, RZ, RZ, R6 ;  /* 0x000000ffff117224 */ /* 0x001fc400078e0006 */
[----:B------:R-:W4:Y:S02]  /*7df90*/  LDL R6, [R1+0x348] ;  /* 0x0003480001067983 */ /* 0x000f240000100800 */
[----:B------:R-:W-:-:S05]  /*7dfa0*/  @!P0 FMUL R17, R17, 16777216 ;  /* 0x4b80000011118820 */ /* 0x000fca0000400000 */
[----:B------:R0:W-:Y:S04]  /*7dfb0*/  @!P0 STL [R1+0x338], R17 ;  /* 0x0003381101008387 */ /* 0x0001e80000100800 */
[----:B0-----:R-:W2:Y:S02]  /*7dfc0*/  LDL.LU R17, [R1+0x15bc] ;  /* 0x0015bc0001117983 */ /* 0x001ea40000300800 */
[----:B--2---:R-:W-:-:S05]  /*7dfd0*/  @!P0 FMUL R17, R17, 16777216 ;  /* 0x4b80000011118820 */ /* 0x004fca0000400000 */
[----:B------:R0:W-:Y:S04]  /*7dfe0*/  @!P0 STL [R1+0x340], R17 ;  /* 0x0003401101008387 */ /* 0x0001e80000100800 */
[----:B0-----:R-:W2:Y:S01]  /*7dff0*/  LDL.LU R17, [R1+0x15b8] ;  /* 0x0015b80001117983 */ /* 0x001ea20000300800 */
[----:B----4-:R-:W-:Y:S02]  /*7e000*/  @!P0 FMUL R6, R6, 16777216 ;  /* 0x4b80000006068820 */ /* 0x010fe40000400000 */
[----:B--2---:R-:W-:-:S05]  /*7e010*/  @!P0 FMUL R17, R17, 16777216 ;  /* 0x4b80000011118820 */ /* 0x004fca0000400000 */
[----:B------:R-:W-:Y:S01]  /*7e020*/  @!P0 STL [R1+0x1c], R17 ;  /* 0x00001c1101008387 */ /* 0x000fe20000100800 */
[----:B------:R-:W-:Y:S02]  /*7e030*/  @!P0 STL [R1+0x348], R6 ;  /* 0x0003480601008387 */ /* 0x000fe40000100800 */
[----:B------:R0:W-:Y:S02]  /*7e040*/  STL [R1+0x1558], R18 ;  /* 0x0015581201007387 */ /* 0x0001e40000100800 */
[----:B0-----:R-:W2:Y:S04]  /*7e050*/  LDL.LU R18, [R1+0x358] ;  /* 0x0003580001127983 */ /* 0x001ea80000300800 */
[----:B--2---:R0:W-:Y:S04]  /*7e060*/  STL [R1+0x159c], R18 ;  /* 0x00159c1201007387 */ /* 0x0041e80000100800 */
[----:B0-----:R-:W2:Y:S04]  /*7e070*/  LDL R18, [R1+0x2f0] ;  /* 0x0002f00001127983 */ /* 0x001ea80000100800 */
[----:B--2---:R0:W-:Y:S01]  /*7e080*/  STL [R1+0x15b4], R18 ;  /* 0x0015b41201007387 */ /* 0x0041e20000100800 */
[----:B------:R-:W2:Y:S02]  /*7e090*/  LDL R17, [R1+0x2f8] ;  /* 0x0002f80001117983 */ /* 0x000ea40000100800 */
[----:B------:R-:W4:Y:S01]  /*7e0a0*/  LDL R6, [R1+0x308] ;  /* 0x0003080001067983 */ /* 0x000f220000100800 */
[----:B0-----:R-:W2:Y:S01]  /*7e0b0*/  LDL R18, [R1+0x2e8] ;  /* 0x0002e80001127983 */ /* 0x001ea20000100800 */
[----:B------:R0:W-:Y:S03]  /*7e0c0*/  STL [R1+0x155c], R2 ;  /* 0x00155c0201007387 */ /* 0x0001e60000100800 */
[----:B0-----:R-:W3:Y:S01]  /*7e0d0*/  LDL.LU R2, [R1+0x20] ;  /* 0x0000200001027983 */ /* 0x001ee20000300800 */
[----:B--2---:R-:W-:Y:S01]  /*7e0e0*/  @P1 FMUL R18, R18, 0.25 ;  /* 0x3e80000012121820 */ /* 0x004fe20000400000 */
[----:B---3--:R-:W-:-:S02]  /*7e0f0*/  FSETP.GEU.AND P0, PT, |R2|, 1.175494350822287508e-38, PT ;  /* 0x008000000200780b */ /* 0x008fc40003f0e200 */
[----:B------:R0:W-:Y:S04]  /*7e100*/  STL [R1+0x15a0], R2 ;  /* 0x0015a00201007387 */ /* 0x0001e80000100800 */
[----:B0-----:R-:W2:Y:S01]  /*7e110*/  LDL R2, [R1+0x300] ;  /* 0x0003000001027983 */ /* 0x001ea20000100800 */
[----:B------:R0:W-:Y:S03]  /*7e120*/  @P1 STL [R1+0x2e8], R18 ;  /* 0x0002e81201001387 */ /* 0x0001e60000100800 */
[----:B0-----:R-:W3:Y:S01]  /*7e130*/  LDL.LU R18, [R1+0x15b4] ;  /* 0x0015b40001127983 */ /* 0x001ee20000300800 */
[----:B------:R-:W-:Y:S02]  /*7e140*/  @P1 FMUL R17, R17, 0.25 ;  /* 0x3e80000011111820 */ /* 0x000fe40000400000 */
[----:B----4-:R-:W-:-:S03]  /*7e150*/  @P1 FMUL R6, R6, 0.25 ;  /* 0x3e80000006061820 */ /* 0x010fc60000400000 */
[----:B------:R0:W-:Y:S04]  /*7e160*/  @P1 STL [R1+0x2f8], R17 ;  /* 0x0002f81101001387 */ /* 0x0001e80000100800 */
[----:B0-----:R-:W4:Y:S01]  /*7e170*/  LDL R17, [R1+0x310] ;  /* 0x0003100001117983 */ /* 0x001f220000100800 */
[----:B------:R0:W-:Y:S02]  /*7e180*/  @P1 STL [R1+0x308], R6 ;  /* 0x0003080601001387 */ /* 0x0001e40000100800 */
[----:B--2---:R-:W-:-:S05]  /*7e190*/  @P1 FMUL R2, R2, 0.25 ;  /* 0x3e80000002021820 */ /* 0x004fca0000400000 */
[----:B------:R2:W-:Y:S01]  /*7e1a0*/  @P1 STL [R1+0x300], R2 ;  /* 0x0003000201001387 */ /* 0x0005e20000100800 */
[----:B0-----:R-:W4:Y:S02]  /*7e1b0*/  LDL R6, [R1+0x318] ;  /* 0x0003180001067983 */ /* 0x001f240000100800 */
[----:B---3--:R-:W-:-:S05]  /*7e1c0*/  @P1 FMUL R18, R18, 0.25 ;  /* 0x3e80000012121820 */ /* 0x008fca0000400000 */
[----:B------:R-:W-:Y:S01]  /*7e1d0*/  @P1 STL [R1+0x2f0], R18 ;  /* 0x0002f01201001387 */ /* 0x000fe20000100800 */
[----:B------:R-:W-:Y:S02]  /*7e1e0*/  STL [R1+0x15ac], R18 ;  /* 0x0015ac1201007387 */ /* 0x000fe40000100800 */
[----:B--2---:R-:W2:Y:S02]  /*7e1f0*/  LDL R2, [R1+0x328] ;  /* 0x0003280001027983 */ /* 0x004ea40000100800 */
[----:B--2---:R0:W-:Y:S04]  /*7e200*/  STL [R1+0x15b0], R2 ;  /* 0x0015b00201007387 */ /* 0x0041e80000100800 */
[----:B0-----:R-:W2:Y:S01]  /*7e210*/  LDL R2, [R1+0x320] ;  /* 0x0003200001027983 */ /* 0x001ea20000100800 */
[----:B----4-:R-:W-:-:S02]  /*7e220*/  @P1 FMUL R17, R17, 0.25 ;  /* 0x3e80000011111820 */ /* 0x010fc40000400000 */
[----:B------:R-:W-:-:S03]  /*7e230*/  @P1 FMUL R6, R6, 0.25 ;  /* 0x3e80000006061820 */ /* 0x000fc60000400000 */
[----:B------:R0:W-:Y:S02]  /*7e240*/  @P1 STL [R1+0x310], R17 ;  /* 0x0003101101001387 */ /* 0x0001e40000100800 */
[----:B------:R3:W-:Y:S02]  /*7e250*/  @P1 STL [R1+0x318], R6 ;  /* 0x0003180601001387 */ /* 0x0007e40000100800 */
[----:B------:R-:W4:Y:S01]  /*7e260*/  LDL R18, [R1+0x330] ;  /* 0x0003300001127983 */ /* 0x000f220000100800 */
[----:B0-----:R-:W4:Y:S04]  /*7e270*/  LDL R17, [R1+0x33c] ;  /* 0x00033c0001117983 */ /* 0x001f280000100800 */
[----:B---3--:R-:W3:Y:S01]  /*7e280*/  LDL R6, [R1+0x344] ;  /* 0x0003440001067983 */ /* 0x008ee20000100800 */
[----:B--2---:R-:W-:-:S05]  /*7e290*/  @P1 FMUL R2, R2, 0.25 ;  /* 0x3e80000002021820 */ /* 0x004fca0000400000 */
[----:B------:R0:W-:Y:S04]  /*7e2a0*/  @P1 STL [R1+0x320], R2 ;  /* 0x0003200201001387 */ /* 0x0001e80000100800 */
[----:B0-----:R-:W2:Y:S02]  /*7e2b0*/  LDL.LU R2, [R1+0x15b0] ;  /* 0x0015b00001027983 */ /* 0x001ea40000300800 */
[----:B--2---:R-:W-:-:S05]  /*7e2c0*/  @P1 FMUL R2, R2, 0.25 ;  /* 0x3e80000002021820 */ /* 0x004fca0000400000 */
[----:B------:R0:W-:Y:S04]  /*7e2d0*/  @P1 STL [R1+0x328], R2 ;  /* 0x0003280201001387 */ /* 0x0001e80000100800 */
[----:B0-----:R-:W2:Y:S01]  /*7e2e0*/  LDL R2, [R1+0x354] ;  /* 0x0003540001027983 */ /* 0x001ea20000100800 */
[----:B----4-:R-:W-:Y:S02]  /*7e2f0*/  @P1 FMUL R18, R18, 0.25 ;  /* 0x3e80000012121820 */ /* 0x010fe40000400000 */
[----:B------:R-:W-:Y:S02]  /*7e300*/  @P1 FMUL R17, R17, 0.25 ;  /* 0x3e80000011111820 */ /* 0x000fe40000400000 */
[----:B---3--:R-:W-:Y:S01]  /*7e310*/  @P1 FMUL R6, R6, 0.25 ;  /* 0x3e80000006061820 */ /* 0x008fe20000400000 */
[----:B------:R0:W-:Y:S04]  /*7e320*/  @P1 STL [R1+0x330], R18 ;  /* 0x0003301201001387 */ /* 0x0001e80000100800 */
[----:B0-----:R-:W3:Y:S01]  /*7e330*/  LDL.LU R18, [R1+0x15ac] ;  /* 0x0015ac0001127983 */ /* 0x001ee20000300800 */
[----:B------:R0:W-:Y:S03]  /*7e340*/  @P1 STL [R1+0x33c], R17 ;  /* 0x00033c1101001387 */ /* 0x0001e60000100800 */
[----:B0-----:R-:W4:Y:S01]  /*7e350*/  LDL.LU R17, [R1+0x15a8] ;  /* 0x0015a80001117983 */ /* 0x001f220000300800 */
[----:B------:R0:W-:Y:S03]  /*7e360*/  @P1 STL [R1+0x344], R6 ;  /* 0x0003440601001387 */ /* 0x0001e60000100800 */
[----:B0-----:R-:W3:Y:S01]  /*7e370*/  LDL.LU R6, [R1+0x15a4] ;  /* 0x0015a40001067983 */ /* 0x001ee20000300800 */
[----:B--2---:R-:W-:-:S05]  /*7e380*/  @P1 FMUL R2, R2, 0.25 ;  /* 0x3e80000002021820 */ /* 0x004fca0000400000 */
[----:B------:R0:W-:Y:S04]  /*7e390*/  @P1 STL [R1+0x354], R2 ;  /* 0x0003540201001387 */ /* 0x0001e80000100800 */
[----:B0-----:R-:W2:Y:S01]  /*7e3a0*/  LDL.LU R2, [R1+0x15a0] ;  /* 0x0015a00001027983 */ /* 0x001ea20000300800 */
[----:B----4-:R-:W-:Y:S02]  /*7e3b0*/  @P1 FMUL R17, R17, 0.25 ;  /* 0x3e80000011111820 */ /* 0x010fe40000400000 */
[----:B---3--:R-:W-:-:S05]  /*7e3c0*/  @P1 FMUL R6, R6, 0.25 ;  /* 0x3e80000006061820 */ /* 0x008fca0000400000 */
[----:B------:R-:W-:Y:S01]  /*7e3d0*/  @P1 STL [R1+0x34c], R6 ;  /* 0x00034c0601001387 */ /* 0x000fe20000100800 */
[----:B------:R0:W-:Y:S02]  /*7e3e0*/  STL [R1+0x1580], R6 ;  /* 0x0015800601007387 */ /* 0x0001e40000100800 */
[----:B--2---:R-:W-:-:S05]  /*7e3f0*/  @P1 FMUL R2, R2, 0.25 ;  /* 0x3e80000002021820 */ /* 0x004fca0000400000 */
[----:B------:R2:W-:Y:S01]  /*7e400*/  STL [R1+0x156c], R2 ;  /* 0x00156c0201007387 */ /* 0x0005e20000100800 */
[----:B------:R-:W-:Y:S02]  /*7e410*/  @P1 STL [R1+0x350], R17 ;  /* 0x0003501101001387 */ /* 0x000fe40000100800 */
[----:B------:R3:W-:Y:S02]  /*7e420*/  STL [R1+0x1584], R17 ;  /* 0x0015841101007387 */ /* 0x0007e40000100800 */
[----:B0-----:R-:W4:Y:S01]  /*7e430*/  LDL R6, [R1+0x344] ;  /* 0x0003440001067983 */ /* 0x001f220000100800 */
[----:B--2---:R-:W-:Y:S01]  /*7e440*/  MOV R2, R18 ;  /* 0x0000001200027202 */ /* 0x004fe20000000f00 */
[----:B---3--:R-:W2:Y:S01]  /*7e450*/  LDL R17, [R1+0x24] ;  /* 0x0000240001117983 */ /* 0x008ea20000100800 */
[----:B------:R-:W3:Y:S02]  /*7e460*/  LDL.LU R18, [R1+0x159c] ;  /* 0x00159c0001127983 */ /* 0x000ee40000300800 */
[----:B---3--:R-:W-:Y:S01]  /*7e470*/  @P1 FMUL R18, R18, 0.25 ;  /* 0x3e80000012121820 */ /* 0x008fe20000400000 */
[----:B--2---:R-:W-:-:S04]  /*7e480*/  FSETP.GT.AND P1, PT, |R17|, 8.50705917302346158658e+37, PT ;  /* 0x7e8000001100780b */ /* 0x004fc80003f24200 */
[----:B------:R0:W-:Y:S04]  /*7e490*/  STL [R1+0x1570], R18 ;  /* 0x0015701201007387 */ /* 0x0001e80000100800 */
[----:B0-----:R-:W2:Y:S01]  /*7e4a0*/  LDL R18, [R1+0x2f8] ;  /* 0x0002f80001127983 */ /* 0x001ea20000100800 */
[----:B------:R0:W-:Y:S03]  /*7e4b0*/  STL [R1+0x1590], R17 ;  /* 0x0015901101007387 */ /* 0x0001e60000100800 */
[----:B0-----:R-:W3:Y:S01]  /*7e4c0*/  LDL R17, [R1+0x2e8] ;  /* 0x0002e80001117983 */ /* 0x001ee20000100800 */
[----:B------:R2:W-:Y:S02]  /*7e4d0*/  STL [R1+0x1594], R0 ;  /* 0x0015940001007387 */ /* 0x0005e40000100800 */
[----:B--2---:R-:W-:Y:S01]  /*7e4e0*/  MOV R0, R18 ;  /* 0x0000001200007202 */ /* 0x004fe20000000f00 */
[----:B---3--:R-:W-:-:S05]  /*7e4f0*/  @!P0 FMUL R17, R17, 16777216 ;  /* 0x4b80000011118820 */ /* 0x008fca0000400000 */
[----:B------:R0:W-:Y:S01]  /*7e500*/  @!P0 STL [R1+0x2e8], R17 ;  /* 0x0002e81101008387 */ /* 0x0001e20000100800 */
[----:B------:R2:W-:Y:S02]  /*7e510*/  STL [R1+0x1598], R0 ;  /* 0x0015980001007387 */ /* 0x0005e40000100800 */
[----:B------:R-:W3:Y:S01]  /*7e520*/  LDL R18, [R1+0x308] ;  /* 0x0003080001127983 */ /* 0x000ee20000100800 */
[----:B0-----:R-:W3:Y:S01]  /*7e530*/  LDL R17, [R1+0x300] ;  /* 0x0003000001117983 */ /* 0x001ee20000100800 */
[----:B--2---:R-:W-:Y:S01]  /*7e540*/  MOV R0, R2 ;  /* 0x0000000200007202 */ /* 0x004fe20000000f00 */
[----:B----4-:R-:W-:Y:S02]  /*7e550*/  IMAD.MOV.U32 R2, RZ, RZ, R6 ;  /* 0x000000ffff027224 */ /* 0x010fe400078e0006 */
[----:B------:R-:W2:Y:S02]  /*7e560*/  LDL R6, [R1+0x310] ;  /* 0x0003100001067983 */ /* 0x000ea40000100800 */
[----:B------:R-:W-:-:S05]  /*7e570*/  @!P0 FMUL R0, R0, 16777216 ;  /* 0x4b80000000008820 */ /* 0x000fca0000400000 */
[----:B------:R0:W-:Y:S04]  /*7e580*/  @!P0 STL [R1+0x2f0], R0 ;  /* 0x0002f00001008387 */ /* 0x0001e80000100800 */
[----:B0-----:R-:W4:Y:S01]  /*7e590*/  LDL.LU R0, [R1+0x1598] ;  /* 0x0015980001007983 */ /* 0x001f220000300800 */
[----:B---3--:R-:W-:Y:S02]  /*7e5a0*/  @!P0 FMUL R17, R17, 16777216 ;  /* 0x4b80000011118820 */ /* 0x008fe40000400000 */
[----:B----4-:R-:W-:-:S05]  /*7e5b0*/  @!P0 FMUL R0, R0, 16777216 ;  /* 0x4b80000000008820 */ /* 0x010fca0000400000 */
[----:B------:R0:W-:Y:S04]  /*7e5c0*/  @!P0 STL [R1+0x2f8], R0 ;  /* 0x0002f80001008387 */ /* 0x0001e80000100800 */
[----:B0-----:R-:W3:Y:S01]  /*7e5d0*/  LDL.LU R0, [R1+0x1594] ;  /* 0x0015940001007983 */ /* 0x001ee20000300800 */
[----:B------:R0:W-:Y:S03]  /*7e5e0*/  @!P0 STL [R1+0x300], R17 ;  /* 0x0003001101008387 */ /* 0x0001e60000100800 */
[----:B0-----:R-:W4:Y:S01]  /*7e5f0*/  LDL.LU R17, [R1+0x1590] ;  /* 0x0015900001117983 */ /* 0x001f220000300800 */
[----:B------:R-:W-:Y:S02]  /*7e600*/  @!P0 FMUL R18, R18, 16777216 ;  /* 0x4b80000012128820 */ /* 0x000fe40000400000 */
[----:B------:R-:W-:Y:S03]  /*7e610*/  STL [R1+0x1544], R27 ;  /* 0x0015441b01007387 */ /* 0x000fe60000100800 */
[----:B------:R0:W-:Y:S02]  /*7e620*/  @!P0 STL [R1+0x308], R18 ;  /* 0x0003081201008387 */ /* 0x0001e40000100800 */
[----:B0-----:R-:W-:-:S05]  /*7e630*/  MOV R18, R2 ;  /* 0x0000000200127202 */ /* 0x001fca0000000f00 */
[----:B------:R2:W-:Y:S02]  /*7e640*/  STL [R1+0x158c], R18 ;  /* 0x00158c1201007387 */ /* 0x0005e40000100800 */
[----:B--2---:R-:W-:Y:S02]  /*7e650*/  MOV R18, R6 ;  /* 0x0000000600127202 */ /* 0x004fe40000000f00 */
[----:B---3--:R0:W-:Y:S01]  /*7e660*/  STL [R1+0x1588], R0 ;  /* 0x0015880001007387 */ /* 0x0081e20000100800 */
[----:B------:R-:W2:Y:S01]  /*7e670*/  LDL R6, [R1+0x328] ;  /* 0x0003280001067983 */ /* 0x000ea20000100800 */
[----:B----4-:R-:W-:Y:S02]  /*7e680*/  MOV R27, R17 ;  /* 0x00000011001b7202 */ /* 0x010fe40000000f00 */
[----:B0-----:R-:W3:Y:S04]  /*7e690*/  LDL R0, [R1+0x318] ;  /* 0x0003180001007983 */ /* 0x001ee80000100800 */
[----:B------:R-:W4:Y:S01]  /*7e6a0*/  LDL R17, [R1+0x320] ;  /* 0x0003200001117983 */ /* 0x000f220000100800 */
[----:B------:R-:W-:-:S03]  /*7e6b0*/  @!P0 FMUL R18, R18, 16777216 ;  /* 0x4b80000012128820 */ /* 0x000fc60000400000 */
[----:B------:R-:W4:Y:S01]  /*7e6c0*/  LDL R2, [R1+0x33c] ;  /* 0x00033c0001027983 */ /* 0x000f220000100800 */
[----:B------:R0:W-:Y:S03]  /*7e6d0*/  STL [R1+0x1574], R27 ;  /* 0x0015741b01007387 */ /* 0x0001e60000100800 */
[----:B0-----:R-:W4:Y:S01]  /*7e6e0*/  LDL R27, [R1+0x330] ;  /* 0x00033000011b7983 */ /* 0x001f220000100800 */
[----:B------:R0:W-:Y:S03]  /*7e6f0*/  @!P0 STL [R1+0x310], R18 ;  /* 0x0003101201008387 */ /* 0x0001e60000100800 */
[----:B0-----:R-:W4:Y:S01]  /*7e700*/  LDL.LU R18, [R1+0x158c] ;  /* 0x00158c0001127983 */ /* 0x001f220000300800 */
[----:B--2---:R-:W-:Y:S02]  /*7e710*/  @!P0 FMUL R6, R6, 16777216 ;  /* 0x4b80000006068820 */ /* 0x004fe40000400000 */
[----:B---3--:R-:W-:-:S02]  /*7e720*/  @!P0 FMUL R0, R0, 16777216 ;  /* 0x4b80000000008820 */ /* 0x008fc40000400000 */
[----:B----4-:R-:W-:-:S03]  /*7e730*/  @!P0 FMUL R17, R17, 16777216 ;  /* 0x4b80000011118820 */ /* 0x010fc60000400000 */
[----:B------:R0:W-:Y:S04]  /*7e740*/  @!P0 STL [R1+0x318], R0 ;  /* 0x0003180001008387 */ /* 0x0001e80000100800 */
[----:B0-----:R-:W2:Y:S01]  /*7e750*/  LDL.LU R0, [R1+0x1588] ;  /* 0x0015880001007983 */ /* 0x001ea20000300800 */
[----:B------:R0:W-:Y:S03]  /*7e760*/  @!P0 STL [R1+0x320], R17 ;  /* 0x0003201101008387 */ /* 0x0001e60000100800 */
[----:B0-----:R-:W3:Y:S01]  /*7e770*/  LDL.LU R17, [R1+0x1584] ;  /* 0x0015840001117983 */ /* 0x001ee20000300800 */
[----:B------:R0:W-:Y:S03]  /*7e780*/  @!P0 STL [R1+0x328], R6 ;  /* 0x0003280601008387 */ /* 0x0001e60000100800 */
[----:B0-----:R-:W4:Y:S01]  /*7e790*/  LDL.LU R6, [R1+0x1580] ;  /* 0x0015800001067983 */ /* 0x001f220000300800 */
[----:B------:R-:W-:-:S03]  /*7e7a0*/  @!P0 FMUL R27, R27, 16777216 ;  /* 0x4b8000001b1b8820 */ /* 0x000fc60000400000 */
[----:B--2---:R0:W-:Y:S02]  /*7e7b0*/  STL [R1+0x1578], R0 ;  /* 0x0015780001007387 */ /* 0x0041e40000100800 */
[----:B------:R4:W-:Y:S02]  /*7e7c0*/  @!P0 STL [R1+0x330], R27 ;  /* 0x0003301b01008387 */ /* 0x0009e40000100800 */
[----:B0-----:R-:W-:Y:S01]  /*7e7d0*/  IMAD.MOV.U32 R0, RZ, RZ, R18 ;  /* 0x000000ffff007224 */ /* 0x001fe200078e0012 */
[----:B---3--:R-:W-:-:S04]  /*7e7e0*/  MOV R18, R17 ;  /* 0x0000001100127202 */ /* 0x008fc80000000f00 */
[----:B------:R0:W-:Y:S01]  /*7e7f0*/  STL [R1+0x157c], R0 ;  /* 0x00157c0001007387 */ /* 0x0001e20000100800 */
[----:B------:R-:W-:Y:S01]  /*7e800*/  MOV R17, R19 ;  /* 0x0000001300117202 */ /* 0x000fe20000000f00 */
[----:B------:R-:W-:Y:S01]  /*7e810*/  MOV R19, R21 ;  /* 0x0000001500137202 */ /* 0x000fe20000000f00 */
[----:B------:R-:W-:Y:S02]  /*7e820*/  MOV R21, R26 ;  /* 0x0000001a00157202 */ /* 0x000fe40000000f00 */
[----:B----4-:R-:W-:Y:S02]  /*7e830*/  MOV R27, R6 ;  /* 0x00000006001b7202 */ /* 0x010fe40000000f00 */
[----:B0-----:R-:W-:Y:S01]  /*7e840*/  MOV R0, R2 ;  /* 0x0000000200007202 */ /* 0x001fe20000000f00 */
[----:B------:R-:W-:Y:S01]  /*7e850*/  IMAD.MOV.U32 R6, RZ, RZ, R16 ;  /* 0x000000ffff067224 */ /* 0x000fe200078e0010 */
[----:B------:R-:W-:Y:S01]  /*7e860*/  MOV R16, R20 ;  /* 0x0000001400107202 */ /* 0x000fe20000000f00 */
[----:B------:R-:W-:Y:S01]  /*7e870*/  IMAD.MOV.U32 R20, RZ, RZ, R22 ;  /* 0x000000ffff147224 */ /* 0x000fe200078e0016 */
[----:B------:R-:W-:Y:S01]  /*7e880*/  MOV R22, R5 ;  /* 0x0000000500167202 */ /* 0x000fe20000000f00 */
[----:B------:R-:W-:Y:S01]  /*7e890*/  @!P0 FMUL R0, R0, 16777216 ;  /* 0x4b80000000008820 */ /* 0x000fe20000400000 */
[----:B------:R-:W-:Y:S01]  /*7e8a0*/  MOV R26, R7 ;  /* 0x00000007001a7202 */ /* 0x000fe20000000f00 */
[----:B------:R-:W-:Y:S01]  /*7e8b0*/  IMAD.MOV.U32 R5, RZ, RZ, R4 ;  /* 0x000000ffff057224 */ /* 0x000fe200078e0004 */
[----:B------:R-:W2:Y:S01]  /*7e8c0*/  LDL R7, [R1+0x594] ;  /* 0x0005940001077983 */ /* 0x000ea20000100800 */
[----:B------:R-:W3:Y:S02]  /*7e8d0*/  LDL.LU R4, [R1+0x54] ;  /* 0x0000540001047983 */ /* 0x000ee40000300800 */
[----:B------:R-:W4:Y:S02]  /*7e8e0*/  LDL R2, [R1+0x354] ;  /* 0x0003540001027983 */ /* 0x000f240000100800 */
[----:B------:R0:W-:Y:S02]  /*7e8f0*/  @!P0 STL [R1+0x33c], R0 ;  /* 0x00033c0001008387 */ /* 0x0001e40000100800 */
[----:B0-----:R-:W2:Y:S01]  /*7e900*/  LDL.LU R0, [R1+0x157c] ;  /* 0x00157c0001007983 */ /* 0x001ea20000300800 */
[----:B------:R-:W-:-:S02]  /*7e910*/  @!P0 FMUL R27, R27, 16777216 ;  /* 0x4b8000001b1b8820 */ /* 0x000fc40000400000 */
[----:B------:R-:W-:Y:S02]  /*7e920*/  @!P0 FMUL R18, R18, 16777216 ;  /* 0x4b80000012128820 */ /* 0x000fe40000400000 */
[----:B----4-:R-:W-:Y:S02]  /*7e930*/  @!P0 FMUL R2, R2, 16777216 ;  /* 0x4b80000002028820 */ /* 0x010fe40000400000 */
[----:B--2---:R-:W-:-:S05]  /*7e940*/  @!P0 FMUL R0, R0, 16777216 ;  /* 0x4b80000000008820 */ /* 0x004fca0000400000 */
[----:B------:R0:W-:Y:S04]  /*7e950*/  @!P0 STL [R1+0x344], R0 ;  /* 0x0003440001008387 */ /* 0x0001e80000100800 */
[----:B0-----:R-:W2:Y:S01]  /*7e960*/  LDL.LU R0, [R1+0x1578] ;  /* 0x0015780001007983 */ /* 0x001ea20000300800 */
[----:B------:R0:W-:Y:S03]  /*7e970*/  @!P0 STL [R1+0x34c], R27 ;  /* 0x00034c1b01008387 */ /* 0x0001e60000100800 */
[----:B0-----:R-:W4:Y:S01]  /*7e980*/  LDL.LU R27, [R1+0x1574] ;  /* 0x00157400011b7983 */ /* 0x001f220000300800 */
[----:B------:R0:W-:Y:S03]  /*7e990*/  @!P0 STL [R1+0x350], R18 ;  /* 0x0003501201008387 */ /* 0x0001e60000100800 */
[----:B0-----:R-:W3:Y:S01]  /*7e9a0*/  LDL.LU R18, [R1+0x1570] ;  /* 0x0015700001127983 */ /* 0x001ee20000300800 */
[----:B------:R0:W-:Y:S03]  /*7e9b0*/  @!P0 STL [R1+0x354], R2 ;  /* 0x0003540201008387 */ /* 0x0001e60000100800 */
[----:B0-----:R-:W3:Y:S04]  /*7e9c0*/  LDL.LU R2, [R1+0x156c] ;  /* 0x00156c0001027983 */ /* 0x001ee80000300800 */
[----:B--2---:R0:W-:Y:S01]  /*7e9d0*/  STL [R1+0x1568], R0 ;  /* 0x0015680001007387 */ /* 0x0041e20000100800 */
[----:B---3--:R-:W-:-:S05]  /*7e9e0*/  @!P0 FMUL R2, R2, 16777216 ;  /* 0x4b80000002028820 */ /* 0x008fca0000400000 */
[----:B------:R2:W-:Y:S01]  /*7e9f0*/  STL [R1+0x20], R2 ;  /* 0x0000200201007387 */ /* 0x0005e20000100800 */
[----:B0-----:R-:W3:Y:S02]  /*7ea00*/  LDL R0, [R1+0x35c] ;  /* 0x00035c0001007983 */ /* 0x001ee40000100800 */
[----:B------:R-:W-:Y:S01]  /*7ea10*/  @!P0 FMUL R18, R18, 16777216 ;  /* 0x4b80000012128820 */ /* 0x000fe20000400000 */
[----:B----4-:R-:W-:-:S04]  /*7ea20*/  FSETP.GEU.AND P0, PT, |R27|, 1.175494350822287508e-38, PT ;  /* 0x008000001b00780b */ /* 0x010fc80003f0e200 */
[----:B------:R0:W-:Y:S01]  /*7ea30*/  STL [R1+0x358], R18 ;  /* 0x0003581201007387 */ /* 0x0001e20000100800 */
[----:B--2---:R-:W2:Y:S03]  /*7ea40*/  LDL R2, [R1+0x364] ;  /* 0x0003640001027983 */ /* 0x004ea60000100800 */
[----:B0-----:R-:W4:Y:S01]  /*7ea50*/  LDL R18, [R1+0x368] ;  /* 0x0003680001127983 */ /* 0x001f220000100800 */
[----:B------:R0:W-:Y:S03]  /*7ea60*/  STL [R1+0x1550], R27 ;  /* 0x0015501b01007387 */ /* 0x0001e60000100800 */
[----:B0-----:R-:W4:Y:S01]  /*7ea70*/  LDL R27, [R1+0x360] ;  /* 0x00036000011b7983 */ /* 0x001f220000100800 */
[----:B---3--:R-:W-:-:S05]  /*7ea80*/  @P1 FMUL R0, R0, 0.25 ;  /* 0x3e80000000001820 */ /* 0x008fca0000400000 */
[----:B------:R0:W-:Y:S04]  /*7ea90*/  @P1 STL [R1+0x35c], R0 ;  /* 0x00035c0001001387 */ /* 0x0001e80000100800 */
[----:B0-----:R-:W3:Y:S01]  /*7eaa0*/  LDL.LU R0, [R1+0x1568] ;  /* 0x0015680001007983 */ /* 0x001ee20000300800 */
[----:B--2---:R-:W-:Y:S02]  /*7eab0*/  @P1 FMUL R2, R2, 0.25 ;  /* 0x3e80000002021820 */ /* 0x004fe40000400000 */
[----:B----4-:R-:W-:Y:S02]  /*7eac0*/  @P1 FMUL R18, R18, 0.25 ;  /* 0x3e80000012121820 */ /* 0x010fe40000400000 */
[----:B------:R-:W-:-:S05]  /*7ead0*/  @P1 FMUL R27, R27, 0.25 ;  /* 0x3e8000001b1b1820 */ /* 0x000fca0000400000 */
[----:B------:R-:W-:Y:S04]  /*7eae0*/  @P1 STL [R1+0x360], R27 ;  /* 0x0003601b01001387 */ /* 0x000fe80000100800 */
[----:B---3--:R0:W-:Y:S01]  /*7eaf0*/  STL [R1+0x1564], R0 ;  /* 0x0015640001007387 */ /* 0x0081e20000100800 */
[----:B------:R2:W-:Y:S03]  /*7eb00*/  @P1 STL [R1+0x364], R2 ;  /* 0x0003640201001387 */ /* 0x0005e60000100800 */
[----:B0-----:R-:W3:Y:S01]  /*7eb10*/  LDL R0, [R1+0x36c] ;  /* 0x00036c0001007983 */ /* 0x001ee20000100800 */
[----:B------:R0:W-:Y:S02]  /*7eb20*/  @P1 STL [R1+0x368], R18 ;  /* 0x0003681201001387 */ /* 0x0001e40000100800 */
[----:B--2---:R-:W2:Y:S02]  /*7eb30*/  LDL R2, [R1+0x378] ;  /* 0x0003780001027983 */ /* 0x004ea40000100800 */
[----:B--2---:R2:W-:Y:S01]  /*7eb40*/  STL [R1+0x1560], R2 ;  /* 0x0015600201007387 */ /* 0x0045e20000100800 */
[----:B---3--:R-:W-:-:S02]  /*7eb50*/  @P1 FMUL R0, R0, 0.25 ;  /* 0x3e80000000001820 */ /* 0x008fc40000400000 */
[----:B0-----:R-:W3:Y:S02]  /*7eb60*/  LDL R18, [R1+0x380] ;  /* 0x0003800001127983 */ /* 0x001ee40000100800 */
[----:B------:R-:W4:Y:S01]  /*7eb70*/  LDL R27, [R1+0x388] ;  /* 0x00038800011b7983 */ /* 0x000f220000100800 */
[----:B--2---:R-:W2:Y:S01]  /*7eb80*/  LDL R2, [R1+0x370] ;  /* 0x0003700001027983 */ /* 0x004ea20000100800 */
[----:B------:R0:W-:Y:S03]  /*7eb90*/  @P1 STL [R1+0x36c], R0 ;  /* 0x00036c0001001387 */ /* 0x0001e60000100800 */
[----:B0-----:R-:W3:Y:S01]  /*7eba0*/  LDL.LU R0, [R1+0x1564] ;  /* 0x0015640001007983 */ /* 0x001ee20000300800 */
        /* <DEDUP_REMOVED lines=8> */
[----:B------:R0:W-:Y:S03]  /*7ec30*/  @P1 STL [R1+0x380], R18 ;  /* 0x0003801201001387 */ /* 0x0001e60000100800 */
[----:B0-----:R-:W3:Y:S01]  /*7ec40*/  LDL.LU R18, [R1+0x1558] ;  /* 0x0015580001127983 */ /* 0x001ee20000300800 */
[----:B------:R0:W-:Y:S03]  /*7ec50*/  @P1 STL [R1+0x388], R27 ;  /* 0x0003881b01001387 */ /* 0x0001e60000100800 */
[----:B0-----:R-:W4:Y:S01]  /*7ec60*/  LDL R27, [R1+0x3a4] ;  /* 0x0003a400011b7983 */ /* 0x001f220000100800 */
[----:B------:R0:W-:Y:S03]  /*7ec70*/  STL [R1+0x1554], R14 ;  /* 0x0015540e01007387 */ /* 0x0001e60000100800 */
[----:B0-----:R-:W2:Y:S01]  /*7ec80*/  LDL R14, [R1+0x3b8] ;  /* 0x0003b800010e7983 */ /* 0x001ea20000100800 */
[----:B----4-:R-:W-:-:S05]  /*7ec90*/  @P1 FMUL R27, R27, 0.25 ;  /* 0x3e8000001b1b1820 */ /* 0x010fca0000400000 */
[----:B------:R0:W-:Y:S04]  /*7eca0*/  @P1 STL [R1+0x3a4], R27 ;  /* 0x0003a41b01001387 */ /* 0x0001e80000100800 */
[----:B0-----:R-:W4:Y:S01]  /*7ecb0*/  LDL R27, [R1+0x3c0] ;  /* 0x0003c000011b7983 */ /* 0x001f220000100800 */
[----:B--2---:R-:W-:Y:S02]  /*7ecc0*/  @P1 FMUL R14, R14, 0.25 ;  /* 0x3e8000000e0e1820 */ /* 0x004fe40000400000 */
[----:B------:R-:W-:-:S03]  /*7ecd0*/  @P1 FMUL R2, R2, 0.25 ;  /* 0x3e80000002021820 */ /* 0x000fc60000400000 */
[----:B------:R0:W-:Y:S04]  /*7ece0*/  @P1 STL [R1+0x3b8], R14 ;  /* 0x0003b80e01001387 */ /* 0x0001e80000100800 */
[----:B0-----:R-:W2:Y:S01]  /*7ecf0*/  LDL.LU R14, [R1+0x1554] ;  /* 0x00155400010e7983 */ /* 0x001ea20000300800 */
[----:B------:R-:W-:Y:S02]  /*7ed00*/  @P1 STL [R1+0x390], R2 ;  /* 0x0003900201001387 */ /* 0x000fe40000100800 */
[----:B------:R0:W-:Y:S02]  /*7ed10*/  STL [R1+0x1530], R2 ;  /* 0x0015300201007387 */ /* 0x0001e40000100800 */
[----:B0-----:R-:W3:Y:S01]  /*7ed20*/  LDL R2, [R1+0x378] ;  /* 0x0003780001027983 */ /* 0x001ee20000100800 */
[----:B----4-:R-:W-:-:S05]  /*7ed30*/  @P1 FMUL R27, R27, 0.25 ;  /* 0x3e8000001b1b1820 */ /* 0x010fca0000400000 */
[----:B------:R0:W-:Y:S04]  /*7ed40*/  @P1 STL [R1+0x3c0], R27 ;  /* 0x0003c01b01001387 */ /* 0x0001e80000100800 */
[----:B0-----:R-:W4:Y:S01]  /*7ed50*/  LDL.LU R27, [R1+0x1550] ;  /* 0x00155000011b7983 */ /* 0x001f220000300800 */
[----:B------:R-:W-:Y:S02]  /*7ed60*/  STL [R1+0x1548], R9 ;  /* 0x0015480901007387 */ /* 0x000fe40000100800 */
[----:B--2---:R0:W-:Y:S02]  /*7ed70*/  STL [R1+0x154c], R14 ;  /* 0x00154c0e01007387 */ /* 0x0041e40000100800 */
[----:B0-----:R-:W2:Y:S01]  /*7ed80*/  LDL R14, [R1+0x3c8] ;  /* 0x0003c800010e7983 */ /* 0x001ea20000100800 */
[----:B----4-:R-:W-:-:S03]  /*7ed90*/  MOV R9, R27 ;  /* 0x0000001b00097202 */ /* 0x010fc60000000f00 */
[----:B------:R-:W4:Y:S01]  /*7eda0*/  LDL R27, [R1+0x3d0] ;  /* 0x0003d000011b7983 */ /* 0x000f220000100800 */
[----:B---3--:R-:W-:Y:S02]  /*7edb0*/  @P1 FMUL R18, R18, 0.25 ;  /* 0x3e80000012121820 */ /* 0x008fe40000400000 */
[----:B------:R-:W-:-:S03]  /*7edc0*/  @P1 FMUL R9, R9, 0.25 ;  /* 0x3e80000009091820 */ /* 0x000fc60000400000 */
[----:B------:R-:W-:Y:S01]  /*7edd0*/  @P1 STL [R1+0x39c], R18 ;  /* 0x00039c1201001387 */ /* 0x000fe20000100800 */
[----:B------:R0:W-:Y:S02]  /*7ede0*/  STL [R1+0x1534], R18 ;  /* 0x0015341201007387 */ /* 0x0001e40000100800 */
[----:B--2---:R-:W-:Y:S01]  /*7edf0*/  @P1 FMUL R14, R14, 0.25 ;  /* 0x3e8000000e0e1820 */ /* 0x004fe20000400000 */
[----:B0-----:R-:W2:Y:S04]  /*7ee00*/  LDL R18, [R1+0x3b8] ;  /* 0x0003b80001127983 */ /* 0x001ea80000100800 */
[----:B------:R0:W-:Y:S02]  /*7ee10*/  @P1 STL [R1+0x3c8], R14 ;  /* 0x0003c80e01001387 */ /* 0x0001e40000100800 */
[----:B0-----:R-:W3:Y:S01]  /*7ee20*/  LDL.LU R14, [R1+0x154c] ;  /* 0x00154c00010e7983 */ /* 0x001ee20000300800 */
[----:B------:R0:W-:Y:S03]  /*7ee30*/  @P1 STL [R1+0x24], R9 ;  /* 0x0000240901001387 */ /* 0x0001e60000100800 */
[----:B0-----:R-:W2:Y:S01]  /*7ee40*/  LDL.LU R9, [R1+0x1548] ;  /* 0x0015480001097983 */ /* 0x001ea20000300800 */
[----:B----4-:R-:W-:-:S05]  /*7ee50*/  @P1 FMUL R27, R27, 0.25 ;  /* 0x3e8000001b1b1820 */ /* 0x010fca0000400000 */
[----:B------:R0:W-:Y:S04]  /*7ee60*/  @P1 STL [R1+0x3d0], R27 ;  /* 0x0003d01b01001387 */ /* 0x0001e80000100800 */
[----:B0-----:R-:W4:Y:S02]  /*7ee70*/  LDL.LU R27, [R1+0x1544] ;  /* 0x00154400011b7983 */ /* 0x001f240000300800 */
[----:B----4-:R-:W-:Y:S02]  /*7ee80*/  FSETP.GT.AND P1, PT, |R27|, 8.50705917302346158658e+37, PT ;  /* 0x7e8000001b00780b */ /* 0x010fe40003f24200 */
[----:B------:R0:W-:Y:S04]  /*7ee90*/  STL [R1+0x151c], R27 ;  /* 0x00151c1b01007387 */ /* 0x0001e80000100800 */
[----:B0-----:R-:W4:Y:S02]  /*7eea0*/  LDL R27, [R1+0x35c] ;  /* 0x00035c00011b7983 */ /* 0x001f240000100800 */
[----:B----4-:R-:W-:-:S05]  /*7eeb0*/  @!P0 FMUL R27, R27, 16777216 ;  /* 0x4b8000001b1b8820 */ /* 0x010fca0000400000 */
[----:B------:R0:W-:Y:S04]  /*7eec0*/  @!P0 STL [R1+0x35c], R27 ;  /* 0x00035c1b01008387 */ /* 0x0001e80000100800 */
        /* <DEDUP_REMOVED lines=12> */
[----:B------:R2:W-:Y:S02]  /*7ef90*/  @!P0 STL [R1+0x368], R27 ;  /* 0x0003681b01008387 */ /* 0x0005e40000100800 */
[----:B--2---:R-:W-:Y:S01]  /*7efa0*/  MOV R27, R18 ;  /* 0x00000012001b7202 */ /* 0x004fe20000000f00 */
[----:B------:R-:W-:Y:S02]  /*7efb0*/  MOV R18, R2 ;  /* 0x0000000200127202 */ /* 0x000fe40000000f00 */
[----:B------:R-:W2:Y:S04]  /*7efc0*/  LDL R2, [R1+0x370] ;  /* 0x0003700001027983 */ /* 0x000ea80000100800 */
[----:B--2---:R0:W-:Y:S04]  /*7efd0*/  STL [R1+0x1538], R2 ;  /* 0x0015380201007387 */ /* 0x0041e80000100800 */
[----:B0-----:R-:W2:Y:S01]  /*7efe0*/  LDL R2, [R1+0x36c] ;  /* 0x00036c0001027983 */ /* 0x001ea20000100800 */
[----:B------:R0:W-:Y:S03]  /*7eff0*/  STL [R1+0x1504], R25 ;  /* 0x0015041901007387 */ /* 0x0001e60000100800 */
[----:B0-----:R-:W4:Y:S01]  /*7f000*/  LDL R25, [R1+0x3c0] ;  /* 0x0003c00001197983 */ /* 0x001f220000100800 */
[----:B--2---:R-:W-:-:S05]  /*7f010*/  @!P0 FMUL R2, R2, 16777216 ;  /* 0x4b80000002028820 */ /* 0x004fca0000400000 */
[----:B------:R0:W-:Y:S04]  /*7f020*/  @!P0 STL [R1+0x36c], R2 ;  /* 0x00036c0201008387 */ /* 0x0001e80000100800 */
[----:B0-----:R-:W2:Y:S01]  /*7f030*/  LDL.LU R2, [R1+0x1538] ;  /* 0x0015380001027983 */ /* 0x001ea20000300800 */
[----:B------:R-:W-:Y:S02]  /*7f040*/  @!P0 FMUL R18, R18, 16777216 ;  /* 0x4b80000012128820 */ /* 0x000fe40000400000 */
[----:B--2---:R-:W-:-:S05]  /*7f050*/  @!P0 FMUL R2, R2, 16777216 ;  /* 0x4b80000002028820 */ /* 0x004fca0000400000 */
[----:B------:R0:W-:Y:S04]  /*7f060*/  @!P0 STL [R1+0x370], R2 ;  /* 0x0003700201008387 */ /* 0x0001e80000100800 */
[----:B0-----:R-:W2:Y:S01]  /*7f070*/  LDL R2, [R1+0x380] ;  /* 0x0003800001027983 */ /* 0x001ea20000100800 */
[----:B------:R0:W-:Y:S03]  /*7f080*/  @!P0 STL [R1+0x378], R18 ;  /* 0x0003781201008387 */ /* 0x0001e60000100800 */
[----:B0-----:R-:W3:Y:S01]  /*7f090*/  LDL.LU R18, [R1+0x1534] ;  /* 0x0015340001127983 */ /* 0x001ee20000300800 */
[----:B------:R0:W-:Y:S03]  /*7f0a0*/  STL [R1+0x1500], R6 ;  /* 0x0015000601007387 */ /* 0x0001e60000100800 */
[----:B0-----:R-:W3:Y:S01]  /*7f0b0*/  LDL R6, [R1+0x388] ;  /* 0x0003880001067983 */ /* 0x001ee20000100800 */
[----:B--2---:R-:W-:-:S05]  /*7f0c0*/  @!P0 FMUL R2, R2, 16777216 ;  /* 0x4b80000002028820 */ /* 0x004fca0000400000 */
[----:B------:R0:W-:Y:S04]  /*7f0d0*/  @!P0 STL [R1+0x380], R2 ;  /* 0x0003800201008387 */ /* 0x0001e80000100800 */
[----:B0-----:R-:W2:Y:S01]  /*7f0e0*/  LDL.LU R2, [R1+0x1530] ;  /* 0x0015300001027983 */ /* 0x001ea20000300800 */
[----:B---3--:R-:W-:-:S05]  /*7f0f0*/  @!P0 FMUL R6, R6, 16777216 ;  /* 0x4b80000006068820 */ /* 0x008fca0000400000 */
[----:B------:R0:W-:Y:S01]  /*7f100*/  @!P0 STL [R1+0x388], R6 ;  /* 0x0003880601008387 */ /* 0x0001e20000100800 */
[----:B----4-:R-:W-:Y:S02]  /*7f110*/  STL [R1+0x152c], R25 ;  /* 0x00152c1901007387 */ /* 0x010fe40000100800 */
[----:B------:R3:W-:Y:S01]  /*7f120*/  STL [R1+0x1528], R27 ;  /* 0x0015281b01007387 */ /* 0x0007e20000100800 */
[----:B0-----:R-:W4:Y:S01]  /*7f130*/  LDL R6, [R1+0x3a4] ;  /* 0x0003a40001067983 */ /* 0x001f220000100800 */
[----:B---3--:R-:W-:Y:S01]  /*7f140*/  MOV R27, R18 ;  /* 0x00000012001b7202 */ /* 0x008fe20000000f00 */
[----:B------:R-:W-:Y:S02]  /*7f150*/  MOV R18, R19 ;  /* 0x0000001300127202 */ /* 0x000fe40000000f00 */
[----:B------:R-:W-:Y:S01]  /*7f160*/  IMAD.MOV.U32 R19, RZ, RZ, R21 ;  /* 0x000000ffff137224 */ /* 0x000fe200078e0015 */
[----:B------:R-:W-:Y:S01]  /*7f170*/  MOV R21, R22 ;  /* 0x0000001600157202 */ /* 0x000fe20000000f00 */
[----:B------:R-:W-:-:S02]  /*7f180*/  MOV R22, R26 ;  /* 0x0000001a00167202 */ /* 0x000fc40000000f00 */
[----:B------:R-:W3:Y:S01]  /*7f190*/  LDL R26, [R1+0x524] ;  /* 0x00052400011a7983 */ /* 0x000ee20000100800 */
[----:B------:R-:W-:Y:S02]  /*7f1a0*/  @!P0 FMUL R27, R27, 16777216 ;  /* 0x4b8000001b1b8820 */ /* 0x000fe40000400000 */
[----:B--2---:R-:W-:Y:S01]  /*7f1b0*/  IMAD.MOV.U32 R25, RZ, RZ, R2 ;  /* 0x000000ffff197224 */ /* 0x004fe200078e0002 */
[----:B------:R-:W-:-:S03]  /*7f1c0*/  MOV R2, R16 ;  /* 0x0000001000027202 */ /* 0x000fc60000000f00 */
[----:B------:R-:W-:Y:S01]  /*7f1d0*/  @!P0 FMUL R25, R25, 16777216 ;  /* 0x4b80000019198820 */ /* 0x000fe20000400000 */
[----:B------:R-:W-:Y:S02]  /*7f1e0*/  MOV R16, R5 ;  /* 0x0000000500107202 */ /* 0x000fe40000000f00 */
[----:B------:R-:W2:Y:S02]  /*7f1f0*/  LDL R5, [R1+0x560] ;  /* 0x0005600001057983 */ /* 0x000ea40000100800 */
[----:B------:R0:W-:Y:S02]  /*7f200*/  @!P0 STL [R1+0x390], R25 ;  /* 0x0003901901008387 */ /* 0x0001e40000100800 */
[----:B0-----:R-:W2:Y:S01]  /*7f210*/  LDL.LU R25, [R1+0x152c] ;  /* 0x00152c0001197983 */ /* 0x001ea20000300800 */
[----:B------:R0:W-:Y:S03]  /*7f220*/  @!P0 STL [R1+0x39c], R27 ;  /* 0x00039c1b01008387 */ /* 0x0001e60000100800 */
[----:B0-----:R-:W3:Y:S01]  /*7f230*/  LDL.LU R27, [R1+0x1528] ;  /* 0x00152800011b7983 */ /* 0x001ee20000300800 */
[----:B----4-:R-:W-:-:S05]  /*7f240*/  @!P0 FMUL R6, R6, 16777216 ;  /* 0x4b80000006068820 */ /* 0x010fca0000400000 */
[----:B------:R-:W-:Y:S01]  /*7f250*/  @!P0 STL [R1+0x3a4], R6 ;  /* 0x0003a40601008387 */ /* 0x000fe20000100800 */
[----:B------:R2:W-:Y:S02]  /*7f260*/  STL [R1+0x1520], R0 ;  /* 0x0015200001007387 */ /* 0x0005e40000100800 */
[----:B--2---:R-:W-:-:S05]  /*7f270*/  IMAD.MOV.U32 R0, RZ, RZ, R25 ;  /* 0x000000ffff007224 */ /* 0x004fca00078e0019 */
[----:B------:R3:W-:Y:S01]  /*7f280*/  STL [R1+0x1524], R0 ;  /* 0x0015240001007387 */ /* 0x0007e20000100800 */
[----:B------:R-:W2:Y:S02]  /*7f290*/  LDL R6, [R1+0x24] ;  /* 0x0000240001067983 */ /* 0x000ea40000100800 */
[----:B------:R-:W4:Y:S01]  /*7f2a0*/  LDL R25, [R1+0x3d0] ;  /* 0x0003d00001197983 */ /* 0x000f220000100800 */
[----:B---3--:R-:W-:Y:S02]  /*7f2b0*/  MOV R0, R27 ;  /* 0x0000001b00007202 */ /* 0x008fe40000000f00 */
[----:B------:R-:W3:Y:S03]  /*7f2c0*/  LDL R27, [R1+0x3c8] ;  /* 0x0003c800011b7983 */ /* 0x000ee60000100800 */
[----:B------:R-:W-:-:S05]  /*7f2d0*/  @!P0 FMUL R0, R0, 16777216 ;  /* 0x4b80000000008820 */ /* 0x000fca0000400000 */
[----:B------:R0:W-:Y:S04]  /*7f2e0*/  @!P0 STL [R1+0x3b8], R0 ;  /* 0x0003b80001008387 */ /* 0x0001e80000100800 */
[----:B0-----:R-:W3:Y:S01]  /*7f2f0*/  LDL.LU R0, [R1+0x1524] ;  /* 0x0015240001007983 */ /* 0x001ee20000300800 */
[----:B--2---:R-:W-:Y:S02]  /*7f300*/  @!P0 FMUL R6, R6, 16777216 ;  /* 0x4b80000006068820 */ /* 0x004fe40000400000 */
[----:B----4-:R-:W-:Y:S02]  /*7f310*/  @!P0 FMUL R25, R25, 16777216 ;  /* 0x4b80000019198820 */ /* 0x010fe40000400000 */
[----:B---3--:R-:W-:Y:S02]  /*7f320*/  @!P0 FMUL R27, R27, 16777216 ;  /* 0x4b8000001b1b8820 */ /* 0x008fe40000400000 */
[----:B------:R-:W-:-:S05]  /*7f330*/  @!P0 FMUL R0, R0, 16777216 ;  /* 0x4b80000000008820 */ /* 0x000fca0000400000 */
[----:B------:R0:W-:Y:S04]  /*7f340*/  @!P0 STL [R1+0x3c0], R0 ;  /* 0x0003c00001008387 */ /* 0x0001e80000100800 */
[----:B0-----:R-:W2:Y:S01]  /*7f350*/  LDL.LU R0, [R1+0x1520] ;  /* 0x0015200001007983 */ /* 0x001ea20000300800 */
[----:B------:R0:W-:Y:S03]  /*7f360*/  @!P0 STL [R1+0x3c8], R27 ;  /* 0x0003c81b01008387 */ /* 0x0001e60000100800 */
[----:B0-----:R-:W3:Y:S01]  /*7f370*/  LDL.LU R27, [R1+0x151c] ;  /* 0x00151c00011b7983 */ /* 0x001ee20000300800 */
[----:B------:R0:W-:Y:S03]  /*7f380*/  @!P0 STL [R1+0x24], R6 ;  /* 0x0000240601008387 */ /* 0x0001e60000100800 */
[----:B0-----:R-:W4:Y:S01]  /*7f390*/  LDL R6, [R1+0x374] ;  /* 0x0003740001067983 */ /* 0x001f220000100800 */
[----:B------:R0:W-:Y:S03]  /*7f3a0*/  @!P0 STL [R1+0x3d0], R25 ;  /* 0x0003d01901008387 */ /* 0x0001e60000100800 */
[----:B0-----:R-:W2:Y:S01]  /*7f3b0*/  LDL R25, [R1+0x37c] ;  /* 0x00037c0001197983 */ /* 0x001ea20000100800 */
[----:B------:R0:W-:Y:S03]  /*7f3c0*/  STL [R1+0x14c8], R9 ;  /* 0x0014c80901007387 */ /* 0x0001e60000100800 */
[----:B0-----:R-:W2:Y:S01]  /*7f3d0*/  LDL R9, [R1+0x2c] ;  /* 0x00002c0001097983 */ /* 0x001ea20000100800 */
[----:B---3--:R-:W-:Y:S01]  /*7f3e0*/  FSETP.GEU.AND P0, PT, |R27|, 1.175494350822287508e-38, PT ;  /* 0x008000001b00780b */ /* 0x008fe20003f0e200 */
[----:B----4-:R-:W-:-:S02]  /*7f3f0*/  @P1 FMUL R6, R6, 0.25 ;  /* 0x3e80000006061820 */ /* 0x010fc40000400000 */
[----:B--2---:R-:W-:Y:S01]  /*7f400*/  @P1 FMUL R25, R25, 0.25 ;  /* 0x3e80000019191820 */ /* 0x004fe20000400000 */
[----:B------:R-:W-:Y:S01]  /*7f410*/  STL [R1+0x1508], R9 ;  /* 0x0015080901007387 */ /* 0x000fe20000100800 */
[----:B------:R0:W-:Y:S02]  /*7f420*/  STL [R1+0x150c], R27 ;  /* 0x00150c1b01007387 */ /* 0x0001e40000100800 */
[----:B------:R-:W-:Y:S01]  /*7f430*/  @P1 STL [R1+0x374], R6 ;  /* 0x0003740601001387 */ /* 0x000fe20000100800 */
[----:B------:R-:W-:Y:S04]  /*7f440*/  @P1 STL [R1+0x37c], R25 ;  /* 0x00037c1901001387 */ /* 0x000fe80000100800 */
[----:B------:R2:W-:Y:S04]  /*7f450*/  STL [R1+0x1518], R15 ;  /* 0x0015180f01007387 */ /* 0x0005e80000100800 */
[----:B0-----:R-:W3:Y:S04]  /*7f460*/  LDL R27, [R1+0x394] ;  /* 0x00039400011b7983 */ /* 0x001ee80000100800 */
[----:B--2---:R-:W2:Y:S04]  /*7f470*/  LDL R15, [R1+0x384] ;  /* 0x00038400010f7983 */ /* 0x004ea80000100800 */
[----:B---3--:R0:W-:Y:S01]  /*7f480*/  STL [R1+0x1514], R27 ;  /* 0x0015141b01007387 */ /* 0x0081e20000100800 */
[----:B--2---:R-:W-:-:S03]  /*7f490*/  @P1 FMUL R15, R15, 0.25 ;  /* 0x3e8000000f0f1820 */ /* 0x004fc60000400000 */
[----:B------:R-:W2:Y:S01]  /*7f4a0*/  LDL R9, [R1+0x398] ;  /* 0x0003980001097983 */ /* 0x000ea20000100800 */
[----:B------:R-:W3:Y:S03]  /*7f4b0*/  LDL R6, [R1+0x3a0] ;  /* 0x0003a00001067983 */ /* 0x000ee60000100800 */
[----:B------:R-:W4:Y:S04]  /*7f4c0*/  LDL R25, [R1+0x3b0] ;  /* 0x0003b00001197983 */ /* 0x000f280000100800 */
[----:B0-----:R-:W2:Y:S01]  /*7f4d0*/  LDL R27, [R1+0x38c] ;  /* 0x00038c00011b7983 */ /* 0x001ea20000100800 */
[----:B------:R0:W-:Y:S03]  /*7f4e0*/  @P1 STL [R1+0x384], R15 ;  /* 0x0003840f01001387 */ /* 0x0001e60000100800 */
[----:B0-----:R-:W3:Y:S01]  /*7f4f0*/  LDL.LU R15, [R1+0x1518] ;  /* 0x00151800010f7983 */ /* 0x001ee20000300800 */
[----:B--2---:R-:W-:-:S05]  /*7f500*/  @P1 FMUL R27, R27, 0.25 ;  /* 0x3e8000001b1b1820 */ /* 0x004fca0000400000 */
[----:B------:R0:W-:Y:S04]  /*7f510*/  @P1 STL [R1+0x38c], R27 ;  /* 0x00038c1b01001387 */ /* 0x0001e80000100800 */
[----:B0-----:R-:W2:Y:S01]  /*7f520*/  LDL.LU R27, [R1+0x1514] ;  /* 0x00151400011b7983 */ /* 0x001ea20000300800 */
[----:B------:R-:W-:Y:S02]  /*7f530*/  @P1 FMUL R9, R9, 0.25 ;  /* 0x3e80000009091820 */ /* 0x000fe40000400000 */
[----:B---3--:R-:W-:Y:S02]  /*7f540*/  @P1 FMUL R6, R6, 0.25 ;  /* 0x3e80000006061820 */ /* 0x008fe40000400000 */
[----:B----4-:R-:W-:Y:S02]  /*7f550*/  @P1 FMUL R25, R25, 0.25 ;  /* 0x3e80000019191820 */ /* 0x010fe40000400000 */
[----:B--2---:R-:W-:-:S05]  /*7f560*/  @P1 FMUL R27, R27, 0.25 ;  /* 0x3e8000001b1b1820 */ /* 0x004fca0000400000 */
[----:B------:R-:W-:Y:S01]  /*7f570*/  @P1 STL [R1+0x394], R27 ;  /* 0x0003941b01001387 */ /* 0x000fe20000100800 */
[----:B------:R-:W-:Y:S02]  /*7f580*/  @P1 STL [R1+0x398], R9 ;  /* 0x0003980901001387 */ /* 0x000fe40000100800 */
[----:B------:R0:W-:Y:S02]  /*7f590*/  @P1 STL [R1+0x3a0], R6 ;  /* 0x0003a00601001387 */ /* 0x0001e40000100800 */
[----:B------:R2:W-:Y:S01]  /*7f5a0*/  @P1 STL [R1+0x3b0], R25 ;  /* 0x0003b01901001387 */ /* 0x0005e20000100800 */
[----:B0-----:R-:W3:Y:S01]  /*7f5b0*/  LDL R6, [R1+0x3b4] ;  /* 0x0003b40001067983 */ /* 0x001ee20000100800 */
[----:B------:R0:W-:Y:S02]  /*7f5c0*/  STL [R1+0x1510], R10 ;  /* 0x0015100a01007387 */ /* 0x0001e40000100800 */
[----:B------:R-:W4:Y:S02]  /*7f5d0*/  LDL R27, [R1+0x3c4] ;  /* 0x0003c400011b7983 */ /* 0x000f240000100800 */
[----:B------:R-:W4:Y:S01]  /*7f5e0*/  LDL R9, [R1+0x3cc] ;  /* 0x0003cc0001097983 */ /* 0x000f220000100800 */
[----:B--2---:R-:W2:Y:S04]  /*7f5f0*/  LDL R25, [R1+0x3d4] ;  /* 0x0003d40001197983 */ /* 0x004ea80000100800 */
[----:B0-----:R-:W2:Y:S01]  /*7f600*/  LDL R10, [R1+0x3bc] ;  /* 0x0003bc00010a7983 */ /* 0x001ea20000100800 */
[----:B---3--:R-:W-:-:S02]  /*7f610*/  @P1 FMUL R6, R6, 0.25 ;  /* 0x3e80000006061820 */ /* 0x008fc40000400000 */
[----:B----4-:R-:W-:Y:S02]  /*7f620*/  @P1 FMUL R27, R27, 0.25 ;  /* 0x3e8000001b1b1820 */ /* 0x010fe40000400000 */
[----:B------:R-:W-:Y:S01]  /*7f630*/  @P1 FMUL R9, R9, 0.25 ;  /* 0x3e80000009091820 */ /* 0x000fe20000400000 */
[----:B------:R0:W-:Y:S01]  /*7f640*/  @P1 STL [R1+0x3b4], R6 ;  /* 0x0003b40601001387 */ /* 0x0001e20000100800 */
[----:B--2---:R-:W-:Y:S02]  /*7f650*/  @P1 FMUL R10, R10, 0.25 ;  /* 0x3e8000000a0a1820 */ /* 0x004fe40000400000 */
[----:B------:R-:W-:Y:S01]  /*7f660*/  @P1 FMUL R25, R25, 0.25 ;  /* 0x3e80000019191820 */ /* 0x000fe20000400000 */
[----:B0-----:R-:W2:Y:S02]  /*7f670*/  LDL R6, [R1+0x3dc] ;  /* 0x0003dc0001067983 */ /* 0x001ea40000100800 */
[----:B------:R0:W-:Y:S02]  /*7f680*/  @P1 STL [R1+0x3bc], R10 ;  /* 0x0003bc0a01001387 */ /* 0x0001e40000100800 */
[----:B0-----:R-:W3:Y:S01]  /*7f690*/  LDL.LU R10, [R1+0x1510] ;  /* 0x00151000010a7983 */ /* 0x001ee20000300800 */
[----:B------:R0:W-:Y:S03]  /*7f6a0*/  @P1 STL [R1+0x3c4], R27 ;  /* 0x0003c41b01001387 */ /* 0x0001e60000100800 */
[----:B0-----:R-:W4:Y:S01]  /*7f6b0*/  LDL.LU R27, [R1+0x150c] ;  /* 0x00150c00011b7983 */ /* 0x001f220000300800 */
[----:B------:R0:W-:Y:S03]  /*7f6c0*/  @P1 STL [R1+0x3cc], R9 ;  /* 0x0003cc0901001387 */ /* 0x0001e60000100800 */
[----:B0-----:R-:W4:Y:S01]  /*7f6d0*/  LDL.LU R9, [R1+0x1508] ;  /* 0x0015080001097983 */ /* 0x001f220000300800 */
[----:B------:R0:W-:Y:S03]  /*7f6e0*/  @P1 STL [R1+0x3d4], R25 ;  /* 0x0003d41901001387 */ /* 0x0001e60000100800 */
[----:B0-----:R-:W4:Y:S01]  /*7f6f0*/  LDL.LU R25, [R1+0x1504] ;  /* 0x0015040001197983 */ /* 0x001f220000300800 */
[----:B--2---:R-:W-:-:S05]  /*7f700*/  @P1 FMUL R6, R6, 0.25 ;  /* 0x3e80000006061820 */ /* 0x004fca0000400000 */
[----:B------:R0:W-:Y:S04]  /*7f710*/  @P1 STL [R1+0x3dc], R6 ;  /* 0x0003dc0601001387 */ /* 0x0001e80000100800 */
[----:B0-----:R-:W2:Y:S01]  /*7f720*/  LDL.LU R6, [R1+0x1500] ;  /* 0x0015000001067983 */ /* 0x001ea20000300800 */
[----:B------:R0:W-:Y:S02]  /*7f730*/  STL [R1+0x14f4], R15 ;  /* 0x0014f40f01007387 */ /* 0x0001e40000100800 */
[----:B---3--:R-:W-:Y:S02]  /*7f740*/  STL [R1+0x14f8], R10 ;  /* 0x0014f80a01007387 */ /* 0x008fe40000100800 */
[----:B------:R3:W-:Y:S01]  /*7f750*/  STL [R1+0x14fc], R0 ;  /* 0x0014fc0001007387 */ /* 0x0007e20000100800 */
[----:B0-----:R-:W2:Y:S04]  /*7f760*/  LDL R15, [R1+0x38c] ;  /* 0x00038c00010f7983 */ /* 0x001ea80000100800 */
[----:B---3--:R-:W3:Y:S04]  /*7f770*/  LDL R0, [R1+0x374] ;  /* 0x0003740001007983 */ /* 0x008ee80000100800 */
[----:B------:R-:W3:Y:S01]  /*7f780*/  LDL R10, [R1+0x384] ;  /* 0x00038400010a7983 */ /* 0x000ee20000100800 */
[----:B----4-:R-:W-:-:S05]  /*7f790*/  @P1 FMUL R25, R25, 0.25 ;  /* 0x3e80000019191820 */ /* 0x010fca0000400000 */
[----:B------:R-:W-:Y:S01]  /*7f7a0*/  @P1 STL [R1+0x3d8], R25 ;  /* 0x0003d81901001387 */ /* 0x000fe20000100800 */
[----:B------:R0:W-:Y:S03]  /*7f7b0*/  STL [R1+0x14f0], R25 ;  /* 0x0014f01901007387 */ /* 0x0001e60000100800 */
[----:B0-----:R-:W4:Y:S01]  /*7f7c0*/  LDL R25, [R1+0x37c] ;  /* 0x00037c0001197983 */ /* 0x001f220000100800 */
[----:B------:R-:W-:-:S05]  /*7f7d0*/  @P1 FMUL R27, R27, 0.25 ;  /* 0x3e8000001b1b1820 */ /* 0x000fca0000400000 */
[----:B------:R-:W-:Y:S01]  /*7f7e0*/  @P1 STL [R1+0x28], R27 ;  /* 0x0000281b01001387 */ /* 0x000fe20000100800 */
[----:B--2---:R-:W-:-:S05]  /*7f7f0*/  @P1 FMUL R6, R6, 0.25 ;  /* 0x3e80000006061820 */ /* 0x004fca0000400000 */
[----:B------:R-:W-:Y:S01]  /*7f800*/  @P1 STL [R1+0x3e0], R6 ;  /* 0x0003e00601001387 */ /* 0x000fe20000100800 */
[----:B------:R-:W-:Y:S01]  /*7f810*/  FSETP.GT.AND P1, PT, |R9|, 8.50705917302346158658e+37, PT ;  /* 0x7e8000000900780b */ /* 0x000fe20003f24200 */
[----:B------:R0:W-:Y:S02]  /*7f820*/  STL [R1+0x14cc], R9 ;  /* 0x0014cc0901007387 */ /* 0x0001e40000100800 */
[----:B---3--:R-:W-:Y:S01]  /*7f830*/  @!P0 FMUL R0, R0, 16777216 ;  /* 0x4b80000000008820 */ /* 0x008fe20000400000 */
[----:B0-----:R-:W2:Y:S04]  /*7f840*/  LDL R9, [R1+0x3b0] ;  /* 0x0003b00001097983 */ /* 0x001ea80000100800 */
[----:B------:R0:W-:Y:S02]  /*7f850*/  @!P0 STL [R1+0x374], R0 ;  /* 0x0003740001008387 */ /* 0x0001e40000100800 */
[----:B0-----:R-:W3:Y:S01]  /*7f860*/  LDL.LU R0, [R1+0x14fc] ;  /* 0x0014fc0001007983 */ /* 0x001ee20000300800 */
[----:B----4-:R-:W-:-:S05]  /*7f870*/  @!P0 FMUL R25, R25, 16777216 ;  /* 0x4b80000019198820 */ /* 0x010fca0000400000 */
[----:B------:R0:W-:Y:S04]  /*7f880*/  @!P0 STL [R1+0x37c], R25 ;  /* 0x00037c1901008387 */ /* 0x0001e80000100800 */
[----:B0-----:R-:W4:Y:S01]  /*7f890*/  LDL R25, [R1+0x394] ;  /* 0x0003940001197983 */ /* 0x001f220000100800 */
[----:B------:R-:W-:Y:S02]  /*7f8a0*/  @!P0 FMUL R10, R10, 16777216 ;  /* 0x4b8000000a0a8820 */ /* 0x000fe40000400000 */
[----:B------:R-:W-:-:S03]  /*7f8b0*/  @!P0 FMUL R15, R15, 16777216 ;  /* 0x4b8000000f0f8820 */ /* 0x000fc60000400000 */
[----:B------:R0:W-:Y:S04]  /*7f8c0*/  @!P0 STL [R1+0x384], R10 ;  /* 0x0003840a01008387 */ /* 0x0001e80000100800 */
[----:B0-----:R-:W2:Y:S01]  /*7f8d0*/  LDL.LU R10, [R1+0x14f8] ;  /* 0x0014f800010a7983 */ /* 0x001ea20000300800 */
[----:B------:R0:W-:Y:S03]  /*7f8e0*/  @!P0 STL [R1+0x38c], R15 ;  /* 0x00038c0f01008387 */ /* 0x0001e60000100800 */
[----:B0-----:R-:W2:Y:S01]  /*7f8f0*/  LDL.LU R15, [R1+0x14f4] ;  /* 0x0014f400010f7983 */ /* 0x001ea20000300800 */
[----:B------:R0:W-:Y:S03]  /*7f900*/  STL [R1+0x14c4], R19 ;  /* 0x0014c41301007387 */ /* 0x0001e60000100800 */
[----:B0-----:R-:W2:Y:S01]  /*7f910*/  LDL R19, [R1+0x3a0] ;  /* 0x0003a00001137983 */ /* 0x001ea20000100800 */
[----:B----4-:R-:W-:-:S05]  /*7f920*/  @!P0 FMUL R25, R25, 16777216 ;  /* 0x4b80000019198820 */ /* 0x010fca0000400000 */
[----:B------:R0:W-:Y:S04]  /*7f930*/  @!P0 STL [R1+0x394], R25 ;  /* 0x0003941901008387 */ /* 0x0001e80000100800 */
[----:B0-----:R-:W4:Y:S01]  /*7f940*/  LDL.LU R25, [R1+0x14f0] ;  /* 0x0014f00001197983 */ /* 0x001f220000300800 */
[----:B------:R0:W-:Y:S03]  /*7f950*/  STL [R1+0x14b0], R2 ;  /* 0x0014b00201007387 */ /* 0x0001e60000100800 */
[----:B0-----:R-:W2:Y:S04]  /*7f960*/  LDL R2, [R1+0x3e8] ;  /* 0x0003e80001027983 */ /* 0x001ea80000100800 */
[----:B--2---:R0:W-:Y:S04]  /*7f970*/  STL [R1+0x14d0], R2 ;  /* 0x0014d00201007387 */ /* 0x0041e80000100800 */
[----:B0-----:R-:W2:Y:S01]  /*7f980*/  LDL R2, [R1+0x3dc] ;  /* 0x0003dc0001027983 */ /* 0x001ea20000100800 */
[----:B------:R0:W-:Y:S03]  /*7f990*/  STL [R1+0x14bc], R21 ;  /* 0x0014bc1501007387 */ /* 0x0001e60000100800 */
[----:B0-----:R-:W2:Y:S02]  /*7f9a0*/  LDL R21, [R1+0x398] ;  /* 0x0003980001157983 */ /* 0x001ea40000100800 */
[----:B--2---:R-:W-:-:S05]  /*7f9b0*/  @!P0 FMUL R21, R21, 16777216 ;  /* 0x4b80000015158820 */ /* 0x004fca0000400000 */
[----:B------:R0:W-:Y:S02]  /*7f9c0*/  @!P0 STL [R1+0x398], R21 ;  /* 0x0003981501008387 */ /* 0x0001e40000100800 */
[----:B0-----:R-:W-:Y:S01]  /*7f9d0*/  MOV R21, R2 ;  /* 0x0000000200157202 */ /* 0x001fe20000000f00 */
[----:B----4-:R-:W-:Y:S01]  /*7f9e0*/  MOV R2, R25 ;  /* 0x0000001900027202 */ /* 0x010fe20000000f00 */
[----:B------:R-:W-:-:S03]  /*7f9f0*/  MOV R25, R23 ;  /* 0x0000001700197202 */ /* 0x000fc60000000f00 */
[----:B------:R0:W-:Y:S01]  /*7fa00*/  STL [R1+0x14e8], R21 ;  /* 0x0014e81501007387 */ /* 0x0001e20000100800 */
[----:B------:R2:W-:Y:S01]  /*7fa10*/  STL [R1+0x14ec], R8 ;  /* 0x0014ec0801007387 */ /* 0x0005e20000100800 */
[----:B------:R-:W-:Y:S01]  /*7fa20*/  MOV R23, R15 ;  /* 0x0000000f00177202 */ /* 0x000fe20000000f00 */
[----:B------:R-:W-:Y:S02]  /*7fa30*/  IMAD.MOV.U32 R15, RZ, RZ, R28 ;  /* 0x000000ffff0f7224 */ /* 0x000fe400078e001c */
[----:B------:R-:W4:Y:S01]  /*7fa40*/  LDL R28, [R1+0x57c] ;  /* 0x00057c00011c7983 */ /* 0x000f220000100800 */
[----:B0-----:R-:W-:Y:S01]  /*7fa50*/  IMAD.MOV.U32 R21, RZ, RZ, R9 ;  /* 0x000000ffff157224 */ /* 0x001fe200078e0009 */
[----:B------:R-:W-:Y:S02]  /*7fa60*/  MOV R9, R6 ;  /* 0x0000000600097202 */ /* 0x000fe40000000f00 */
[----:B--2---:R-:W-:Y:S01]  /*7fa70*/  MOV R8, R19 ;  /* 0x0000001300087202 */ /* 0x004fe20000000f00 */
[----:B------:R-:W-:Y:S01]  /*7fa80*/  IMAD.MOV.U32 R6, RZ, RZ, R16 ;  /* 0x000000ffff067224 */ /* 0x000fe200078e0010 */
[----:B------:R-:W-:-:S02]  /*7fa90*/  MOV R19, R27 ;  /* 0x0000001b00137202 */ /* 0x000fc40000000f00 */
[----:B------:R-:W-:Y:S01]  /*7faa0*/  MOV R16, R20 ;  /* 0x0000001400107202 */ /* 0x000fe20000000f00 */
[----:B------:R-:W2:Y:S04]  /*7fab0*/  LDL R27, [R1+0x4b0] ;  /* 0x0004b000011b7983 */ /* 0x000ea80000100800 */
[----:B------:R-:W2:Y:S01]  /*7fac0*/  LDL R20, [R1+0x4c4] ;  /* 0x0004c40001147983 */ /* 0x000ea20000100800 */
[----:B------:R0:W-:Y:S03]  /*7fad0*/  STL [R1+0x14b4], R18 ;  /* 0x0014b41201007387 */ /* 0x0001e60000100800 */
[----:B0-----:R-:W2:Y:S01]  /*7fae0*/  LDL R18, [R1+0x3e4] ;  /* 0x0003e40001127983 */ /* 0x001ea20000100800 */
[----:B------:R-:W-:-:S02]  /*7faf0*/  @!P0 FMUL R8, R8, 16777216 ;  /* 0x4b80000008088820 */ /* 0x000fc40000400000 */
[----:B------:R-:W-:Y:S01]  /*7fb00*/  @!P0 FMUL R21, R21, 16777216 ;  /* 0x4b80000015158820 */ /* 0x000fe20000400000 */
[----:B--2---:R0:W-:Y:S04]  /*7fb10*/  STL [R1+0x14d4], R18 ;  /* 0x0014d41201007387 */ /* 0x0041e80000100800 */
[----:B0-----:R-:W2:Y:S01]  /*7fb20*/  LDL R18, [R1+0x3cc] ;  /* 0x0003cc0001127983 */ /* 0x001ea20000100800 */
[----:B------:R0:W-:Y:S03]  /*7fb30*/  @!P0 STL [R1+0x3a0], R8 ;  /* 0x0003a00801008387 */ /* 0x0001e60000100800 */
[----:B0-----:R-:W3:Y:S01]  /*7fb40*/  LDL.LU R8, [R1+0x14ec] ;  /* 0x0014ec0001087983 */ /* 0x001ee20000300800 */
[----:B------:R0:W-:Y:S03]  /*7fb50*/  @!P0 STL [R1+0x3b0], R21 ;  /* 0x0003b01501008387 */ /* 0x0001e60000100800 */
[----:B0-----:R-:W3:Y:S04]  /*7fb60*/  LDL.LU R21, [R1+0x14e8] ;  /* 0x0014e80001157983 */ /* 0x001ee80000300800 */
[----:B--2---:R0:W-:Y:S04]  /*7fb70*/  STL [R1+0x14e4], R18 ;  /* 0x0014e41201007387 */ /* 0x0041e80000100800 */
        /* <DEDUP_REMOVED lines=10> */
[----:B--2---:R-:W-:-:S05]  /*7fc20*/  MOV R9, R18 ;  /* 0x0000001200097202 */ /* 0x004fca0000000f00 */
[----:B------:R0:W-:Y:S01]  /*7fc30*/  STL [R1+0x14dc], R9 ;  /* 0x0014dc0901007387 */ /* 0x0001e20000100800 */
[----:B------:R-:W2:Y:S03]  /*7fc40*/  LDL R18, [R1+0x3d4] ;  /* 0x0003d40001127983 */ /* 0x000ea60000100800 */
[----:B0-----:R-:W3:Y:S02]  /*7fc50*/  LDL R9, [R1+0x3c4] ;  /* 0x0003c40001097983 */ /* 0x001ee40000100800 */
[----:B---3--:R-:W-:-:S05]  /*7fc60*/  @!P0 FMUL R9, R9, 16777216 ;  /* 0x4b80000009098820 */ /* 0x008fca0000400000 */
[----:B------:R0:W-:Y:S04]  /*7fc70*/  @!P0 STL [R1+0x3c4], R9 ;  /* 0x0003c40901008387 */ /* 0x0001e80000100800 */
[----:B0-----:R-:W3:Y:S01]  /*7fc80*/  LDL.LU R9, [R1+0x14dc] ;  /* 0x0014dc0001097983 */ /* 0x001ee20000300800 */
[----:B--2---:R-:W-:Y:S02]  /*7fc90*/  @!P0 FMUL R18, R18, 16777216 ;  /* 0x4b80000012128820 */ /* 0x004fe40000400000 */
[----:B---3--:R-:W-:-:S05]  /*7fca0*/  @!P0 FMUL R9, R9, 16777216 ;  /* 0x4b80000009098820 */ /* 0x008fca0000400000 */
[----:B------:R0:W-:Y:S04]  /*7fcb0*/  @!P0 STL [R1+0x3cc], R9 ;  /* 0x0003cc0901008387 */ /* 0x0001e80000100800 */
[----:B0-----:R-:W2:Y:S01]  /*7fcc0*/  LDL.LU R9, [R1+0x14d8] ;  /* 0x0014d80001097983 */ /* 0x001ea20000300800 */
[----:B------:R-:W-:Y:S02]  /*7fcd0*/  @!P0 FMUL R2, R2, 16777216 ;  /* 0x4b80000002028820 */ /* 0x000fe40000400000 */
[----:B------:R-:W-:Y:S02]  /*7fce0*/  @!P0 FMUL R21, R21, 16777216 ;  /* 0x4b80000015158820 */ /* 0x000fe40000400000 */
[----:B------:R0:W-:Y:S02]  /*7fcf0*/  @!P0 STL [R1+0x3d4], R18 ;  /* 0x0003d41201008387 */ /* 0x0001e40000100800 */
[----:B------:R-:W-:Y:S01]  /*7fd00*/  @!P0 FMUL R19, R19, 16777216 ;  /* 0x4b80000013138820 */ /* 0x000fe20000400000 */
[----:B0-----:R-:W3:Y:S01]  /*7fd10*/  LDL.LU R18, [R1+0x14d4] ;  /* 0x0014d40001127983 */ /* 0x001ee20000300800 */
[----:B------:R0:W-:Y:S03]  /*7fd20*/  @!P0 STL [R1+0x3d8], R2 ;  /* 0x0003d80201008387 */ /* 0x0001e60000100800 */
[----:B0-----:R-:W4:Y:S01]  /*7fd30*/  LDL.LU R2, [R1+0x14d0] ;  /* 0x0014d00001027983 */ /* 0x001f220000300800 */
[----:B------:R0:W-:Y:S03]  /*7fd40*/  @!P0 STL [R1+0x3dc], R21 ;  /* 0x0003dc1501008387 */ /* 0x0001e60000100800 */
[----:B0-----:R-:W4:Y:S01]  /*7fd50*/  LDL R21, [R1+0x3ec] ;  /* 0x0003ec0001157983 */ /* 0x001f220000100800 */
[----:B------:R0:W-:Y:S03]  /*7fd60*/  @!P0 STL [R1+0x28], R19 ;  /* 0x0000281301008387 */ /* 0x0001e60000100800 */
[----:B0-----:R-:W4:Y:S01]  /*7fd70*/  LDL R19, [R1+0x3f0] ;  /* 0x0003f00001137983 */ /* 0x001f220000100800 */
[----:B--2---:R-:W-:-:S05]  /*7fd80*/  @!P0 FMUL R9, R9, 16777216 ;  /* 0x4b80000009098820 */ /* 0x004fca0000400000 */
[----:B------:R0:W-:Y:S04]  /*7fd90*/  @!P0 STL [R1+0x3e0], R9 ;  /* 0x0003e00901008387 */ /* 0x0001e80000100800 */
[----:B0-----:R-:W2:Y:S01]  /*7fda0*/  LDL.LU R9, [R1+0x14cc] ;  /* 0x0014cc0001097983 */ /* 0x001ea20000300800 */
[----:B---3--:R-:W-:Y:S01]  /*7fdb0*/  @P1 FMUL R18, R18, 0.25 ;  /* 0x3e80000012121820 */ /* 0x008fe20000400000 */
[----:B--2---:R-:W-:Y:S02]  /*7fdc0*/  FSETP.GEU.AND P0, PT, |R9|, 1.175494350822287508e-38, PT ;  /* 0x008000000900780b */ /* 0x004fe40003f0e200 */
[----:B------:R-:W2:Y:S01]  /*7fdd0*/  LDL R9, [R1+0x3f4] ;  /* 0x0003f40001097983 */ /* 0x000ea20000100800 */
[----:B----4-:R-:W-:Y:S02]  /*7fde0*/  @P1 FMUL R21, R21, 0.25 ;  /* 0x3e80000015151820 */ /* 0x010fe40000400000 */
[----:B------:R-:W-:-:S02]  /*7fdf0*/  @P1 FMUL R19, R19, 0.25 ;  /* 0x3e80000013131820 */ /* 0x000fc40000400000 */
[----:B------:R-:W-:Y:S01]  /*7fe00*/  @P1 STL [R1+0x3e4], R18 ;  /* 0x0003e41201001387 */ /* 0x000fe20000100800 */
[----:B------:R0:W-:Y:S01]  /*7fe10*/  STL [R1+0x14b8], R18 ;  /* 0x0014b81201007387 */ /* 0x0001e20000100800 */
[----:B------:R-:W-:Y:S02]  /*7fe20*/  @P1 STL [R1+0x3ec], R21 ;  /* 0x0003ec1501001387 */ /* 0x000fe40000100800 */
[----:B------:R3:W-:Y:S02]  /*7fe30*/  @P1 STL [R1+0x3f0], R19 ;  /* 0x0003f01301001387 */ /* 0x0007e40000100800 */
[----:B--2---:R-:W-:-:S05]  /*7fe40*/  @P1 FMUL R9, R9, 0.25 ;  /* 0x3e80000009091820 */ /* 0x004fca0000400000 */
[----:B------:R2:W-:Y:S01]  /*7fe50*/  @P1 STL [R1+0x3f4], R9 ;  /* 0x0003f40901001387 */ /* 0x0005e20000100800 */
[----:B0-----:R-:W4:Y:S02]  /*7fe60*/  LDL R18, [R1+0x400] ;  /* 0x0004000001127983 */ /* 0x001f240000100800 */
[----:B------:R-:W-:Y:S02]  /*7fe70*/  @P1 FMUL R2, R2, 0.25 ;  /* 0x3e80000002021820 */ /* 0x000fe40000400000 */
[----:B---3--:R-:W3:Y:S01]  /*7fe80*/  LDL R19, [R1+0x418] ;  /* 0x0004180001137983 */ /* 0x008ee20000100800 */
[----:B------:R-:W3:Y:S04]  /*7fe90*/  LDL R21, [R1+0x424] ;  /* 0x0004240001157983 */ /* 0x000ee80000100800 */
[----:B--2---:R-:W2:Y:S01]  /*7fea0*/  LDL R9, [R1+0x3f8] ;  /* 0x0003f80001097983 */ /* 0x004ea20000100800 */
[----:B------:R-:W-:Y:S02]  /*7feb0*/  @P1 STL [R1+0x3e8], R2 ;  /* 0x0003e80201001387 */ /* 0x000fe40000100800 */
[----:B------:R0:W-:Y:S02]  /*7fec0*/  STL [R1+0x14c0], R2 ;  /* 0x0014c00201007387 */ /* 0x0001e40000100800 */
[----:B0-----:R-:W3:Y:S01]  /*7fed0*/  LDL R2, [R1+0x408] ;  /* 0x0004080001027983 */ /* 0x001ee20000100800 */
[----:B----4-:R-:W-:-:S02]  /*7fee0*/  @P1 FMUL R18, R18, 0.25 ;  /* 0x3e80000012121820 */ /* 0x010fc40000400000 */
[----:B--2---:R-:W-:-:S05]  /*7fef0*/  @P1 FMUL R9, R9, 0.25 ;  /* 0x3e80000009091820 */ /* 0x004fca0000400000 */
[----:B------:R0:W-:Y:S04]  /*7ff00*/  @P1 STL [R1+0x3f8], R9 ;  /* 0x0003f80901001387 */ /* 0x0001e80000100800 */
[----:B0-----:R-:W2:Y:S01]  /*7ff10*/  LDL.LU R9, [R1+0x14c8] ;  /* 0x0014c80001097983 */ /* 0x001ea20000300800 */
[----:B------:R0:W-:Y:S03]  /*7ff20*/  @P1 STL [R1+0x400], R18 ;  /* 0x0004001201001387 */ /* 0x0001e60000100800 */
[----:B0-----:R-:W4:Y:S01]  /*7ff30*/  LDL R18, [R1+0x42c] ;  /* 0x00042c0001127983 */ /* 0x001f220000100800 */
[----:B---3--:R-:W-:Y:S02]  /*7ff40*/  @P1 FMUL R19, R19, 0.25 ;  /* 0x3e80000013131820 */ /* 0x008fe40000400000 */
[----:B------:R-:W-:-:S02]  /*7ff50*/  @P1 FMUL R2, R2, 0.25 ;  /* 0x3e80000002021820 */ /* 0x000fc40000400000 */
[----:B------:R-:W-:Y:S01]  /*7ff60*/  @P1 FMUL R21, R21, 0.25 ;  /* 0x3e80000015151820 */ /* 0x000fe20000400000 */
[----:B------:R0:W-:Y:S04]  /*7ff70*/  @P1 STL [R1+0x418], R19 ;  /* 0x0004181301001387 */ /* 0x0001e80000100800 */
[----:B0-----:R-:W3:Y:S01]  /*7ff80*/  LDL.LU R19, [R1+0x14c4] ;  /* 0x0014c40001137983 */ /* 0x001ee20000300800 */
[----:B------:R-:W-:Y:S02]  /*7ff90*/  @P1 STL [R1+0x408], R2 ;  /* 0x0004080201001387 */ /* 0x000fe40000100800 */
[----:B------:R0:W-:Y:S02]  /*7ffa0*/  @P1 STL [R1+0x424], R21 ;  /* 0x0004241501001387 */ /* 0x0001e40000100800 */
[----:B0-----:R-:W3:Y:S01]  /*7ffb0*/  LDL R21, [R1+0x4c0] ;  /* 0x0004c00001157983 */ /* 0x001ee20000100800 */
[----:B----4-:R-:W-:-:S05]  /*7ffc0*/  @P1 FMUL R18, R18, 0.25 ;  /* 0x3e80000012121820 */ /* 0x010fca0000400000 */
[----:B------:R0:W-:Y:S04]  /*7ffd0*/  @P1 STL [R1+0x42c], R18 ;  /* 0x00042c1201001387 */ /* 0x0001e80000100800 */
[----:B0-----:R-:W4:Y:S01]  /*7ffe0*/  LDL R18, [R1+0x2c] ;  /* 0x00002c0001127983 */ /* 0x001f220000100800 */
[----:B--2---:R-:W-:-:S05]  /*7fff0*/  @P1 FMUL R9, R9, 0.25 ;  /* 0x3e80000009091820 */ /* 0x004fca0000400000 */
[----:B------:R-:W-:Y:S01]  /*80000*/  @P1 STL [R1+0x410], R9 ;  /* 0x0004100901001387 */ /* 0x000fe20000100800 */
[----:B------:R0:W-:Y:S02]  /*80010*/  STL [R1+0x1494], R9 ;  /* 0x0014940901007387 */ /* 0x0001e40000100800 */
[----:B---3--:R-:W-:Y:S01]  /*80020*/  @P1 FMUL R21, R21, 0.25 ;  /* 0x3e80000015151820 */ /* 0x008fe20000400000 */
[----:B0-----:R-:W-:Y:S02]  /*80030*/  MOV R9, R2 ;  /* 0x0000000200097202 */ /* 0x001fe40000000f00 */
[----:B------:R-:W2:Y:S02]  /*80040*/  LDL.LU R2, [R1+0x14c0] ;  /* 0x0014c00001027983 */ /* 0x000ea40000300800 */
[----:B------:R0:W-:Y:S02]  /*80050*/  @P1 STL [R1+0x4c0], R21 ;  /* 0x0004c01501001387 */ /* 0x0001e40000100800 */
[----:B0-----:R-:W3:Y:S01]  /*80060*/  LDL.LU R21, [R1+0x14bc] ;  /* 0x0014bc0001157983 */ /* 0x001ee20000300800 */
[----:B----4-:R-:W-:-:S05]  /*80070*/  @P1 FMUL R18, R18, 0.25 ;  /* 0x3e80000012121820 */ /* 0x010fca0000400000 */
[----:B------:R0:W-:Y:S04]  /*80080*/  @P1 STL [R1+0x2c], R18 ;  /* 0x00002c1201001387 */ /* 0x0001e80000100800 */
[----:B0-----:R-:W4:Y:S01]  /*80090*/  LDL.LU R18, [R1+0x14b8] ;  /* 0x0014b80001127983 */ /* 0x001f220000300800 */
[----:B------:R2:W-:Y:S02]  /*800a0*/  STL [R1+0x14a8], R14 ;  /* 0x0014a80e01007387 */ /* 0x0005e40000100800 */
[----:B------:R4:W-:Y:S02]  /*800b0*/  STL [R1+0x14ac], R24 ;  /* 0x0014ac1801007387 */ /* 0x0009e40000100800 */
[----:B------:R-:W-:Y:S02]  /*800c0*/  @P1 FMUL R19, R19, 0.25 ;  /* 0x3e80000013131820 */ /* 0x000fe40000400000 */
[----:B--2---:R-:W-:-:S02]  /*800d0*/  IMAD.MOV.U32 R14, RZ, RZ, R2 ;  /* 0x000000ffff0e7224 */ /* 0x004fc400078e0002 */
[----:B---3--:R-:W-:Y:S01]  /*800e0*/  @P1 FMUL R21, R21, 0.25 ;  /* 0x3e80000015151820 */ /* 0x008fe20000400000 */
[----:B----4-:R-:W-:Y:S02]  /*800f0*/  MOV R24, R18 ;  /* 0x0000001200187202 */ /* 0x010fe40000000f00 */
[----:B------:R-:W2:Y:S01]  /*80100*/  LDL.LU R18, [R1+0x14b4] ;  /* 0x0014b40001127983 */ /* 0x000ea20000300800 */
[----:B------:R-:W3:Y:S02]  /*80110*/  LDL.LU R2, [R1+0x14b0] ;  /* 0x0014b00001027983 */ /* 0x000ee40000300800 */
[----:B------:R-:W-:Y:S02]  /*80120*/  @P1 STL [R1+0x4b8], R19 ;  /* 0x0004b81301001387 */ /* 0x000fe40000100800 */
[----:B------:R0:W-:Y:S02]  /*80130*/  STL [R1+0x14a0], R19 ;  /* 0x0014a01301007387 */ /* 0x0001e40000100800 */
[----:B0-----:R-:W4:Y:S01]  /*80140*/  LDL R19, [R1+0x3f0] ;  /* 0x0003f00001137983 */ /* 0x001f220000100800 */
[----:B------:R-:W-:Y:S02]  /*80150*/  @P1 STL [R1+0x4c8], R21 ;  /* 0x0004c81501001387 */ /* 0x000fe40000100800 */
[----:B------:R0:W-:Y:S02]  /*80160*/  STL [R1+0x14a4], R21 ;  /* 0x0014a41501007387 */ /* 0x0001e40000100800 */
[----:B0-----:R-:W4:Y:S01]  /*80170*/  LDL R21, [R1+0x3ec] ;  /* 0x0003ec0001157983 */ /* 0x001f220000100800 */
[----:B------:R-:W-:-:S02]  /*80180*/  @!P0 FMUL R24, R24, 16777216 ;  /* 0x4b80000018188820 */ /* 0x000fc40000400000 */
[----:B------:R-:W-:Y:S02]  /*80190*/  @!P0 FMUL R14, R14, 16777216 ;  /* 0x4b8000000e0e8820 */ /* 0x000fe40000400000 */
[----:B--2---:R-:W-:-:S05]  /*801a0*/  @P1 FMUL R18, R18, 0.25 ;  /* 0x3e80000012121820 */ /* 0x004fca0000400000 */
[----:B------:R-:W-:Y:S01]  /*801b0*/  @P1 STL [R1+0x4d0], R18 ;  /* 0x0004d01201001387 */ /* 0x000fe20000100800 */
[----:B------:R0:W-:Y:S01]  /*801c0*/  STL [R1+0x149c], R18 ;  /* 0x00149c1201007387 */ /* 0x0001e20000100800 */
[----:B---3--:R-:W-:Y:S02]  /*801d0*/  FSETP.GT.AND P1, PT, |R2|, 8.50705917302346158658e+37, PT ;  /* 0x7e8000000200780b */ /* 0x008fe40003f24200 */
[----:B0-----:R-:W2:Y:S01]  /*801e0*/  LDL R18, [R1+0x3f8] ;  /* 0x0003f80001127983 */ /* 0x001ea20000100800 */
[----:B------:R0:W-:Y:S02]  /*801f0*/  STL [R1+0x1488], R2 ;  /* 0x0014880201007387 */ /* 0x0001e40000100800 */
[----:B----4-:R-:W-:Y:S01]  /*80200*/  @!P0 FMUL R21, R21, 16777216 ;  /* 0x4b80000015158820 */ /* 0x010fe20000400000 */
[----:B0-----:R-:W3:Y:S01]  /*80210*/  LDL R2, [R1+0x424] ;  /* 0x0004240001027983 */ /* 0x001ee20000100800 */
[----:B------:R0:W-:Y:S03]  /*80220*/  @!P0 STL [R1+0x3e4], R24 ;  /* 0x0003e41801008387 */ /* 0x0001e60000100800 */
[----:B0-----:R-:W4:Y:S01]  /*80230*/  LDL.LU R24, [R1+0x14ac] ;  /* 0x0014ac0001187983 */ /* 0x001f220000300800 */
[----:B------:R0:W-:Y:S03]  /*80240*/  @!P0 STL [R1+0x3e8], R14 ;  /* 0x0003e80e01008387 */ /* 0x0001e60000100800 */
[----:B0-----:R-:W2:Y:S01]  /*80250*/  LDL.LU R14, [R1+0x14a8] ;  /* 0x0014a800010e7983 */ /* 0x001ea20000300800 */
[----:B------:R0:W-:Y:S02]  /*80260*/  @!P0 STL [R1+0x3ec], R21 ;  /* 0x0003ec1501008387 */ /* 0x0001e40000100800 */
[----:B0-----:R-:W-:-:S02]  /*80270*/  MOV R21, R19 ;  /* 0x0000001300157202 */ /* 0x001fc40000000f00 */
[----:B------:R-:W2:Y:S03]  /*80280*/  LDL R19, [R1+0x3f4] ;  /* 0x0003f40001137983 */ /* 0x000ea60000100800 */
[----:B------:R-:W-:Y:S01]  /*80290*/  @!P0 FMUL R21, R21, 16777216 ;  /* 0x4b80000015158820 */ /* 0x000fe20000400000 */
[----:B------:R0:W-:Y:S04]  /*802a0*/  STL [R1+0x1470], R27 ;  /* 0x0014701b01007387 */ /* 0x0001e80000100800 */
[----:B0-----:R-:W3:Y:S01]  /*802b0*/  LDL R27, [R1+0x4c0] ;  /* 0x0004c000011b7983 */ /* 0x001ee20000100800 */
[----:B------:R0:W-:Y:S03]  /*802c0*/  @!P0 STL [R1+0x3f0], R21 ;  /* 0x0003f01501008387 */ /* 0x0001e60000100800 */
[----:B0-----:R-:W3:Y:S01]  /*802d0*/  LDL.LU R21, [R1+0x14a4] ;  /* 0x0014a40001157983 */ /* 0x001ee20000300800 */
[----:B--2---:R-:W-:-:S05]  /*802e0*/  @!P0 FMUL R19, R19, 16777216 ;  /* 0x4b80000013138820 */ /* 0x004fca0000400000 */
[----:B------:R0:W-:Y:S04]  /*802f0*/  @!P0 STL [R1+0x3f4], R19 ;  /* 0x0003f41301008387 */ /* 0x0001e80000100800 */
[----:B0-----:R-:W2:Y:S01]  /*80300*/  LDL.LU R19, [R1+0x14a0] ;  /* 0x0014a00001137983 */ /* 0x001ea20000300800 */
[----:B------:R3:W-:Y:S02]  /*80310*/  STL [R1+0x146c], R20 ;  /* 0x00146c1401007387 */ /* 0x0007e40000100800 */
[----:B------:R0:W-:Y:S01]  /*80320*/  STL [R1+0x1474], R17 ;  /* 0x0014741101007387 */ /* 0x0001e20000100800 */
[----:B---3--:R-:W-:Y:S01]  /*80330*/  MOV R20, R21 ;  /* 0x0000001500147202 */ /* 0x008fe20000000f00 */
[----:B------:R-:W-:Y:S01]  /*80340*/  IMAD.MOV.U32 R21, RZ, RZ, R26 ;  /* 0x000000ffff157224 */ /* 0x000fe200078e001a */
[----:B0-----:R-:W-:-:S02]  /*80350*/  MOV R17, R27 ;  /* 0x0000001b00117202 */ /* 0x001fc40000000f00 */
[----:B------:R-:W-:Y:S01]  /*80360*/  MOV R26, R14 ;  /* 0x0000000e001a7202 */ /* 0x000fe20000000f00 */
[----:B------:R-:W3:Y:S04]  /*80370*/  LDL R27, [R1+0x2c] ;  /* 0x00002c00011b7983 */ /* 0x000ee80000100800 */
[----:B------:R-:W3:Y:S01]  /*80380*/  LDL R14, [R1+0x62c] ;  /* 0x00062c00010e7983 */ /* 0x000ee20000100800 */
[----:B------:R2:W-:Y:S02]  /*80390*/  STL [R1+0x1478], R6 ;  /* 0x0014780601007387 */ /* 0x0005e40000100800 */
[----:B--2---:R-:W-:Y:S02]  /*803a0*/  MOV R6, R19 ;  /* 0x0000001300067202 */ /* 0x004fe40000000f00 */
[----:B------:R-:W2:Y:S04]  /*803b0*/  LDL.LU R19, [R1+0x34] ;  /* 0x0000340001137983 */ /* 0x000ea80000300800 */
[----:B--2---:R0:W-:Y:S04]  /*803c0*/  STL [R1+0x1468], R19 ;  /* 0x0014681301007387 */ /* 0x0041e80000100800 */
[----:B0-----:R-:W2:Y:S01]  /*803d0*/  LDL R19, [R1+0x428] ;  /* 0x0004280001137983 */ /* 0x001ea20000100800 */
[----:B------:R-:W-:-:S03]  /*803e0*/  @!P0 FMUL R18, R18, 16777216 ;  /* 0x4b80000012128820 */ /* 0x000fc60000400000 */
[----:B--2---:R0:W-:Y:S04]  /*803f0*/  STL [R1+0x147c], R19 ;  /* 0x00147c1301007387 */ /* 0x0041e80000100800 */
[----:B0-----:R-:W2:Y:S01]  /*80400*/  LDL R19, [R1+0x400] ;  /* 0x0004000001137983 */ /* 0x001ea20000100800 */
[----:B------:R0:W-:Y:S03]  /*80410*/  @!P0 STL [R1+0x3f8], R18 ;  /* 0x0003f81201008387 */ /* 0x0001e60000100800 */
[----:B0-----:R-:W4:Y:S01]  /*80420*/  LDL.LU R18, [R1+0x149c] ;  /* 0x00149c0001127983 */ /* 0x001f220000300800 */
[----:B------:R2:W-:Y:S02]  /*80430*/  STL [R1+0x1498], R28 ;  /* 0x0014981c01007387 */ /* 0x0005e40000100800 */
[----:B--2---:R-:W-:Y:S01]  /*80440*/  MOV R28, R19 ;  /* 0x00000013001c7202 */ /* 0x004fe20000000f00 */
[----:B------:R-:W-:Y:S01]  /*80450*/  IMAD.MOV.U32 R19, RZ, RZ, R6 ;  /* 0x000000ffff137224 */ /* 0x000fe200078e0006 */
[----:B------:R-:W-:Y:S01]  /*80460*/  MOV R6, R17 ;  /* 0x0000001100067202 */ /* 0x000fe20000000f00 */
[----:B------:R-:W-:Y:S01]  /*80470*/  MOV R17, R20 ;  /* 0x0000001400117202 */ /* 0x000fe20000000f00 */
[----:B---3--:R-:W-:Y:S01]  /*80480*/  MOV R20, R27 ;  /* 0x0000001b00147202 */ /* 0x008fe20000000f00 */
[----:B----4-:R-:W-:Y:S01]  /*80490*/  IMAD.MOV.U32 R27, RZ, RZ, R18 ;  /* 0x000000ffff1b7224 */ /* 0x010fe200078e0012 */
[----:B------:R-:W-:Y:S01]  /*804a0*/  MOV R18, R25 ;  /* 0x0000001900127202 */ /* 0x000fe20000000f00 */
[----:B------:R-:W-:-:S02]  /*804b0*/  MOV R25, R22 ;  /* 0x0000001600197202 */ /* 0x000fc40000000f00 */
[----:B------:R-:W2:Y:S01]  /*804c0*/  LDL.LU R22, [R1+0x4e0] ;  /* 0x0004e00001167983 */ /* 0x000ea20000300800 */
[----:B------:R-:W-:Y:S02]  /*804d0*/  @!P0 FMUL R28, R28, 16777216 ;  /* 0x4b8000001c1c8820 */ /* 0x000fe40000400000 */
[----:B------:R-:W-:Y:S01]  /*804e0*/  @!P0 FMUL R9, R9, 16777216 ;  /* 0x4b80000009098820 */ /* 0x000fe20000400000 */
[----:B--2---:R0:W-:Y:S04]  /*804f0*/  STL [R1+0x1480], R22 ;  /* 0x0014801601007387 */ /* 0x0041e80000100800 */
[----:B0-----:R-:W2:Y:S01]  /*80500*/  LDL R22, [R1+0x418] ;  /* 0x0004180001167983 */ /* 0x001ea20000100800 */
[----:B------:R0:W-:Y:S03]  /*80510*/  @!P0 STL [R1+0x400], R28 ;  /* 0x0004001c01008387 */ /* 0x0001e60000100800 */
[----:B0-----:R-:W3:Y:S01]  /*80520*/  LDL.LU R28, [R1+0x1498] ;  /* 0x00149800011c7983 */ /* 0x001ee20000300800 */
[----:B------:R0:W-:Y:S03]  /*80530*/  @!P0 STL [R1+0x408], R9 ;  /* 0x0004080901008387 */ /* 0x0001e60000100800 */
[----:B0-----:R-:W4:Y:S01]  /*80540*/  LDL.LU R9, [R1+0x1494] ;  /* 0x0014940001097983 */ /* 0x001f220000300800 */
[----:B------:R2:W-:Y:S02]  /*80550*/  STL [R1+0x148c], R2 ;  /* 0x00148c0201007387 */ /* 0x0005e40000100800 */
[----:B--2---:R-:W-:-:S05]  /*80560*/  MOV R2, R22 ;  /* 0x0000001600027202 */ /* 0x004fca0000000f00 */
[----:B------:R4:W-:Y:S01]  /*80570*/  STL [R1+0x1490], R2 ;  /* 0x0014900201007387 */ /* 0x0009e20000100800 */
[----:B------:R-:W2:Y:S02]  /*80580*/  LDL R22, [R1+0x42c] ;  /* 0x00042c0001167983 */ /* 0x000ea40000100800 */
[----:B----4-:R-:W-:Y:S02]  /*80590*/  IMAD.MOV.U32 R2, RZ, RZ, R9 ;  /* 0x000000ffff027224 */ /* 0x010fe400078e0009 */
[----:B------:R-:W4:Y:S02]  /*805a0*/  LDL R9, [R1+0x5ec] ;  /* 0x0005ec0001097983 */ /* 0x000f240000100800 */
[----:B------:R-:W-:-:S05]  /*805b0*/  @!P0 FMUL R2, R2, 16777216 ;  /* 0x4b80000002028820 */ /* 0x000fca0000400000 */
[----:B------:R0:W-:Y:S04]  /*805c0*/  @!P0 STL [R1+0x410], R2 ;  /* 0x0004100201008387 */ /* 0x0001e80000100800 */
[----:B0-----:R-:W2:Y:S02]  /*805d0*/  LDL.LU R2, [R1+0x1490] ;  /* 0x0014900001027983 */ /* 0x001ea40000300800 */
[----:B--2---:R-:W-:-:S05]  /*805e0*/  @!P0 FMUL R2, R2, 16777216 ;  /* 0x4b80000002028820 */ /* 0x004fca0000400000 */
[----:B------:R0:W-:Y:S04]  /*805f0*/  @!P0 STL [R1+0x418], R2 ;  /* 0x0004180201008387 */ /* 0x0001e80000100800 */
[----:B0-----:R-:W2:Y:S01]  /*80600*/  LDL.LU R2, [R1+0x148c] ;  /* 0x00148c0001027983 */ /* 0x001ea20000300800 */
[----:B------:R-:W-:Y:S02]  /*80610*/  @!P0 FMUL R22, R22, 16777216 ;  /* 0x4b80000016168820 */ /* 0x000fe40000400000 */
[----:B------:R-:W-:Y:S02]  /*80620*/  @!P0 FMUL R19, R19, 16777216 ;  /* 0x4b80000013138820 */ /* 0x000fe40000400000 */
[----:B------:R-:W-:Y:S02]  /*80630*/  @!P0 FMUL R6, R6, 16777216 ;  /* 0x4b80000006068820 */ /* 0x000fe40000400000 */
[----:B------:R-:W-:-:S02]  /*80640*/  @!P0 FMUL R17, R17, 16777216 ;  /* 0x4b80000011118820 */ /* 0x000fc40000400000 */
[----:B------:R-:W-:Y:S02]  /*80650*/  @!P0 FMUL R20, R20, 16777216 ;  /* 0x4b80000014148820 */ /* 0x000fe40000400000 */
[----:B------:R-:W-:Y:S02]  /*80660*/  @!P0 FMUL R27, R27, 16777216 ;  /* 0x4b8000001b1b8820 */ /* 0x000fe40000400000 */
[----:B--2---:R-:W-:-:S05]  /*80670*/  @!P0 FMUL R2, R2, 16777216 ;  /* 0x4b80000002028820 */ /* 0x004fca0000400000 */
[----:B------:R0:W-:Y:S04]  /*80680*/  @!P0 STL [R1+0x424], R2 ;  /* 0x0004240201008387 */ /* 0x0001e80000100800 */
[----:B0-----:R-:W2:Y:S01]  /*80690*/  LDL.LU R2, [R1+0x1488] ;  /* 0x0014880001027983 */ /* 0x001ea20000300800 */
[----:B------:R0:W-:Y:S02]  /*806a0*/  @!P0 STL [R1+0x42c], R22 ;  /* 0x00042c1601008387 */ /* 0x0001e40000100800 */
[----:B------:R1:W-:Y:S02]  /*806b0*/  @!P0 STL [R1+0x4b8], R19 ;  /* 0x0004b81301008387 */ /* 0x0003e40000100800 */
[----:B------:R3:W-:Y:S01]  /*806c0*/  @!P0 STL [R1+0x4c0], R6 ;  /* 0x0004c00601008387 */ /* 0x0007e20000100800 */
[----:B------:R4:W-:Y:S01]  /*806d0*/  @!P0 STL [R1+0x4c8], R17 ;  /* 0x0004c81101008387 */ /* 0x0009e20000100800 */
[----:B------:R4:W-:Y:S02]  /*806e0*/  @!P0 STL [R1+0x2c], R20 ;  /* 0x00002c1401008387 */ /* 0x0009e40000100800 */
[----:B------:R-:W-:Y:S02]  /*806f0*/  @!P0 STL [R1+0x4d0], R27 ;  /* 0x0004d01b01008387 */ /* 0x000fe40000100800 */
[----:B------:R4:W-:Y:S01]  /*80700*/  STL [R1+0x1484], R16 ;  /* 0x0014841001007387 */ /* 0x0009e20000100800 */
[----:B0-----:R-:W2:Y:S04]  /*80710*/  LDL R22, [R1+0x404] ;  /* 0x0004040001167983 */ /* 0x001ea80000100800 */
[----:B-1----:R-:W2:Y:S04]  /*80720*/  LDL R19, [R1+0x40c] ;  /* 0x00040c0001137983 */ /* 0x002ea80000100800 */
[----:B---3--:R-:W3:Y:S04]  /*80730*/  LDL R6, [R1+0x414] ;  /* 0x0004140001067983 */ /* 0x008ee80000100800 */
[----:B----4-:R-:W4:Y:S01]  /*80740*/  LDL R17, [R1+0x41c] ;  /* 0x00041c0001117983 */ /* 0x010f220000100800 */
[----:B------:R-:W-:Y:S01]  /*80750*/  MOV R20, R18 ;  /* 0x0000001200147202 */ /* 0x000fe20000000f00 */
[----:B------:R-:W-:Y:S01]  /*80760*/  MOV R18, R25 ;  /* 0x0000001900127202 */ /* 0x000fe20000000f00 */
[----:B------:R-:W-:Y:S01]  /*80770*/  MOV R25, R21 ;  /* 0x0000001500197202 */ /* 0x000fe20000000f00 */
[----:B------:R-:W2:Y:S04]  /*80780*/  LDL R16, [R1+0x3fc] ;  /* 0x0003fc0001107983 */ /* 0x000ea80000100800 */
[----:B------:R-:W2:Y:S01]  /*80790*/  LDL R27, [R1+0x420] ;  /* 0x00042000011b7983 */ /* 0x000ea20000100800 */
[----:B------:R-:W-:-:S02]  /*807a0*/  IMAD.MOV.U32 R21, RZ, RZ, R26 ;  /* 0x000000ffff157224 */ /* 0x000fc400078e001a */
[----:B------:R-:W2:Y:S02]  /*807b0*/  LDL.LU R26, [R1+0x4f4] ;  /* 0x0004f400011a7983 */ /* 0x000ea40000300800 */
[----:B--2---:R0:W-:Y:S02]  /*807c0*/  STL [R1+0x1428], R26 ;  /* 0x0014281a01007387 */ /* 0x0041e40000100800 */
[----:B0-----:R-:W-:Y:S02]  /*807d0*/  MOV R26, R20 ;  /* 0x00000014001a7202 */ /* 0x001fe40000000f00 */
[----:B------:R-:W2:Y:S01]  /*807e0*/  LDL R20, [R1+0x4b4] ;  /* 0x0004b40001147983 */ /* 0x000ea20000100800 */
[----:B------:R-:W-:Y:S02]  /*807f0*/  @P1 FMUL R16, R16, 0.25 ;  /* 0x3e80000010101820 */ /* 0x000fe40000400000 */
[----:B------:R-:W-:Y:S02]  /*80800*/  @P1 FMUL R22, R22, 0.25 ;  /* 0x3e80000016161820 */ /* 0x000fe40000400000 */
[----:B------:R-:W-:-:S02]  /*80810*/  @P1 FMUL R19, R19, 0.25 ;  /* 0x3e80000013131820 */ /* 0x000fc40000400000 */
[----:B---3--:R-:W-:Y:S01]  /*80820*/  @P1 FMUL R6, R6, 0.25 ;  /* 0x3e80000006061820 */ /* 0x008fe20000400000 */
[----:B------:R0:W-:Y:S01]  /*80830*/  @P1 STL [R1+0x3fc], R16 ;  /* 0x0003fc1001001387 */ /* 0x0001e20000100800 */
[----:B----4-:R-:W-:Y:S02]  /*80840*/  @P1 FMUL R17, R17, 0.25 ;  /* 0x3e80000011111820 */ /* 0x010fe40000400000 */
[----:B------:R-:W-:Y:S01]  /*80850*/  @P1 FMUL R27, R27, 0.25 ;  /* 0x3e8000001b1b1820 */ /* 0x000fe20000400000 */
[----:B0-----:R-:W3:Y:S01]  /*80860*/  LDL.LU R16, [R1+0x1484] ;  /* 0x0014840001107983 */ /* 0x001ee20000300800 */
[----:B------:R0:W-:Y:S03]  /*80870*/  @P1 STL [R1+0x404], R22 ;  /* 0x0004041601001387 */ /* 0x0001e60000100800 */
[----:B0-----:R-:W4:Y:S01]  /*80880*/  LDL.LU R22, [R1+0x1480] ;  /* 0x0014800001167983 */ /* 0x001f220000300800 */
[----:B------:R0:W-:Y:S03]  /*80890*/  @P1 STL [R1+0x40c], R19 ;  /* 0x00040c1301001387 */ /* 0x0001e60000100800 */
        /* <DEDUP_REMOVED lines=9> */
[----:B0-----:R-:W2:Y:S01]  /*80930*/  LDL R20, [R1+0x4bc] ;  /* 0x0004bc0001147983 */ /* 0x001ea20000100800 */
[----:B---3--:R-:W-:-:S05]  /*80940*/  @P1 FMUL R19, R19, 0.25 ;  /* 0x3e80000013131820 */ /* 0x008fca0000400000 */
[----:B------:R-:W-:Y:S01]  /*80950*/  @P1 STL [R1+0x428], R19 ;  /* 0x0004281301001387 */ /* 0x000fe20000100800 */
[----:B------:R-:W-:Y:S02]  /*80960*/  STL [R1+0x1454], R11 ;  /* 0x0014540b01007387 */ /* 0x000fe40000100800 */
[----:B------:R0:W-:Y:S02]  /*80970*/  STL [R1+0x1458], R9 ;  /* 0x0014580901007387 */ /* 0x0001e40000100800 */
[----:B----4-:R-:W-:-:S05]  /*80980*/  @P1 FMUL R27, R27, 0.25 ;  /* 0x3e8000001b1b1820 */ /* 0x010fca0000400000 */
[----:B------:R-:W-:Y:S01]  /*80990*/  @P1 STL [R1+0x4b0], R27 ;  /* 0x0004b01b01001387 */ /* 0x000fe20000100800 */
[----:B------:R1:W-:Y:S02]  /*809a0*/  STL [R1+0x145c], R27 ;  /* 0x00145c1b01007387 */ /* 0x0003e40000100800 */
[----:B------:R-:W-:Y:S02]  /*809b0*/  STL [R1+0x1460], R8 ;  /* 0x0014600801007387 */ /* 0x000fe40000100800 */
[----:B------:R3:W-:Y:S01]  /*809c0*/  STL [R1+0x1464], R7 ;  /* 0x0014640701007387 */ /* 0x0007e20000100800 */
[----:B0-----:R-:W4:Y:S04]  /*809d0*/  LDL R9, [R1+0x40c] ;  /* 0x00040c0001097983 */ /* 0x001f280000100800 */
[----:B------:R-:W4:Y:S04]  /*809e0*/  LDL R11, [R1+0x414] ;  /* 0x00041400010b7983 */ /* 0x000f280000100800 */
[----:B-1----:R-:W4:Y:S04]  /*809f0*/  LDL R27, [R1+0x404] ;  /* 0x00040400011b7983 */ /* 0x002f280000100800 */
[----:B---3--:R-:W3:Y:S04]  /*80a00*/  LDL R7, [R1+0x4d4] ;  /* 0x0004d40001077983 */ /* 0x008ee80000100800 */
[----:B------:R-:W4:Y:S01]  /*80a10*/  LDL R8, [R1+0x3fc] ;  /* 0x0003fc0001087983 */ /* 0x000f220000100800 */
[----:B--2---:R-:W-:-:S05]  /*80a20*/  @P1 FMUL R20, R20, 0.25 ;  /* 0x3e80000014141820 */ /* 0x004fca0000400000 */
[----:B------:R0:W-:Y:S04]  /*80a30*/  @P1 STL [R1+0x4bc], R20 ;  /* 0x0004bc1401001387 */ /* 0x0001e80000100800 */
[----:B0-----:R-:W2:Y:S01]  /*80a40*/  LDL.LU R20, [R1+0x146c] ;  /* 0x00146c0001147983 */ /* 0x001ea20000300800 */
[----:B------:R-:W-:Y:S02]  /*80a50*/  @P1 FMUL R17, R17, 0.25 ;  /* 0x3e80000011111820 */ /* 0x000fe40000400000 */
[----:B------:R-:W-:Y:S02]  /*80a60*/  @P1 FMUL R26, R26, 0.25 ;  /* 0x3e8000001a1a1820 */ /* 0x000fe40000400000 */
[----:B---3--:R-:W-:Y:S02]  /*80a70*/  @P1 FMUL R7, R7, 0.25 ;  /* 0x3e80000007071820 */ /* 0x008fe40000400000 */
[----:B--2---:R-:W-:-:S05]  /*80a80*/  @P1 FMUL R20, R20, 0.25 ;  /* 0x3e80000014141820 */ /* 0x004fca0000400000 */
[----:B------:R-:W-:Y:S01]  /*80a90*/  @P1 STL [R1+0x4c4], R20 ;  /* 0x0004c41401001387 */ /* 0x000fe20000100800 */
[----:B------:R-:W-:Y:S02]  /*80aa0*/  @P1 STL [R1+0x4d4], R7 ;  /* 0x0004d40701001387 */ /* 0x000fe40000100800 */
[----:B------:R-:W-:Y:S02]  /*80ab0*/  @P1 STL [R1+0x4cc], R17 ;  /* 0x0004cc1101001387 */ /* 0x000fe40000100800 */
[----:B------:R-:W-:Y:S01]  /*80ac0*/  @P1 STL [R1+0x4d8], R26 ;  /* 0x0004d81a01001387 */ /* 0x000fe20000100800 */
[----:B------:R0:W-:Y:S02]  /*80ad0*/  STL [R1+0x1448], R26 ;  /* 0x0014481a01007387 */ /* 0x0001e40000100800 */
[----:B0-----:R-:W-:Y:S02]  /*80ae0*/  MOV R26, R19 ;  /* 0x00000013001a7202 */ /* 0x001fe40000000f00 */
[----:B------:R-:W2:Y:S01]  /*80af0*/  LDL.LU R19, [R1+0x1468] ;  /* 0x0014680001137983 */ /* 0x000ea20000300800 */
[----:B------:R-:W-:Y:S01]  /*80b00*/  @P1 FMUL R22, R22, 0.25 ;  /* 0x3e80000016161820 */ /* 0x000fe20000400000 */
[----:B------:R-:W-:Y:S01]  /*80b10*/  FSETP.GEU.AND P0, PT, |R2|, 1.175494350822287508e-38, PT ;  /* 0x008000000200780b */ /* 0x000fe20003f0e200 */
[----:B------:R-:W-:-:S02]  /*80b20*/  @P1 FMUL R6, R6, 0.25 ;  /* 0x3e80000006061820 */ /* 0x000fc40000400000 */
[----:B------:R-:W-:Y:S01]  /*80b30*/  @P1 FMUL R2, R2, 0.25 ;  /* 0x3e80000002021820 */ /* 0x000fe20000400000 */
[----:B------:R0:W-:Y:S02]  /*80b40*/  STL [R1+0x142c], R22 ;  /* 0x00142c1601007387 */ /* 0x0001e40000100800 */
[----:B0-----:R-:W-:Y:S02]  /*80b50*/  MOV R22, R7 ;  /* 0x0000000700167202 */ /* 0x001fe40000000f00 */
[----:B------:R-:W3:Y:S01]  /*80b60*/  LDL.LU R7, [R1+0x1464] ;  /* 0x0014640001077983 */ /* 0x000ee20000300800 */
[----:B------:R-:W-:Y:S02]  /*80b70*/  @P1 STL [R1+0x4dc], R6 ;  /* 0x0004dc0601001387 */ /* 0x000fe40000100800 */
[----:B------:R0:W-:Y:S02]  /*80b80*/  STL [R1+0x144c], R6 ;  /* 0x00144c0601007387 */ /* 0x0001e40000100800 */
[----:B----4-:R-:W-:-:S02]  /*80b90*/  @!P0 FMUL R8, R8, 16777216 ;  /* 0x4b80000008088820 */ /* 0x010fc40000400000 */
[----:B------:R-:W-:Y:S01]  /*80ba0*/  @!P0 FMUL R27, R27, 16777216 ;  /* 0x4b8000001b1b8820 */ /* 0x000fe20000400000 */
[----:B0-----:R-:W4:Y:S01]  /*80bb0*/  LDL R6, [R1+0x420] ;  /* 0x0004200001067983 */ /* 0x001f220000100800 */
[----:B------:R-:W-:Y:S02]  /*80bc0*/  @P1 STL [R1+0x30], R2 ;  /* 0x0000300201001387 */ /* 0x000fe40000100800 */
[----:B------:R0:W-:Y:S02]  /*80bd0*/  STL [R1+0x1450], R2 ;  /* 0x0014500201007387 */ /* 0x0001e40000100800 */
[----:B0-----:R-:W3:Y:S01]  /*80be0*/  LDL R2, [R1+0x4bc] ;  /* 0x0004bc0001027983 */ /* 0x001ee20000100800 */
[----:B--2---:R-:W-:-:S03]  /*80bf0*/  FSETP.GT.AND P1, PT, |R19|, 8.50705917302346158658e+37, PT ;  /* 0x7e8000001300780b */ /* 0x004fc60003f24200 */
[----:B------:R0:W-:Y:S04]  /*80c00*/  STL [R1+0x1430], R19 ;  /* 0x0014301301007387 */ /* 0x0001e80000100800 */
[----:B0-----:R-:W2:Y:S01]  /*80c10*/  LDL R19, [R1+0x41c] ;  /* 0x00041c0001137983 */ /* 0x001ea20000100800 */
[----:B------:R0:W-:Y:S03]  /*80c20*/  @!P0 STL [R1+0x3fc], R8 ;  /* 0x0003fc0801008387 */ /* 0x0001e60000100800 */
[----:B0-----:R-:W3:Y:S01]  /*80c30*/  LDL.LU R8, [R1+0x1460] ;  /* 0x0014600001087983 */ /* 0x001ee20000300800 */
[----:B------:R0:W-:Y:S03]  /*80c40*/  @!P0 STL [R1+0x404], R27 ;  /* 0x0004041b01008387 */ /* 0x0001e60000100800 */
[----:B0-----:R-:W4:Y:S01]  /*80c50*/  LDL.LU R27, [R1+0x145c] ;  /* 0x00145c00011b7983 */ /* 0x001f220000300800 */
[----:B------:R-:W-:-:S02]  /*80c60*/  @!P0 FMUL R9, R9, 16777216 ;  /* 0x4b80000009098820 */ /* 0x000fc40000400000 */
[----:B------:R-:W-:-:S03]  /*80c70*/  @!P0 FMUL R11, R11, 16777216 ;  /* 0x4b8000000b0b8820 */ /* 0x000fc60000400000 */
[----:B------:R0:W-:Y:S04]  /*80c80*/  @!P0 STL [R1+0x40c], R9 ;  /* 0x00040c0901008387 */ /* 0x0001e80000100800 */
[----:B0-----:R-:W4:Y:S01]  /*80c90*/  LDL.LU R9, [R1+0x1458] ;  /* 0x0014580001097983 */ /* 0x001f220000300800 */
[----:B------:R0:W-:Y:S03]  /*80ca0*/  @!P0 STL [R1+0x414], R11 ;  /* 0x0004140b01008387 */ /* 0x0001e60000100800 */
[----:B0-----:R-:W4:Y:S01]  /*80cb0*/  LDL.LU R11, [R1+0x1454] ;  /* 0x00145400010b7983 */ /* 0x001f220000300800 */
[----:B--2---:R-:W-:-:S05]  /*80cc0*/  @!P0 FMUL R19, R19, 16777216 ;  /* 0x4b80000013138820 */ /* 0x004fca0000400000 */
[----:B------:R3:W-:Y:S02]  /*80cd0*/  @!P0 STL [R1+0x41c], R19 ;  /* 0x00041c1301008387 */ /* 0x0007e40000100800 */
[----:B---3--:R-:W-:Y:S01]  /*80ce0*/  IMAD.MOV.U32 R19, RZ, RZ, R2 ;  /* 0x000000ffff137224 */ /* 0x008fe200078e0002 */
[----:B----4-:R-:W-:Y:S01]  /*80cf0*/  MOV R2, R6 ;  /* 0x0000000600027202 */ /* 0x010fe20000000f00 */
[----:B------:R-:W-:Y:S01]  /*80d00*/  MOV R6, R26 ;  /* 0x0000001a00067202 */ /* 0x000fe20000000f00 */
[----:B------:R-:W-:Y:S01]  /*80d10*/  MOV R26, R27 ;  /* 0x0000001b001a7202 */ /* 0x000fe20000000f00 */
[----:B------:R-:W-:Y:S01]  /*80d20*/  IMAD.MOV.U32 R27, RZ, RZ, R18 ;  /* 0x000000ffff1b7224 */ /* 0x000fe200078e0012 */
[----:B------:R-:W-:Y:S02]  /*80d30*/  MOV R18, R16 ;  /* 0x0000001000127202 */ /* 0x000fe40000000f00 */
[----:B------:R-:W2:Y:S04]  /*80d40*/  LDL.LU R16, [R1+0x5a8] ;  /* 0x0005a80001107983 */ /* 0x000ea80000300800 */
[----:B--2---:R0:W-:Y:S02]  /*80d50*/  STL [R1+0x1434], R16 ;  /* 0x0014341001007387 */ /* 0x0041e40000100800 */
[----:B0-----:R-:W-:-:S02]  /*80d60*/  MOV R16, R20 ;  /* 0x0000001400107202 */ /* 0x001fc40000000f00 */
[----:B------:R-:W2:Y:S04]  /*80d70*/  LDL.LU R20, [R1+0x5b0] ;  /* 0x0005b00001147983 */ /* 0x000ea80000300800 */
[----:B--2---:R0:W-:Y:S02]  /*80d80*/  STL [R1+0x1438], R20 ;  /* 0x0014381401007387 */ /* 0x0041e40000100800 */
[----:B0-----:R-:W-:Y:S02]  /*80d90*/  MOV R20, R17 ;  /* 0x0000001100147202 */ /* 0x001fe40000000f00 */
[----:B------:R-:W2:Y:S01]  /*80da0*/  LDL.LU R17, [R1+0x38] ;  /* 0x0000380001117983 */ /* 0x000ea20000300800 */
[----:B------:R-:W-:Y:S02]  /*80db0*/  @!P0 FMUL R2, R2, 16777216 ;  /* 0x4b80000002028820 */ /* 0x000fe40000400000 */
[----:B------:R-:W-:-:S02]  /*80dc0*/  @!P0 FMUL R6, R6, 16777216 ;  /* 0x4b80000006068820 */ /* 0x000fc40000400000 */
[----:B------:R-:W-:Y:S01]  /*80dd0*/  @!P0 FMUL R26, R26, 16777216 ;  /* 0x4b8000001a1a8820 */ /* 0x000fe20000400000 */
[----:B--2---:R0:W-:Y:S04]  /*80de0*/  STL [R1+0x143c], R17 ;  /* 0x00143c1101007387 */ /* 0x0041e80000100800 */
[----:B0-----:R-:W2:Y:S01]  /*80df0*/  LDL R17, [R1+0x4b4] ;  /* 0x0004b40001117983 */ /* 0x001ea20000100800 */
[----:B------:R0:W-:Y:S03]  /*80e00*/  @!P0 STL [R1+0x420], R2 ;  /* 0x0004200201008387 */ /* 0x0001e60000100800 */
[----:B0-----:R-:W3:Y:S01]  /*80e10*/  LDL.LU R2, [R1+0x1450] ;  /* 0x0014500001027983 */ /* 0x001ee20000300800 */
[----:B------:R0:W-:Y:S03]  /*80e20*/  @!P0 STL [R1+0x428], R6 ;  /* 0x0004280601008387 */ /* 0x0001e60000100800 */
[----:B0-----:R-:W4:Y:S01]  /*80e30*/  LDL.LU R6, [R1+0x144c] ;  /* 0x00144c0001067983 */ /* 0x001f220000300800 */
[----:B------:R0:W-:Y:S03]  /*80e40*/  @!P0 STL [R1+0x4b0], R26 ;  /* 0x0004b01a01008387 */ /* 0x0001e60000100800 */
[----:B0-----:R-:W4:Y:S01]  /*80e50*/  LDL.LU R26, [R1+0x1448] ;  /* 0x00144800011a7983 */ /* 0x001f220000300800 */
[----:B--2---:R-:W-:-:S05]  /*80e60*/  @!P0 FMUL R17, R17, 16777216 ;  /* 0x4b80000011118820 */ /* 0x004fca0000400000 */
[----:B------:R0:W-:Y:S02]  /*80e70*/  @!P0 STL [R1+0x4b4], R17 ;  /* 0x0004b41101008387 */ /* 0x0001e40000100800 */
[----:B0-----:R-:W-:Y:S01]  /*80e80*/  IMAD.MOV.U32 R17, RZ, RZ, R20 ;  /* 0x000000ffff117224 */ /* 0x001fe200078e0014 */
[----:B------:R-:W-:-:S04]  /*80e90*/  MOV R20, R22 ;  /* 0x0000001600147202 */ /* 0x000fc80000000f00 */
[----:B------:R0:W-:Y:S01]  /*80ea0*/  STL [R1+0x1440], R17 ;  /* 0x0014401101007387 */ /* 0x0001e20000100800 */
[----:B---3--:R-:W-:Y:S01]  /*80eb0*/  MOV R22, R2 ;  /* 0x0000000200167202 */ /* 0x008fe20000000f00 */
[----:B------:R-:W-:Y:S02]  /*80ec0*/  MOV R2, R18 ;  /* 0x0000001200027202 */ /* 0x000fe40000000f00 */
[----:B------:R-:W-:Y:S01]  /*80ed0*/  IMAD.MOV.U32 R18, RZ, RZ, R21 ;  /* 0x000000ffff127224 */ /* 0x000fe200078e0015 */
[----:B0-----:R-:W-:Y:S02]  /*80ee0*/  MOV R17, R16 ;  /* 0x0000001000117202 */ /* 0x001fe40000000f00 */
[----:B------:R-:W-:Y:S01]  /*80ef0*/  MOV R21, R24 ;  /* 0x0000001800157202 */ /* 0x000fe20000000f00 */
[----:B------:R-:W-:Y:S02]  /*80f00*/  MOV R24, R23 ;  /* 0x0000001700187202 */ /* 0x000fe40000000f00 */
[----:B------:R0:W-:Y:S01]  /*80f10*/  STL [R1+0x1444], R17 ;  /* 0x0014441101007387 */ /* 0x0001e20000100800 */
[----:B------:R-:W-:Y:S01]  /*80f20*/  MOV R23, R15 ;  /* 0x0000000f00177202 */ /* 0x000fe20000000f00 */
[----:B------:R-:W-:Y:S01]  /*80f30*/  IMAD.MOV.U32 R15, RZ, RZ, R5 ;  /* 0x000000ffff0f7224 */ /* 0x000fe200078e0005 */
[----:B------:R-:W-:Y:S01]  /*80f40*/  MOV R5, R7 ;  /* 0x0000000700057202 */ /* 0x000fe20000000f00 */
[----:B------:R-:W-:-:S02]  /*80f50*/  MOV R7, R28 ;  /* 0x0000001c00077202 */ /* 0x000fc40000000f00 */
[----:B----4-:R-:W-:Y:S01]  /*80f60*/  IMAD.MOV.U32 R16, RZ, RZ, R26 ;  /* 0x000000ffff107224 */ /* 0x010fe200078e001a */
[----:B------:R-:W2:Y:S01]  /*80f70*/  LDL R28, [R1+0x58c] ;  /* 0x00058c00011c7983 */ /* 0x000ea20000100800 */
[----:B0-----:R-:W-:Y:S01]  /*80f80*/  MOV R17, R19 ;  /* 0x0000001300117202 */ /* 0x001fe20000000f00 */
[----:B------:R-:W-:Y:S02]  /*80f90*/  MOV R19, R6 ;  /* 0x0000000600137202 */ /* 0x000fe40000000f00 */
[----:B------:R-:W3:Y:S01]  /*80fa0*/  LDL.LU R6, [R1+0x4f0] ;  /* 0x0004f00001067983 */ /* 0x000ee20000300800 */
        /* <DEDUP_REMOVED lines=11> */
[----:B--2---:R-:W-:-:S05]  /*81060*/  @!P0 FMUL R17, R17, 16777216 ;  /* 0x4b80000011118820 */ /* 0x004fca0000400000 */
[----:B------:R0:W-:Y:S04]  /*81070*/  @!P0 STL [R1+0x4cc], R17 ;  /* 0x0004cc1101008387 */ /* 0x0001e80000100800 */
[----:B0-----:R-:W2:Y:S01]  /*81080*/  LDL.LU R17, [R1+0x143c] ;  /* 0x00143c0001117983 */ /* 0x001ea20000300800 */
[----:B------:R0:W-:Y:S03]  /*81090*/  @!P0 STL [R1+0x4d4], R20 ;  /* 0x0004d41401008387 */ /* 0x0001e60000100800 */
[----:B0-----:R-:W2:Y:S01]  /*810a0*/  LDL.LU R20, [R1+0x1438] ;  /* 0x0014380001147983 */ /* 0x001ea20000300800 */
[----:B------:R0:W-:Y:S03]  /*810b0*/  @!P0 STL [R1+0x4d8], R16 ;  /* 0x0004d81001008387 */ /* 0x0001e60000100800 */
[----:B0-----:R-:W2:Y:S01]  /*810c0*/  LDL.LU R16, [R1+0x1434] ;  /* 0x0014340001107983 */ /* 0x001ea20000300800 */
[----:B------:R0:W-:Y:S03]  /*810d0*/  @!P0 STL [R1+0x4dc], R19 ;  /* 0x0004dc1301008387 */ /* 0x0001e60000100800 */
[----:B0-----:R-:W2:Y:S01]  /*810e0*/  LDL.LU R19, [R1+0x1430] ;  /* 0x0014300001137983 */ /* 0x001ea20000300800 */
[----:B------:R0:W-:Y:S03]  /*810f0*/  @!P0 STL [R1+0x30], R22 ;  /* 0x0000301601008387 */ /* 0x0001e60000100800 */
[----:B0-----:R-:W2:Y:S01]  /*81100*/  LDL.LU R22, [R1+0x142c] ;  /* 0x00142c0001167983 */ /* 0x001ea20000300800 */
[----:B------:R0:W-:Y:S03]  /*81110*/  STL [R1+0x1420], R4 ;  /* 0x0014200401007387 */ /* 0x0001e60000100800 */
[----:B0-----:R-:W3:Y:S01]  /*81120*/  LDL.LU R4, [R1+0x4ec] ;  /* 0x0004ec0001047983 */ /* 0x001ee20000300800 */
[----:B--2---:R-:W-:-:S05]  /*81130*/  @!P0 FMUL R22, R22, 16777216 ;  /* 0x4b80000016168820 */ /* 0x004fca0000400000 */
[----:B------:R0:W-:Y:S01]  /*81140*/  STL [R1+0x4e0], R22 ;  /* 0x0004e01601007387 */ /* 0x0001e20000100800 */
[----:B------:R1:W-:Y:S01]  /*81150*/  STL [R1+0x1424], R14 ;  /* 0x0014240e01007387 */ /* 0x0003e20000100800 */
[----:B0-----:R-:W-:Y:S01]  /*81160*/  MOV R22, R24 ;  /* 0x0000001800167202 */ /* 0x001fe20000000f00 */
[----:B------:R-:W-:Y:S01]  /*81170*/  IMAD.MOV.U32 R24, RZ, RZ, R15 ;  /* 0x000000ffff187224 */ /* 0x000fe200078e000f */
[----:B-1----:R-:W2:Y:S01]  /*81180*/  LDL.LU R14, [R1+0x4e8] ;  /* 0x0004e800010e7983 */ /* 0x002ea20000300800 */
[----:B------:R-:W-:Y:S02]  /*81190*/  MOV R15, R5 ;  /* 0x00000005000f7202 */ /* 0x000fe40000000f00 */
[----:B------:R-:W2:Y:S02]  /*811a0*/  LDL.LU R5, [R1+0x558] ;  /* 0x0005580001057983 */ /* 0x000ea40000300800 */
[----:B----4-:R-:W-:Y:S02]  /*811b0*/  @P1 FMUL R26, R26, 0.25 ;  /* 0x3e8000001a1a1820 */ /* 0x010fe40000400000 */
[----:B------:R-:W-:-:S02]  /*811c0*/  @P1 FMUL R27, R27, 0.25 ;  /* 0x3e8000001b1b1820 */ /* 0x000fc40000400000 */
[----:B------:R-:W-:Y:S01]  /*811d0*/  @P1 FMUL R2, R2, 0.25 ;  /* 0x3e80000002021820 */ /* 0x000fe20000400000 */
[----:B--2---:R0:W-:Y:S04]  /*811e0*/  STL [R1+0x13fc], R5 ;  /* 0x0013fc0501007387 */ /* 0x0041e80000100800 */
[----:B0-----:R-:W2:Y:S01]  /*811f0*/  LDL.LU R5, [R1+0x5a0] ;  /* 0x0005a00001057983 */ /* 0x001ea20000300800 */
[----:B------:R-:W-:Y:S02]  /*81200*/  @P1 FMUL R18, R18, 0.25 ;  /* 0x3e80000012121820 */ /* 0x000fe40000400000 */
[----:B------:R0:W-:Y:S02]  /*81210*/  @P1 STL [R1+0x4e4], R26 ;  /* 0x0004e41a01001387 */ /* 0x0001e40000100800 */
[----:B------:R-:W-:-:S02]  /*81220*/  @P1 FMUL R25, R25, 0.25 ;  /* 0x3e80000019191820 */ /* 0x000fc40000400000 */
[----:B------:R-:W-:Y:S02]  /*81230*/  @P1 FMUL R21, R21, 0.25 ;  /* 0x3e80000015151820 */ /* 0x000fe40000400000 */
[----:B------:R-:W-:Y:S01]  /*81240*/  @P1 FMUL R7, R7, 0.25 ;  /* 0x3e80000007071820 */ /* 0x000fe20000400000 */
[----:B0-----:R-:W4:Y:S01]  /*81250*/  LDL.LU R26, [R1+0x1428] ;  /* 0x00142800011a7983 */ /* 0x001f220000300800 */
[----:B------:R-:W-:Y:S02]  /*81260*/  @P1 STL [R1+0x4f8], R27 ;  /* 0x0004f81b01001387 */ /* 0x000fe40000100800 */
[----:B------:R-:W-:Y:S02]  /*81270*/  @P1 STL [R1+0x504], R2 ;  /* 0x0005040201001387 */ /* 0x000fe40000100800 */
[----:B------:R-:W-:Y:S01]  /*81280*/  @P1 STL [R1+0x50c], R18 ;  /* 0x00050c1201001387 */ /* 0x000fe20000100800 */
[----:B------:R-:W-:Y:S01]  /*81290*/  @P1 STL [R1+0x524], R25 ;  /* 0x0005241901001387 */ /* 0x000fe20000100800 */
[----:B------:R-:W-:Y:S02]  /*812a0*/  @P1 STL [R1+0x544], R21 ;  /* 0x0005441501001387 */ /* 0x000fe40000100800 */
[----:B------:R-:W-:Y:S02]  /*812b0*/  @P1 STL [R1+0x57c], R7 ;  /* 0x00057c0701001387 */ /* 0x000fe40000100800 */
[----:B--2---:R-:W-:-:S05]  /*812c0*/  @P1 FMUL R5, R5, 0.25 ;  /* 0x3e80000005051820 */ /* 0x004fca0000400000 */
[----:B------:R0:W-:Y:S04]  /*812d0*/  STL [R1+0x1400], R5 ;  /* 0x0014000501007387 */ /* 0x0001e80000100800 */
[----:B0-----:R-:W2:Y:S01]  /*812e0*/  LDL R5, [R1+0x4e4] ;  /* 0x0004e40001057983 */ /* 0x001ea20000100800 */
[----:B------:R-:W-:Y:S01]  /*812f0*/  FSETP.GEU.AND P0, PT, |R19|, 1.175494350822287508e-38, PT ;  /* 0x008000001300780b */ /* 0x000fe20003f0e200 */
[----:B------:R-:W-:Y:S02]  /*81300*/  @P1 FMUL R28, R28, 0.25 ;  /* 0x3e8000001c1c1820 */ /* 0x000fe40000400000 */
[----:B------:R-:W-:Y:S02]  /*81310*/  @P1 FMUL R29, R29, 0.25 ;  /* 0x3e8000001d1d1820 */ /* 0x000fe40000400000 */
[----:B------:R-:W-:-:S02]  /*81320*/  @P1 FMUL R14, R14, 0.25 ;  /* 0x3e8000000e0e1820 */ /* 0x000fc40000400000 */
[----:B------:R-:W-:Y:S02]  /*81330*/  @P1 FMUL R16, R16, 0.25 ;  /* 0x3e80000010101820 */ /* 0x000fe40000400000 */
[----:B------:R-:W-:Y:S02]  /*81340*/  @P1 FMUL R19, R19, 0.25 ;  /* 0x3e80000013131820 */ /* 0x000fe40000400000 */
[----:B------:R-:W-:Y:S02]  /*81350*/  @P1 FMUL R20, R20, 0.25 ;  /* 0x3e80000014141820 */ /* 0x000fe40000400000 */
[----:B---3--:R-:W-:Y:S01]  /*81360*/  @P1 FMUL R4, R4, 0.25 ;  /* 0x3e80000004041820 */ /* 0x008fe20000400000 */
[----:B------:R-:W-:Y:S01]  /*81370*/  @P1 STL [R1+0x58c], R28 ;  /* 0x00058c1c01001387 */ /* 0x000fe20000100800 */
[----:B------:R-:W-:Y:S02]  /*81380*/  @P1 STL [R1+0x598], R29 ;  /* 0x0005981d01001387 */ /* 0x000fe40000100800 */
[----:B------:R-:W-:Y:S02]  /*81390*/  STL [R1+0x1404], R16 ;  /* 0x0014041001007387 */ /* 0x000fe40000100800 */
[----:B------:R-:W-:-:S02]  /*813a0*/  @P1 FMUL R6, R6, 0.25 ;  /* 0x3e80000006061820 */ /* 0x000fc40000400000 */
[----:B------:R-:W-:Y:S01]  /*813b0*/  @!P0 FMUL R14, R14, 16777216 ;  /* 0x4b8000000e0e8820 */ /* 0x000fe20000400000 */
[----:B------:R-:W-:Y:S01]  /*813c0*/  STL [R1+0x1408], R19 ;  /* 0x0014081301007387 */ /* 0x000fe20000100800 */
[----:B------:R-:W-:Y:S02]  /*813d0*/  STL [R1+0x140c], R20 ;  /* 0x00140c1401007387 */ /* 0x000fe40000100800 */
[----:B------:R-:W-:Y:S02]  /*813e0*/  @!P0 FMUL R4, R4, 16777216 ;  /* 0x4b80000004048820 */ /* 0x000fe40000400000 */
[----:B------:R-:W-:Y:S01]  /*813f0*/  STL [R1+0x1410], R17 ;  /* 0x0014101101007387 */ /* 0x000fe20000100800 */
[----:B------:R0:W-:Y:S01]  /*81400*/  STL [R1+0x4e8], R14 ;  /* 0x0004e80e01007387 */ /* 0x0001e20000100800 */
[----:B------:R-:W-:-:S03]  /*81410*/  @!P0 FMUL R6, R6, 16777216 ;  /* 0x4b80000006068820 */ /* 0x000fc60000400000 */
[----:B0-----:R-:W3:Y:S01]  /*81420*/  LDL.LU R14, [R1+0x1424] ;  /* 0x00142400010e7983 */ /* 0x001ee20000300800 */
[----:B----4-:R-:W-:Y:S01]  /*81430*/  @P1 FMUL R26, R26, 0.25 ;  /* 0x3e8000001a1a1820 */ /* 0x010fe20000400000 */
[----:B------:R-:W-:Y:S02]  /*81440*/  MOV R20, R21 ;  /* 0x0000001500147202 */ /* 0x000fe40000000f00 */
[----:B------:R-:W-:Y:S01]  /*81450*/  MOV R19, R7 ;  /* 0x0000000700137202 */ /* 0x000fe20000000f00 */
[----:B------:R-:W-:Y:S02]  /*81460*/  IMAD.MOV.U32 R16, RZ, RZ, R28 ;  /* 0x000000ffff107224 */ /* 0x000fe400078e001c */
[----:B------:R-:W-:Y:S01]  /*81470*/  @!P0 FMUL R26, R26, 16777216 ;  /* 0x4b8000001a1a8820 */ /* 0x000fe20000400000 */
[----:B------:R-:W-:Y:S01]  /*81480*/  FSETP.GT.AND P1, PT, |R17|, 8.50705917302346158658e+37, PT ;  /* 0x7e8000001100780b */ /* 0x000fe20003f24200 */
[----:B------:R-:W-:Y:S02]  /*81490*/  MOV R17, R25 ;  /* 0x0000001900117202 */ /* 0x000fe40000000f00 */
[----:B--2---:R-:W-:-:S05]  /*814a0*/  @!P0 FMUL R5, R5, 16777216 ;  /* 0x4b80000005058820 */ /* 0x004fca0000400000 */
[----:B------:R-:W-:Y:S01]  /*814b0*/  @!P0 STL [R1+0x4e4], R5 ;  /* 0x0004e40501008387 */ /* 0x000fe20000100800 */
[----:B------:R0:W-:Y:S03]  /*814c0*/  STL [R1+0x4ec], R4 ;  /* 0x0004ec0401007387 */ /* 0x0001e60000100800 */
[----:B0-----:R-:W2:Y:S01]  /*814d0*/  LDL.LU R4, [R1+0x1420] ;  /* 0x0014200001047983 */ /* 0x001ea20000300800 */
[----:B------:R-:W-:Y:S02]  /*814e0*/  STL [R1+0x1414], R11 ;  /* 0x0014140b01007387 */ /* 0x000fe40000100800 */
[----:B------:R-:W-:Y:S02]  /*814f0*/  STL [R1+0x4f0], R6 ;  /* 0x0004f00601007387 */ /* 0x000fe40000100800 */
[----:B------:R0:W-:Y:S01]  /*81500*/  STL [R1+0x1418], R9 ;  /* 0x0014180901007387 */ /* 0x0001e20000100800 */
[----:B------:R-:W-:-:S02]  /*81510*/  MOV R5, R29 ;  /* 0x0000001d00057202 */ /* 0x000fc40000000f00 */
[----:B0-----:R-:W-:-:S05]  /*81520*/  MOV R9, R2 ;  /* 0x0000000200097202 */ /* 0x001fca0000000f00 */
[----:B------:R0:W-:Y:S01]  /*81530*/  STL [R1+0x141c], R9 ;  /* 0x00141c0901007387 */ /* 0x0001e20000100800 */
[----:B------:R-:W4:Y:S02]  /*81540*/  LDL.LU R21, [R1+0x500] ;  /* 0x0005000001157983 */ /* 0x000f240000300800 */
[----:B------:R-:W2:Y:S02]  /*81550*/  LDL.LU R7, [R1+0x508] ;  /* 0x0005080001077983 */ /* 0x000ea40000300800 */
[----:B------:R-:W2:Y:S01]  /*81560*/  LDL.LU R28, [R1+0x518] ;  /* 0x00051800011c7983 */ /* 0x000ea20000300800 */
[----:B------:R-:W2:Y:S01]  /*81570*/  LDL.LU R29, [R1+0x528] ;  /* 0x00052800011d7983 */ /* 0x000ea20000300800 */
[----:B------:R-:W2:Y:S02]  /*81580*/  LDL.LU R6, [R1+0x5ac] ;  /* 0x0005ac0001067983 */ /* 0x000ea40000300800 */
[----:B------:R-:W2:Y:S02]  /*81590*/  LDL.LU R2, [R1+0x5b8] ;  /* 0x0005b80001027983 */ /* 0x000ea40000300800 */
[----:B------:R-:W-:Y:S01]  /*815a0*/  IMAD.MOV.U32 R11, RZ, RZ, R18 ;  /* 0x000000ffff0b7224 */ /* 0x000fe200078e0012 */
[----:B0-----:R-:W-:-:S02]  /*815b0*/  MOV R9, R27 ;  /* 0x0000001b00097202 */ /* 0x001fc40000000f00 */
[----:B------:R-:W2:Y:S01]  /*815c0*/  LDL.LU R27, [R1+0x5bc] ;  /* 0x0005bc00011b7983 */ /* 0x000ea20000300800 */
[----:B------:R-:W2:Y:S02]  /*815d0*/  LDL.LU R18, [R1+0x5c4] ;  /* 0x0005c40001127983 */ /* 0x000ea40000300800 */
[----:B------:R0:W-:Y:S02]  /*815e0*/  STL [R1+0x4f4], R26 ;  /* 0x0004f41a01007387 */ /* 0x0001e40000100800 */
[----:B------:R-:W-:Y:S01]  /*815f0*/  @!P0 FMUL R9, R9, 16777216 ;  /* 0x4b80000009098820 */ /* 0x000fe20000400000 */
[----:B------:R-:W2:Y:S01]  /*81600*/  LDL.LU R25, [R1+0x5c8] ;  /* 0x0005c80001197983 */ /* 0x000ea20000300800 */
[----:B0-----:R-:W-:Y:S01]  /*81610*/  MOV R26, R24 ;  /* 0x00000018001a7202 */ /* 0x001fe20000000f00 */
[----:B------:R-:W-:Y:S02]  /*81620*/  MOV R24, R23 ;  /* 0x0000001700187202 */ /* 0x000fe40000000f00 */
[----:B------:R-:W-:-:S02]  /*81630*/  IMAD.MOV.U32 R23, RZ, RZ, R12 ;  /* 0x000000ffff177224 */ /* 0x000fc400078e000c */
[----:B------:R-:W2:Y:S01]  /*81640*/  LDL.LU R12, [R1+0x3c] ;  /* 0x00003c00010c7983 */ /* 0x000ea20000300800 */
[----:B------:R0:W-:Y:S03]  /*81650*/  @!P0 STL [R1+0x4f8], R9 ;  /* 0x0004f80901008387 */ /* 0x0001e60000100800 */
        /* <DEDUP_REMOVED lines=22> */
[----:B------:R-:W-:-:S02]  /*817c0*/  @P1 FMUL R26, R26, 0.25 ;  /* 0x3e8000001a1a1820 */ /* 0x000fc40000400000 */
[----:B------:R-:W-:Y:S02]  /*817d0*/  @P1 FMUL R24, R24, 0.25 ;  /* 0x3e80000018181820 */ /* 0x000fe40000400000 */
[----:B------:R-:W-:Y:S02]  /*817e0*/  @P1 FMUL R23, R23, 0.25 ;  /* 0x3e80000017171820 */ /* 0x000fe40000400000 */
[----:B------:R-:W-:Y:S02]  /*817f0*/  @P1 FMUL R15, R15, 0.25 ;  /* 0x3e8000000f0f1820 */ /* 0x000fe40000400000 */
[----:B------:R-:W-:Y:S02]  /*81800*/  @P1 FMUL R22, R22, 0.25 ;  /* 0x3e80000016161820 */ /* 0x000fe40000400000 */
[----:B------:R-:W-:Y:S02]  /*81810*/  @P1 FMUL R6, R6, 0.25 ;  /* 0x3e80000006061820 */ /* 0x000fe40000400000 */
[----:B------:R-:W-:-:S02]  /*81820*/  @P1 FMUL R8, R8, 0.25 ;  /* 0x3e80000008081820 */ /* 0x000fc40000400000 */
[----:B------:R-:W-:Y:S02]  /*81830*/  @P1 FMUL R2, R2, 0.25 ;  /* 0x3e80000002021820 */ /* 0x000fe40000400000 */
[----:B----4-:R-:W-:Y:S02]  /*81840*/  @P1 FMUL R21, R21, 0.25 ;  /* 0x3e80000015151820 */ /* 0x010fe40000400000 */
[----:B------:R-:W-:Y:S02]  /*81850*/  @P1 FMUL R27, R27, 0.25 ;  /* 0x3e8000001b1b1820 */ /* 0x000fe40000400000 */
[----:B--2---:R-:W-:-:S05]  /*81860*/  @!P0 FMUL R5, R5, 16777216 ;  /* 0x4b80000005058820 */ /* 0x004fca0000400000 */
[----:B------:R0:W-:Y:S04]  /*81870*/  STL [R1+0x5a0], R5 ;  /* 0x0005a00501007387 */ /* 0x0001e80000100800 */
[----:B0-----:R-:W2:Y:S01]  /*81880*/  LDL.LU R5, [R1+0x13fc] ;  /* 0x0013fc0001057983 */ /* 0x001ea20000300800 */
[----:B------:R-:W-:Y:S02]  /*81890*/  @!P0 FMUL R16, R16, 16777216 ;  /* 0x4b80000010108820 */ /* 0x000fe40000400000 */
[----:B------:R-:W-:Y:S02]  /*818a0*/  @!P0 FMUL R19, R19, 16777216 ;  /* 0x4b80000013138820 */ /* 0x000fe40000400000 */
[----:B------:R-:W-:Y:S01]  /*818b0*/  @!P0 FMUL R20, R20, 16777216 ;  /* 0x4b80000014148820 */ /* 0x000fe20000400000 */
[----:B------:R-:W-:Y:S01]  /*818c0*/  FSETP.GEU.AND P0, PT, |R17|, 1.175494350822287508e-38, PT ;  /* 0x008000001100780b */ /* 0x000fe20003f0e200 */
[----:B------:R-:W-:Y:S01]  /*818d0*/  STL [R1+0x5a8], R16 ;  /* 0x0005a81001007387 */ /* 0x000fe20000100800 */
[----:B------:R-:W-:Y:S02]  /*818e0*/  STL [R1+0x34], R19 ;  /* 0x0000341301007387 */ /* 0x000fe40000100800 */
[----:B------:R-:W-:Y:S02]  /*818f0*/  STL [R1+0x5b0], R20 ;  /* 0x0005b01401007387 */ /* 0x000fe40000100800 */
[----:B------:R-:W-:Y:S01]  /*81900*/  @P1 STL [R1+0x560], R26 ;  /* 0x0005601a01001387 */ /* 0x000fe20000100800 */
[----:B------:R-:W-:Y:S01]  /*81910*/  @P1 STL [R1+0x584], R24 ;  /* 0x0005841801001387 */ /* 0x000fe20000100800 */
[----:B------:R-:W-:Y:S02]  /*81920*/  @P1 STL [R1+0x590], R23 ;  /* 0x0005901701001387 */ /* 0x000fe40000100800 */
[----:B------:R-:W-:Y:S02]  /*81930*/  @P1 STL [R1+0x594], R15 ;  /* 0x0005940f01001387 */ /* 0x000fe40000100800 */
[----:B------:R-:W-:Y:S02]  /*81940*/  @P1 STL [R1+0x5a4], R22 ;  /* 0x0005a41601001387 */ /* 0x000fe40000100800 */
[----:B------:R-:W-:-:S02]  /*81950*/  @P1 FMUL R18, R18, 0.25 ;  /* 0x3e80000012121820 */ /* 0x000fc40000400000 */
[----:B------:R-:W-:Y:S01]  /*81960*/  @P1 FMUL R28, R28, 0.25 ;  /* 0x3e8000001c1c1820 */ /* 0x000fe20000400000 */
[----:B------:R-:W-:Y:S01]  /*81970*/  STL [R1+0x13e4], R6 ;  /* 0x0013e40601007387 */ /* 0x000fe20000100800 */
[----:B------:R-:W-:Y:S02]  /*81980*/  @P1 FMUL R17, R17, 0.25 ;  /* 0x3e80000011111820 */ /* 0x000fe40000400000 */
[----:B------:R-:W-:Y:S02]  /*81990*/  @P1 FMUL R7, R7, 0.25 ;  /* 0x3e80000007071820 */ /* 0x000fe40000400000 */
[----:B------:R-:W-:Y:S02]  /*819a0*/  @P1 STL [R1+0x59c], R8 ;  /* 0x00059c0801001387 */ /* 0x000fe40000100800 */
[----:B------:R-:W-:Y:S02]  /*819b0*/  @P1 FMUL R25, R25, 0.25 ;  /* 0x3e80000019191820 */ /* 0x000fe40000400000 */
[----:B------:R-:W-:Y:S01]  /*819c0*/  @P1 FMUL R29, R29, 0.25 ;  /* 0x3e8000001d1d1820 */ /* 0x000fe20000400000 */
[----:B------:R0:W-:Y:S01]  /*819d0*/  STL [R1+0x13e8], R2 ;  /* 0x0013e80201007387 */ /* 0x0001e20000100800 */
[----:B------:R-:W-:-:S02]  /*819e0*/  @!P0 FMUL R21, R21, 16777216 ;  /* 0x4b80000015158820 */ /* 0x000fc40000400000 */
[----:B------:R-:W-:Y:S02]  /*819f0*/  STL [R1+0x13ec], R27 ;  /* 0x0013ec1b01007387 */ /* 0x000fe40000100800 */
[----:B------:R-:W-:Y:S02]  /*81a00*/  STL [R1+0x13f0], R18 ;  /* 0x0013f01201007387 */ /* 0x000fe40000100800 */
[----:B------:R-:W-:Y:S01]  /*81a10*/  @!P0 FMUL R28, R28, 16777216 ;  /* 0x4b8000001c1c8820 */ /* 0x000fe20000400000 */
[----:B------:R-:W-:Y:S01]  /*81a20*/  STL [R1+0x13f4], R17 ;  /* 0x0013f41101007387 */ /* 0x000fe20000100800 */
[----:B------:R-:W-:Y:S02]  /*81a30*/  @!P0 FMUL R7, R7, 16777216 ;  /* 0x4b80000007078820 */ /* 0x000fe40000400000 */
[----:B------:R1:W-:Y:S02]  /*81a40*/  STL [R1+0x13f8], R25 ;  /* 0x0013f81901007387 */ /* 0x0003e40000100800 */
[----:B------:R-:W-:Y:S01]  /*81a50*/  @!P0 FMUL R29, R29, 16777216 ;  /* 0x4b8000001d1d8820 */ /* 0x000fe20000400000 */
[----:B------:R-:W-:Y:S01]  /*81a60*/  STL [R1+0x500], R21 ;  /* 0x0005001501007387 */ /* 0x000fe20000100800 */
[----:B0-----:R-:W-:-:S02]  /*81a70*/  MOV R2, R8 ;  /* 0x0000000800027202 */ /* 0x001fc40000000f00 */
[----:B------:R-:W4:Y:S02]  /*81a80*/  LDL.LU R8, [R1+0x5e0] ;  /* 0x0005e00001087983 */ /* 0x000f240000300800 */
[----:B------:R0:W-:Y:S01]  /*81a90*/  STL [R1+0x518], R28 ;  /* 0x0005181c01007387 */ /* 0x0001e20000100800 */
[----:B------:R3:W-:Y:S01]  /*81aa0*/  STL [R1+0x508], R7 ;  /* 0x0005080701007387 */ /* 0x0007e20000100800 */
[----:B------:R3:W-:Y:S01]  /*81ab0*/  STL [R1+0x528], R29 ;  /* 0x0005281d01007387 */ /* 0x0007e20000100800 */
[----:B------:R-:W-:Y:S02]  /*81ac0*/  MOV R16, R10 ;  /* 0x0000000a00107202 */ /* 0x000fe40000000f00 */
[----:B------:R-:W-:Y:S02]  /*81ad0*/  MOV R6, R22 ;  /* 0x0000001600067202 */ /* 0x000fe40000000f00 */
[----:B-1----:R-:W-:Y:S02]  /*81ae0*/  MOV R25, R26 ;  /* 0x0000001a00197202 */ /* 0x002fe40000000f00 */
[----:B0-----:R-:W-:Y:S01]  /*81af0*/  MOV R28, R11 ;  /* 0x0000000b001c7202 */ /* 0x001fe20000000f00 */
[----:B---3--:R-:W-:Y:S01]  /*81b00*/  IMAD.MOV.U32 R7, RZ, RZ, R9 ;  /* 0x000000ffff077224 */ /* 0x008fe200078e0009 */
[----:B------:R-:W3:Y:S01]  /*81b10*/  LDL.LU R29, [R1+0x5d0] ;  /* 0x0005d000011d7983 */ /* 0x000ee20000300800 */
[----:B------:R-:W3:Y:S02]  /*81b20*/  LDL.LU R11, [R1+0x5d4] ;  /* 0x0005d400010b7983 */ /* 0x000ee40000300800 */
[----:B------:R-:W3:Y:S02]  /*81b30*/  LDL.LU R9, [R1+0x5d8] ;  /* 0x0005d80001097983 */ /* 0x000ee40000300800 */
[----:B------:R-:W3:Y:S01]  /*81b40*/  LDL.LU R10, [R1+0x5dc] ;  /* 0x0005dc00010a7983 */ /* 0x000ee20000300800 */
[----:B------:R-:W3:Y:S01]  /*81b50*/  LDL.LU R19, [R1+0x60c] ;  /* 0x00060c0001137983 */ /* 0x000ee20000300800 */
[----:B------:R-:W3:Y:S01]  /*81b60*/  LDL.LU R21, [R1+0x624] ;  /* 0x0006240001157983 */ /* 0x000ee20000300800 */
[----:B------:R-:W-:Y:S01]  /*81b70*/  MOV R17, R24 ;  /* 0x0000001800117202 */ /* 0x000fe20000000f00 */
[----:B------:R-:W3:Y:S01]  /*81b80*/  LDL.LU R22, [R1+0x640] ;  /* 0x0006400001167983 */ /* 0x000ee20000300800 */
[----:B------:R-:W3:Y:S01]  /*81b90*/  LDL.LU R26, [R1+0x648] ;  /* 0x00064800011a7983 */ /* 0x000ee20000300800 */
[----:B------:R-:W-:-:S02]  /*81ba0*/  IMAD.MOV.U32 R18, RZ, RZ, R23 ;  /* 0x000000ffff127224 */ /* 0x000fc400078e0017 */
[----:B------:R-:W3:Y:S01]  /*81bb0*/  LDL.LU R24, [R1+0x664] ;  /* 0x0006640001187983 */ /* 0x000ee20000300800 */
[----:B------:R-:W-:Y:S01]  /*81bc0*/  MOV R27, R15 ;  /* 0x0000000f001b7202 */ /* 0x000fe20000000f00 */
[----:B------:R-:W3:Y:S01]  /*81bd0*/  LDL.LU R23, [R1+0x66c] ;  /* 0x00066c0001177983 */ /* 0x000ee20000300800 */
[----:B------:R-:W-:Y:S02]  /*81be0*/  @!P0 FMUL R25, R25, 16777216 ;  /* 0x4b80000019198820 */ /* 0x000fe40000400000 */
[----:B------:R-:W3:Y:S02]  /*81bf0*/  LDL.LU R15, [R1+0x684] ;  /* 0x00068400010f7983 */ /* 0x000ee40000300800 */
[----:B------:R-:W-:Y:S02]  /*81c00*/  @!P0 FMUL R17, R17, 16777216 ;  /* 0x4b80000011118820 */ /* 0x000fe40000400000 */
[----:B------:R-:W-:Y:S02]  /*81c10*/  @!P0 FMUL R18, R18, 16777216 ;  /* 0x4b80000012128820 */ /* 0x000fe40000400000 */
[----:B------:R-:W-:-:S02]  /*81c20*/  @!P0 FMUL R27, R27, 16777216 ;  /* 0x4b8000001b1b8820 */ /* 0x000fc40000400000 */
[----:B------:R-:W-:Y:S02]  /*81c30*/  @!P0 FMUL R2, R2, 16777216 ;  /* 0x4b80000002028820 */ /* 0x000fe40000400000 */
[----:B------:R-:W-:Y:S02]  /*81c40*/  @!P0 FMUL R6, R6, 16777216 ;  /* 0x4b80000006068820 */ /* 0x000fe40000400000 */
[----:B--2---:R-:W-:-:S04]  /*81c50*/  @P1 FMUL R5, R5, 0.25 ;  /* 0x3e80000005051820 */ /* 0x004fc80000400000 */
[----:B------:R-:W-:-:S05]  /*81c60*/  @!P0 FMUL R5, R5, 16777216 ;  /* 0x4b80000005058820 */ /* 0x000fca0000400000 */
[----:B------:R0:W-:Y:S04]  /*81c70*/  STL [R1+0x558], R5 ;  /* 0x0005580501007387 */ /* 0x0001e80000100800 */
[----:B0-----:R-:W2:Y:S01]  /*81c80*/  LDL.LU R5, [R1+0x68c] ;  /* 0x00068c0001057983 */ /* 0x001ea20000300800 */
[----:B------:R-:W2:Y:S02]  /*81c90*/  LDL.LU R20, [R1+0x40] ;  /* 0x0000400001147983 */ /* 0x000ea40000300800 */
[----:B------:R0:W-:Y:S02]  /*81ca0*/  @!P0 STL [R1+0x560], R25 ;  /* 0x0005601901008387 */ /* 0x0001e40000100800 */
        /* <DEDUP_REMOVED lines=11> */
[----:B------:R-:W-:-:S13]  /*81d60*/  FSETP.GT.AND P1, PT, |R12|, 8.50705917302346158658e+37, PT ;  /* 0x7e8000000c00780b */ /* 0x000fda0003f24200 */
[----:B------:R-:W-:Y:S02]  /*81d70*/  @P1 FMUL R28, R28, 0.25 ;  /* 0x3e8000001c1c1820 */ /* 0x000fe40000400000 */
[----:B------:R-:W-:Y:S02]  /*81d80*/  @P1 FMUL R7, R7, 0.25 ;  /* 0x3e80000007071820 */ /* 0x000fe40000400000 */
[----:B------:R-:W-:Y:S02]  /*81d90*/  @P1 FMUL R16, R16, 0.25 ;  /* 0x3e80000010101820 */ /* 0x000fe40000400000 */
[----:B---3--:R-:W-:Y:S02]  /*81da0*/  @P1 FMUL R19, R19, 0.25 ;  /* 0x3e80000013131820 */ /* 0x008fe40000400000 */
[----:B------:R-:W-:Y:S02]  /*81db0*/  @P1 FMUL R29, R29, 0.25 ;  /* 0x3e8000001d1d1820 */ /* 0x000fe40000400000 */
[----:B------:R-:W-:-:S02]  /*81dc0*/  @P1 FMUL R11, R11, 0.25 ;  /* 0x3e8000000b0b1820 */ /* 0x000fc40000400000 */
[----:B------:R-:W-:Y:S02]  /*81dd0*/  @P1 FMUL R10, R10, 0.25 ;  /* 0x3e8000000a0a1820 */ /* 0x000fe40000400000 */
[----:B------:R-:W-:Y:S02]  /*81de0*/  @P1 FMUL R9, R9, 0.25 ;  /* 0x3e80000009091820 */ /* 0x000fe40000400000 */
[----:B----4-:R-:W-:Y:S02]  /*81df0*/  @P1 FMUL R8, R8, 0.25 ;  /* 0x3e80000008081820 */ /* 0x010fe40000400000 */
[----:B--2---:R-:W-:Y:S02]  /*81e00*/  @!P0 FMUL R25, R25, 16777216 ;  /* 0x4b80000019198820 */ /* 0x004fe40000400000 */
[----:B------:R-:W-:Y:S02]  /*81e10*/  @!P0 FMUL R17, R17, 16777216 ;  /* 0x4b80000011118820 */ /* 0x000fe40000400000 */
[----:B------:R-:W-:-:S02]  /*81e20*/  @!P0 FMUL R18, R18, 16777216 ;  /* 0x4b80000012128820 */ /* 0x000fc40000400000 */
[----:B------:R-:W-:Y:S02]  /*81e30*/  @!P0 FMUL R27, R27, 16777216 ;  /* 0x4b8000001b1b8820 */ /* 0x000fe40000400000 */
[----:B------:R-:W-:Y:S02]  /*81e40*/  @!P0 FMUL R2, R2, 16777216 ;  /* 0x4b80000002028820 */ /* 0x000fe40000400000 */
[----:B------:R-:W-:Y:S01]  /*81e50*/  @!P0 FMUL R6, R6, 16777216 ;  /* 0x4b80000006068820 */ /* 0x000fe20000400000 */
[----:B------:R-:W-:-:S04]  /*81e60*/  FSETP.GEU.AND P0, PT, |R12|, 1.175494350822287508e-38, PT ;  /* 0x008000000c00780b */ /* 0x000fc80003f0e200 */
[----:B------:R-:W-:Y:S01]  /*81e70*/  STL [R1+0x5ac], R6 ;  /* 0x0005ac0601007387 */ /* 0x000fe20000100800 */
[----:B------:R-:W-:Y:S02]  /*81e80*/  STL [R1+0x5b8], R2 ;  /* 0x0005b80201007387 */ /* 0x000fe40000100800 */
[----:B------:R-:W-:Y:S02]  /*81e90*/  STL [R1+0x5bc], R27 ;  /* 0x0005bc1b01007387 */ /* 0x000fe40000100800 */
[----:B------:R-:W-:Y:S01]  /*81ea0*/  STL [R1+0x5c4], R18 ;  /* 0x0005c41201007387 */ /* 0x000fe20000100800 */
[----:B------:R-:W-:Y:S01]  /*81eb0*/  STL [R1+0x38], R17 ;  /* 0x0000381101007387 */ /* 0x000fe20000100800 */
[----:B------:R-:W-:Y:S02]  /*81ec0*/  STL [R1+0x5c8], R25 ;  /* 0x0005c81901007387 */ /* 0x000fe40000100800 */
[----:B------:R-:W-:Y:S02]  /*81ed0*/  @P1 STL [R1+0x5e4], R28 ;  /* 0x0005e41c01001387 */ /* 0x000fe40000100800 */
[----:B------:R-:W-:Y:S01]  /*81ee0*/  @P1 STL [R1+0x5ec], R7 ;  /* 0x0005ec0701001387 */ /* 0x000fe20000100800 */
[----:B------:R-:W-:Y:S01]  /*81ef0*/  @P1 STL [R1+0x604], R16 ;  /* 0x0006041001001387 */ /* 0x000fe20000100800 */
[----:B------:R0:W-:Y:S02]  /*81f00*/  STL [R1+0x13d8], R19 ;  /* 0x0013d81301007387 */ /* 0x0001e40000100800 */
[----:B------:R-:W-:-:S02]  /*81f10*/  @!P0 FMUL R29, R29, 16777216 ;  /* 0x4b8000001d1d8820 */ /* 0x000fc40000400000 */
[----:B------:R-:W-:Y:S01]  /*81f20*/  @!P0 FMUL R11, R11, 16777216 ;  /* 0x4b8000000b0b8820 */ /* 0x000fe20000400000 */
[----:B0-----:R-:W-:Y:S01]  /*81f30*/  MOV R19, R16 ;  /* 0x0000001000137202 */ /* 0x001fe20000000f00 */
[----:B------:R-:W-:-:S04]  /*81f40*/  @!P0 FMUL R10, R10, 16777216 ;  /* 0x4b8000000a0a8820 */ /* 0x000fc80000400000 */
[----:B------:R0:W-:Y:S01]  /*81f50*/  STL [R1+0x13dc], R19 ;  /* 0x0013dc1301007387 */ /* 0x0001e20000100800 */
[----:B------:R-:W-:Y:S01]  /*81f60*/  @!P0 FMUL R9, R9, 16777216 ;  /* 0x4b80000009098820 */ /* 0x000fe20000400000 */
[----:B0-----:R-:W-:-:S05]  /*81f70*/  MOV R19, R7 ;  /* 0x0000000700137202 */ /* 0x001fca0000000f00 */
[----:B------:R-:W-:Y:S01]  /*81f80*/  STL [R1+0x13e0], R19 ;  /* 0x0013e01301007387 */ /* 0x000fe20000100800 */
[----:B------:R-:W-:Y:S02]  /*81f90*/  STL [R1+0x5d0], R29 ;  /* 0x0005d01d01007387 */ /* 0x000fe40000100800 */
[----:B------:R0:W-:Y:S02]  /*81fa0*/  STL [R1+0x5d4], R11 ;  /* 0x0005d40b01007387 */ /* 0x0001e40000100800 */
[----:B------:R1:W-:Y:S01]  /*81fb0*/  STL [R1+0x5dc], R10 ;  /* 0x0005dc0a01007387 */ /* 0x0003e20000100800 */
[----:B------:R2:W-:Y:S01]  /*81fc0*/  STL [R1+0x5d8], R9 ;  /* 0x0005d80901007387 */ /* 0x0005e20000100800 */
[----:B------:R-:W-:Y:S01]  /*81fd0*/  @!P0 FMUL R8, R8, 16777216 ;  /* 0x4b80000008088820 */ /* 0x000fe20000400000 */
[----:B0-----:R-:W-:Y:S02]  /*81fe0*/  MOV R11, R13 ;  /* 0x0000000d000b7202 */ /* 0x001fe40000000f00 */
[----:B-1----:R-:W-:-:S02]  /*81ff0*/  MOV R10, R14 ;  /* 0x0000000e000a7202 */ /* 0x002fc40000000f00 */
[----:B--2---:R-:W-:Y:S01]  /*82000*/  MOV R9, R0 ;  /* 0x0000000000097202 */ /* 0x004fe20000000f00 */
[----:B------:R-:W2:Y:S01]  /*82010*/  LDL.LU R14, [R1+0x5e8] ;  /* 0x0005e800010e7983 */ /* 0x000ea20000300800 */
[----:B------:R-:W3:Y:S02]  /*82020*/  LDL.LU R13, [R1+0x600] ;  /* 0x00060000010d7983 */ /* 0x000ee40000300800 */
[----:B------:R-:W4:Y:S02]  /*82030*/  LDL.LU R0, [R1+0x608] ;  /* 0x0006080001007983 */ /* 0x000f240000300800 */
[----:B------:R-:W2:Y:S01]  /*82040*/  LDL.LU R7, [R1+0x620] ;  /* 0x0006200001077983 */ /* 0x000ea20000300800 */
[----:B------:R-:W2:Y:S01]  /*82050*/  LDL.LU R29, [R1+0x628] ;  /* 0x00062800011d7983 */ /* 0x000ea20000300800 */
[----:B------:R-:W2:Y:S02]  /*82060*/  LDL.LU R6, [R1+0x660] ;  /* 0x0006600001067983 */ /* 0x000ea40000300800 */
[----:B------:R-:W-:-:S02]  /*82070*/  IMAD.MOV.U32 R19, RZ, RZ, R28 ;  /* 0x000000ffff137224 */ /* 0x000fc400078e001c */
[----:B------:R-:W2:Y:S01]  /*82080*/  LDL.LU R2, [R1+0x668] ;  /* 0x0006680001027983 */ /* 0x000ea20000300800 */
[----:B------:R-:W2:Y:S01]  /*82090*/  LDL.LU R27, [R1+0x680] ;  /* 0x00068000011b7983 */ /* 0x000ea20000300800 */
[----:B------:R-:W2:Y:S02]  /*820a0*/  LDL.LU R18, [R1+0x688] ;  /* 0x0006880001127983 */ /* 0x000ea40000300800 */
[----:B------:R-:W2:Y:S02]  /*820b0*/  LDL.LU R17, [R1+0x6a0] ;  /* 0x0006a00001117983 */ /* 0x000ea40000300800 */
[----:B------:R-:W2:Y:S02]  /*820c0*/  LDL.LU R25, [R1+0x6a4] ;  /* 0x0006a40001197983 */ /* 0x000ea40000300800 */
[----:B------:R-:W-:Y:S01]  /*820d0*/  @!P0 FMUL R19, R19, 16777216 ;  /* 0x4b80000013138820 */ /* 0x000fe20000400000 */
[----:B------:R-:W2:Y:S01]  /*820e0*/  LDL.LU R16, [R1+0x6a8] ;  /* 0x0006a80001107983 */ /* 0x000ea20000300800 */
[----:B------:R0:W-:Y:S03]  /*820f0*/  STL [R1+0x5e0], R8 ;  /* 0x0005e00801007387 */ /* 0x0001e60000100800 */
[----:B0-----:R-:W2:Y:S01]  /*82100*/  LDL.LU R8, [R1+0x6ac] ;  /* 0x0006ac0001087983 */ /* 0x001ea20000300800 */
[----:B------:R-:W2:Y:S02]  /*82110*/  LDL.LU R28, [R1+0x44] ;  /* 0x00004400011c7983 */ /* 0x000ea40000300800 */
[----:B------:R0:W-:Y:S02]  /*82120*/  @!P0 STL [R1+0x5e4], R19 ;  /* 0x0005e41301008387 */ /* 0x0001e40000100800 */
[----:B0-----:R-:W2:Y:S02]  /*82130*/  LDL.LU R19, [R1+0x13e0] ;  /* 0x0013e00001137983 */ /* 0x001ea40000300800 */
[----:B--2---:R-:W-:-:S05]  /*82140*/  @!P0 FMUL R19, R19, 16777216 ;  /* 0x4b80000013138820 */ /* 0x004fca0000400000 */
[----:B------:R0:W-:Y:S04]  /*82150*/  @!P0 STL [R1+0x5ec], R19 ;  /* 0x0005ec1301008387 */ /* 0x0001e80000100800 */
[----:B0-----:R-:W2:Y:S02]  /*82160*/  LDL.LU R19, [R1+0x13dc] ;  /* 0x0013dc0001137983 */ /* 0x001ea40000300800 */
[----:B--2---:R-:W-:-:S05]  /*82170*/  @!P0 FMUL R19, R19, 16777216 ;  /* 0x4b80000013138820 */ /* 0x004fca0000400000 */
[----:B------:R0:W-:Y:S04]  /*82180*/  @!P0 STL [R1+0x604], R19 ;  /* 0x0006041301008387 */ /* 0x0001e80000100800 */
[----:B0-----:R-:W2:Y:S01]  /*82190*/  LDL.LU R19, [R1+0x13d8] ;  /* 0x0013d80001137983 */ /* 0x001ea20000300800 */
[----:B------:R-:W-:Y:S02]  /*821a0*/  @P1 FMUL R21, R21, 0.25 ;  /* 0x3e80000015151820 */ /* 0x000fe40000400000 */
[----:B------:R-:W-:Y:S02]  /*821b0*/  @P1 FMUL R22, R22, 0.25 ;  /* 0x3e80000016161820 */ /* 0x000fe40000400000 */
[----:B------:R-:W-:Y:S02]  /*821c0*/  @P1 FMUL R26, R26, 0.25 ;  /* 0x3e8000001a1a1820 */ /* 0x000fe40000400000 */
[----:B------:R-:W-:-:S02]  /*821d0*/  @P1 FMUL R24, R24, 0.25 ;  /* 0x3e80000018181820 */ /* 0x000fc40000400000 */
[----:B------:R-:W-:Y:S02]  /*821e0*/  @P1 FMUL R23, R23, 0.25 ;  /* 0x3e80000017171820 */ /* 0x000fe40000400000 */
[----:B------:R-:W-:Y:S02]  /*821f0*/  @!P0 FMUL R21, R21, 16777216 ;  /* 0x4b80000015158820 */ /* 0x000fe40000400000 */
[----:B------:R-:W-:Y:S02]  /*82200*/  @P1 FMUL R15, R15, 0.25 ;  /* 0x3e8000000f0f1820 */ /* 0x000fe40000400000 */
[----:B------:R-:W-:Y:S02]  /*82210*/  @!P0 FMUL R22, R22, 16777216 ;  /* 0x4b80000016168820 */ /* 0x000fe40000400000 */
[----:B------:R-:W-:Y:S02]  /*82220*/  @P1 FMUL R12, R12, 0.25 ;  /* 0x3e8000000c0c1820 */ /* 0x000fe40000400000 */
[----:B------:R-:W-:-:S02]  /*82230*/  @!P0 FMUL R26, R26, 16777216 ;  /* 0x4b8000001a1a8820 */ /* 0x000fc40000400000 */
[----:B------:R-:W-:Y:S02]  /*82240*/  @!P0 FMUL R24, R24, 16777216 ;  /* 0x4b80000018188820 */ /* 0x000fe40000400000 */
[----:B------:R-:W-:Y:S02]  /*82250*/  @P1 FMUL R5, R5, 0.25 ;  /* 0x3e80000005051820 */ /* 0x000fe40000400000 */
[----:B------:R-:W-:Y:S02]  /*82260*/  @!P0 FMUL R23, R23, 16777216 ;  /* 0x4b80000017178820 */ /* 0x000fe40000400000 */
[----:B------:R-:W-:Y:S02]  /*82270*/  @!P0 FMUL R15, R15, 16777216 ;  /* 0x4b8000000f0f8820 */ /* 0x000fe40000400000 */
[----:B------:R-:W-:Y:S02]  /*82280*/  @!P0 FMUL R12, R12, 16777216 ;  /* 0x4b8000000c0c8820 */ /* 0x000fe40000400000 */
[----:B------:R-:W-:-:S02]  /*82290*/  @!P0 FMUL R5, R5, 16777216 ;  /* 0x4b80000005058820 */ /* 0x000fc40000400000 */
[----:B--2---:R-:W-:-:S05]  /*822a0*/  @!P0 FMUL R19, R19, 16777216 ;  /* 0x4b80000013138820 */ /* 0x004fca0000400000 */
        /* <DEDUP_REMOVED lines=8> */
[----:B------:R0:W-:Y:S01]  /*82330*/  STL [R1+0x13cc], R4 ;  /* 0x0013cc0401007387 */ /* 0x0001e20000100800 */
[----:B------:R-:W-:Y:S03]  /*82340*/  STL [R1+0x68c], R5 ;  /* 0x00068c0501007387 */ /* 0x000fe60000100800 */
[----:B0-----:R-:W2:Y:S01]  /*82350*/  LDL.LU R4, [R1+0x64c] ;  /* 0x00064c0001047983 */ /* 0x001ea20000300800 */
[----:B------:R-:W-:-:S02]  /*82360*/  FSETP.GT.AND P1, PT, |R20|, 8.50705917302346158658e+37, PT ;  /* 0x7e8000001400780b */ /* 0x000fc40003f24200 */
[----:B------:R-:W-:-:S11]  /*82370*/  FSETP.GEU.AND P0, PT, |R20|, 1.175494350822287508e-38, PT ;  /* 0x008000001400780b */ /* 0x000fd60003f0e200 */
[----:B------:R-:W-:Y:S02]  /*82380*/  @P1 FMUL R9, R9, 0.25 ;  /* 0x3e80000009091820 */ /* 0x000fe40000400000 */
[----:B------:R-:W-:Y:S02]  /*82390*/  @P1 FMUL R14, R14, 0.25 ;  /* 0x3e8000000e0e1820 */ /* 0x000fe40000400000 */
[----:B------:R-:W-:Y:S02]  /*823a0*/  @P1 FMUL R10, R10, 0.25 ;  /* 0x3e8000000a0a1820 */ /* 0x000fe40000400000 */
[----:B---3--:R-:W-:Y:S02]  /*823b0*/  @P1 FMUL R13, R13, 0.25 ;  /* 0x3e8000000d0d1820 */ /* 0x008fe40000400000 */
[----:B----4-:R-:W-:Y:S02]  /*823c0*/  @P1 FMUL R0, R0, 0.25 ;  /* 0x3e80000000001820 */ /* 0x010fe40000400000 */
[----:B------:R-:W-:-:S02]  /*823d0*/  @!P0 FMUL R14, R14, 16777216 ;  /* 0x4b8000000e0e8820 */ /* 0x000fc40000400000 */
[----:B------:R-:W-:Y:S02]  /*823e0*/  @!P0 FMUL R13, R13, 16777216 ;  /* 0x4b8000000d0d8820 */ /* 0x000fe40000400000 */
[----:B------:R-:W-:Y:S02]  /*823f0*/  @!P0 FMUL R0, R0, 16777216 ;  /* 0x4b80000000008820 */ /* 0x000fe40000400000 */
[----:B------:R-:W-:-:S04]  /*82400*/  @P1 FMUL R7, R7, 0.25 ;  /* 0x3e80000007071820 */ /* 0x000fc80000400000 */
[----:B------:R-:W-:Y:S02]  /*82410*/  @!P0 FMUL R7, R7, 16777216 ;  /* 0x4b80000007078820 */ /* 0x000fe40000400000 */
[----:B------:R-:W-:-:S04]  /*82420*/  @P1 FMUL R29, R29, 0.25 ;  /* 0x3e8000001d1d1820 */ /* 0x000fc80000400000 */
[----:B------:R-:W-:Y:S02]  /*82430*/  @!P0 FMUL R29, R29, 16777216 ;  /* 0x4b8000001d1d8820 */ /* 0x000fe40000400000 */
[----:B--2---:R-:W-:-:S05]  /*82440*/  @P1 FMUL R4, R4, 0.25 ;  /* 0x3e80000004041820 */ /* 0x004fca0000400000 */
[----:B------:R0:W-:Y:S01]  /*82450*/  STL [R1+0x13d0], R4 ;  /* 0x0013d00401007387 */ /* 0x0001e20000100800 */
[----:B------:R-:W-:Y:S02]  /*82460*/  @P1 STL [R1+0x62c], R10 ;  /* 0x00062c0a01001387 */ /* 0x000fe40000100800 */
[----:B------:R1:W-:Y:S02]  /*82470*/  @P1 STL [R1+0x644], R9 ;  /* 0x0006440901001387 */ /* 0x0003e40000100800 */
[----:B0-----:R-:W-:-:S05]  /*82480*/  IMAD.MOV.U32 R4, RZ, RZ, R9 ;  /* 0x000000ffff047224 */ /* 0x001fca00078e0009 */
[----:B------:R0:W-:Y:S01]  /*82490*/  STL [R1+0x13d4], R4 ;  /* 0x0013d40401007387 */ /* 0x0001e20000100800 */
[----:B------:R2:W-:Y:S02]  /*824a0*/  STL [R1+0x5e8], R14 ;  /* 0x0005e80e01007387 */ /* 0x0005e40000100800 */
[----:B-1----:R-:W3:Y:S01]  /*824b0*/  LDL.LU R9, [R1+0x6b0] ;  /* 0x0006b00001097983 */ /* 0x002ee20000300800 */
[----:B0-----:R-:W-:Y:S02]  /*824c0*/  MOV R4, R10 ;  /* 0x0000000a00047202 */ /* 0x001fe40000000f00 */
[----:B------:R-:W4:Y:S01]  /*824d0*/  LDL.LU R10, [R1+0x6b4] ;  /* 0x0006b400010a7983 */ /* 0x000f220000300800 */
[----:B------:R0:W-:Y:S02]  /*824e0*/  STL [R1+0x600], R13 ;  /* 0x0006000d01007387 */ /* 0x0001e40000100800 */
[----:B--2---:R-:W2:Y:S02]  /*824f0*/  LDL.LU R14, [R1+0x6b8] ;  /* 0x0006b800010e7983 */ /* 0x004ea40000300800 */
[----:B------:R1:W-:Y:S01]  /*82500*/  STL [R1+0x608], R0 ;  /* 0x0006080001007387 */ /* 0x0003e20000100800 */
[----:B0-----:R-:W2:Y:S01]  /*82510*/  LDL.LU R13, [R1+0x6d0] ;  /* 0x0006d000010d7983 */ /* 0x001ea20000300800 */
[----:B-1----:R-:W2:Y:S02]  /*82520*/  LDL.LU R0, [R1+0x6d4] ;  /* 0x0006d40001007983 */ /* 0x002ea40000300800 */
[----:B------:R-:W2:Y:S02]  /*82530*/  LDL.LU R21, [R1+0x6f0] ;  /* 0x0006f00001157983 */ /* 0x000ea40000300800 */
[----:B------:R-:W2:Y:S01]  /*82540*/  LDL.LU R22, [R1+0x6f4] ;  /* 0x0006f40001167983 */ /* 0x000ea20000300800 */
[----:B------:R0:W-:Y:S01]  /*82550*/  STL [R1+0x620], R7 ;  /* 0x0006200701007387 */ /* 0x0001e20000100800 */
[----:B------:R-:W2:Y:S02]  /*82560*/  LDL.LU R26, [R1+0x710] ;  /* 0x00071000011a7983 */ /* 0x000ea40000300800 */
[----:B------:R-:W2:Y:S02]  /*82570*/  LDL.LU R24, [R1+0x714] ;  /* 0x0007140001187983 */ /* 0x000ea40000300800 */
[----:B------:R-:W2:Y:S01]  /*82580*/  LDL.LU R23, [R1+0x730] ;  /* 0x0007300001177983 */ /* 0x000ea20000300800 */
[----:B------:R-:W2:Y:S01]  /*82590*/  LDL.LU R15, [R1+0x738] ;  /* 0x00073800010f7983 */ /* 0x000ea20000300800 */
[----:B------:R-:W2:Y:S02]  /*825a0*/  LDL.LU R12, [R1+0x754] ;  /* 0x00075400010c7983 */ /* 0x000ea40000300800 */
[----:B------:R-:W2:Y:S02]  /*825b0*/  LDL.LU R5, [R1+0xb30] ;  /* 0x000b300001057983 */ /* 0x000ea40000300800 */
[----:B------:R-:W-:Y:S01]  /*825c0*/  @!P0 FMUL R4, R4, 16777216 ;  /* 0x4b80000004048820 */ /* 0x000fe20000400000 */
[----:B0-----:R-:W2:Y:S01]  /*825d0*/  LDL.LU R7, [R1+0xb34] ;  /* 0x000b340001077983 */ /* 0x001ea20000300800 */
[----:B------:R0:W-:Y:S03]  /*825e0*/  STL [R1+0x628], R29 ;  /* 0x0006281d01007387 */ /* 0x0001e60000100800 */
[----:B0-----:R-:W2:Y:S01]  /*825f0*/  LDL.LU R29, [R1+0xb3c] ;  /* 0x000b3c00011d7983 */ /* 0x001ea20000300800 */
[----:B------:R-:W2:Y:S02]  /*82600*/  LDL.LU R19, [R1+0x48] ;  /* 0x0000480001137983 */ /* 0x000ea40000300800 */
[----:B------:R0:W-:Y:S02]  /*82610*/  @!P0 STL [R1+0x62c], R4 ;  /* 0x00062c0401008387 */ /* 0x0001e40000100800 */
        /* <DEDUP_REMOVED lines=9> */
[----:B------:R-:W-:Y:S02]  /*826b0*/  @P1 FMUL R25, R25, 0.25 ;  /* 0x3e80000019191820 */ /* 0x000fe40000400000 */
[----:B------:R-:W-:Y:S02]  /*826c0*/  @P1 FMUL R16, R16, 0.25 ;  /* 0x3e80000010101820 */ /* 0x000fe40000400000 */
[----:B------:R-:W-:Y:S02]  /*826d0*/  @P1 FMUL R20, R20, 0.25 ;  /* 0x3e80000014141820 */ /* 0x000fe40000400000 */
[----:B------:R-:W-:Y:S01]  /*826e0*/  @P1 FMUL R8, R8, 0.25 ;  /* 0x3e80000008081820 */ /* 0x000fe20000400000 */
[----:B------:R-:W-:Y:S01]  /*826f0*/  FSETP.GT.AND P1, PT, |R28|, 8.50705917302346158658e+37, PT ;  /* 0x7e8000001c00780b */ /* 0x000fe20003f24200 */
[----:B------:R-:W-:-:S02]  /*82700*/  @!P0 FMUL R6, R6, 16777216 ;  /* 0x4b80000006068820 */ /* 0x000fc40000400000 */
[----:B------:R-:W-:Y:S02]  /*82710*/  @!P0 FMUL R2, R2, 16777216 ;  /* 0x4b80000002028820 */ /* 0x000fe40000400000 */
[----:B------:R-:W-:Y:S02]  /*82720*/  @!P0 FMUL R27, R27, 16777216 ;  /* 0x4b8000001b1b8820 */ /* 0x000fe40000400000 */
[----:B------:R-:W-:Y:S02]  /*82730*/  @!P0 FMUL R18, R18, 16777216 ;  /* 0x4b80000012128820 */ /* 0x000fe40000400000 */
[----:B------:R-:W-:Y:S02]  /*82740*/  @!P0 FMUL R17, R17, 16777216 ;  /* 0x4b80000011118820 */ /* 0x000fe40000400000 */
[----:B------:R-:W-:Y:S02]  /*82750*/  @!P0 FMUL R25, R25, 16777216 ;  /* 0x4b80000019198820 */ /* 0x000fe40000400000 */
[----:B------:R-:W-:-:S02]  /*82760*/  @!P0 FMUL R16, R16, 16777216 ;  /* 0x4b80000010108820 */ /* 0x000fc40000400000 */
[----:B------:R-:W-:Y:S02]  /*82770*/  @!P0 FMUL R20, R20, 16777216 ;  /* 0x4b80000014148820 */ /* 0x000fe40000400000 */
[----:B------:R-:W-:Y:S02]  /*82780*/  @!P0 FMUL R8, R8, 16777216 ;  /* 0x4b80000008088820 */ /* 0x000fe40000400000 */
[----:B---3--:R-:W-:Y:S02]  /*82790*/  @P1 FMUL R9, R9, 0.25 ;  /* 0x3e80000009091820 */ /* 0x008fe40000400000 */
[----:B----4-:R-:W-:Y:S02]  /*827a0*/  @P1 FMUL R10, R10, 0.25 ;  /* 0x3e8000000a0a1820 */ /* 0x010fe40000400000 */
[----:B------:R-:W-:Y:S02]  /*827b0*/  @P1 FMUL R14, R14, 0.25 ;  /* 0x3e8000000e0e1820 */ /* 0x000fe40000400000 */
[----:B------:R-:W-:-:S02]  /*827c0*/  @P1 FMUL R21, R21, 0.25 ;  /* 0x3e80000015151820 */ /* 0x000fc40000400000 */
[----:B------:R-:W-:Y:S02]  /*827d0*/  @P1 FMUL R11, R11, 0.25 ;  /* 0x3e8000000b0b1820 */ /* 0x000fe40000400000 */
[----:B------:R-:W-:Y:S02]  /*827e0*/  @P1 FMUL R13, R13, 0.25 ;  /* 0x3e8000000d0d1820 */ /* 0x000fe40000400000 */
[----:B------:R-:W-:Y:S02]  /*827f0*/  @P1 FMUL R0, R0, 0.25 ;  /* 0x3e80000000001820 */ /* 0x000fe40000400000 */
[----:B--2---:R-:W-:Y:S01]  /*82800*/  @!P0 FMUL R4, R4, 16777216 ;  /* 0x4b80000004048820 */ /* 0x004fe20000400000 */
[----:B------:R-:W-:-:S04]  /*82810*/  FSETP.GEU.AND P0, PT, |R28|, 1.175494350822287508e-38, PT ;  /* 0x008000001c00780b */ /* 0x000fc80003f0e200 */
[----:B------:R0:W-:Y:S04]  /*82820*/  STL [R1+0x64c], R4 ;  /* 0x00064c0401007387 */ /* 0x0001e80000100800 */
[----:B0-----:R-:W2:Y:S01]  /*82830*/  LDL.LU R4, [R1+0x13cc] ;  /* 0x0013cc0001047983 */ /* 0x001ea20000300800 */
[----:B------:R-:W-:Y:S02]  /*82840*/  STL [R1+0x660], R6 ;  /* 0x0006600601007387 */ /* 0x000fe40000100800 */
[----:B------:R-:W-:Y:S02]  /*82850*/  STL [R1+0x668], R2 ;  /* 0x0006680201007387 */ /* 0x000fe40000100800 */
[----:B------:R-:W-:Y:S01]  /*82860*/  STL [R1+0x680], R27 ;  /* 0x0006801b01007387 */ /* 0x000fe20000100800 */
[----:B------:R-:W-:Y:S01]  /*82870*/  STL [R1+0x688], R18 ;  /* 0x0006881201007387 */ /* 0x000fe20000100800 */
[----:B------:R-:W-:Y:S02]  /*82880*/  STL [R1+0x6a0], R17 ;  /* 0x0006a01101007387 */ /* 0x000fe40000100800 */
[----:B------:R-:W-:Y:S02]  /*82890*/  STL [R1+0x6a4], R25 ;  /* 0x0006a41901007387 */ /* 0x000fe40000100800 */
[----:B------:R-:W-:Y:S02]  /*828a0*/  STL [R1+0x6a8], R16 ;  /* 0x0006a81001007387 */ /* 0x000fe40000100800 */
[----:B------:R-:W-:Y:S01]  /*828b0*/  @!P0 FMUL R9, R9, 16777216 ;  /* 0x4b80000009098820 */ /* 0x000fe20000400000 */
[----:B------:R-:W-:Y:S01]  /*828c0*/  STL [R1+0x40], R20 ;  /* 0x0000401401007387 */ /* 0x000fe20000100800 */
[----:B------:R-:W-:-:S02]  /*828d0*/  @!P0 FMUL R10, R10, 16777216 ;  /* 0x4b8000000a0a8820 */ /* 0x000fc40000400000 */
[----:B------:R-:W-:Y:S02]  /*828e0*/  STL [R1+0x6ac], R8 ;  /* 0x0006ac0801007387 */ /* 0x000fe40000100800 */
[----:B------:R-:W-:Y:S01]  /*828f0*/  @!P0 FMUL R14, R14, 16777216 ;  /* 0x4b8000000e0e8820 */ /* 0x000fe20000400000 */
[----:B------:R0:W-:Y:S01]  /*82900*/  STL [R1+0x13c8], R21 ;  /* 0x0013c81501007387 */ /* 0x0001e20000100800 */
[----:B------:R1:W-:Y:S02]  /*82910*/  @P1 STL [R1+0x6d8], R11 ;  /* 0x0006d80b01001387 */ /* 0x0003e40000100800 */
[----:B------:R3:W-:Y:S02]  /*82920*/  STL [R1+0x6b0], R9 ;  /* 0x0006b00901007387 */ /* 0x0007e40000100800 */
[----:B------:R-:W-:Y:S01]  /*82930*/  @!P0 FMUL R13, R13, 16777216 ;  /* 0x4b8000000d0d8820 */ /* 0x000fe20000400000 */
[----:B------:R4:W-:Y:S01]  /*82940*/  STL [R1+0x6b4], R10 ;  /* 0x0006b40a01007387 */ /* 0x0009e20000100800 */
[----:B------:R4:W-:Y:S01]  /*82950*/  STL [R1+0x6b8], R14 ;  /* 0x0006b80e01007387 */ /* 0x0009e20000100800 */
[----:B0-----:R-:W-:-:S02]  /*82960*/  MOV R21, R11 ;  /* 0x0000000b00157202 */ /* 0x001fc40000000f00 */
[----:B-1----:R-:W2:Y:S01]  /*82970*/  LDL.LU R11, [R1+0x6bc] ;  /* 0x0006bc00010b7983 */ /* 0x002ea20000300800 */
[----:B---3--:R-:W3:Y:S02]  /*82980*/  LDL.LU R9, [R1+0x6dc] ;  /* 0x0006dc0001097983 */ /* 0x008ee40000300800 */
[----:B------:R0:W-:Y:S02]  /*82990*/  STL [R1+0x6d0], R13 ;  /* 0x0006d00d01007387 */ /* 0x0001e40000100800 */
[----:B----4-:R-:W4:Y:S01]  /*829a0*/  LDL.LU R10, [R1+0x6f8] ;  /* 0x0006f800010a7983 */ /* 0x010f220000300800 */
[----:B------:R-:W-:Y:S01]  /*829b0*/  MOV R8, R3 ;  /* 0x0000000300087202 */ /* 0x000fe20000000f00 */
[----:B------:R-:W2:Y:S01]  /*829c0*/  LDL.LU R14, [R1+0x6fc] ;  /* 0x0006fc00010e7983 */ /* 0x000ea20000300800 */
[----:B------:R-:W2:Y:S02]  /*829d0*/  LDL.LU R3, [R1+0x718] ;  /* 0x0007180001037983 */ /* 0x000ea40000300800 */
[----:B------:R-:W-:Y:S01]  /*829e0*/  @!P0 FMUL R0, R0, 16777216 ;  /* 0x4b80000000008820 */ /* 0x000fe20000400000 */
[----:B0-----:R-:W2:Y:S01]  /*829f0*/  LDL.LU R13, [R1+0x73c] ;  /* 0x00073c00010d7983 */ /* 0x001ea20000300800 */
[----:B------:R-:W2:Y:S02]  /*82a00*/  LDL.LU R6, [R1+0x750] ;  /* 0x0007500001067983 */ /* 0x000ea40000300800 */
[----:B------:R-:W2:Y:S02]  /*82a10*/  LDL.LU R2, [R1+0x758] ;  /* 0x0007580001027983 */ /* 0x000ea40000300800 */
[----:B------:R-:W2:Y:S01]  /*82a20*/  LDL.LU R27, [R1+0x75c] ;  /* 0x00075c00011b7983 */ /* 0x000ea20000300800 */
[----:B------:R-:W2:Y:S01]  /*82a30*/  LDL.LU R18, [R1+0xb38] ;  /* 0x000b380001127983 */ /* 0x000ea20000300800 */
[----:B------:R-:W2:Y:S02]  /*82a40*/  LDL.LU R17, [R1+0xb40] ;  /* 0x000b400001117983 */ /* 0x000ea40000300800 */
[----:B------:R-:W2:Y:S02]  /*82a50*/  LDL.LU R25, [R1+0xb44] ;  /* 0x000b440001197983 */ /* 0x000ea40000300800 */
[----:B------:R-:W-:Y:S01]  /*82a60*/  @!P0 FMUL R21, R21, 16777216 ;  /* 0x4b80000015158820 */ /* 0x000fe20000400000 */
[----:B------:R-:W2:Y:S01]  /*82a70*/  LDL.LU R16, [R1+0xb80] ;  /* 0x000b800001107983 */ /* 0x000ea20000300800 */
[----:B------:R-:W2:Y:S02]  /*82a80*/  LDL.LU R20, [R1+0xb84] ;  /* 0x000b840001147983 */ /* 0x000ea40000300800 */
[----:B------:R0:W-:Y:S02]  /*82a90*/  STL [R1+0x6d4], R0 ;  /* 0x0006d40001007387 */ /* 0x0001e40000100800 */
        /* <DEDUP_REMOVED lines=8> */
[----:B------:R-:W-:Y:S02]  /*82b20*/  @!P0 FMUL R22, R22, 16777216 ;  /* 0x4b80000016168820 */ /* 0x000fe40000400000 */
[----:B------:R-:W-:-:S02]  /*82b30*/  @P1 FMUL R12, R12, 0.25 ;  /* 0x3e8000000c0c1820 */ /* 0x000fc40000400000 */
[----:B------:R-:W-:Y:S02]  /*82b40*/  @!P0 FMUL R26, R26, 16777216 ;  /* 0x4b8000001a1a8820 */ /* 0x000fe40000400000 */
[----:B------:R-:W-:Y:S02]  /*82b50*/  @P1 FMUL R5, R5, 0.25 ;  /* 0x3e80000005051820 */ /* 0x000fe40000400000 */
[----:B------:R-:W-:Y:S02]  /*82b60*/  @!P0 FMUL R24, R24, 16777216 ;  /* 0x4b80000018188820 */ /* 0x000fe40000400000 */
[----:B------:R-:W-:Y:S02]  /*82b70*/  @P1 FMUL R7, R7, 0.25 ;  /* 0x3e80000007071820 */ /* 0x000fe40000400000 */
[----:B------:R-:W-:Y:S02]  /*82b80*/  @!P0 FMUL R23, R23, 16777216 ;  /* 0x4b80000017178820 */ /* 0x000fe40000400000 */
[----:B------:R-:W-:-:S02]  /*82b90*/  @!P0 FMUL R15, R15, 16777216 ;  /* 0x4b8000000f0f8820 */ /* 0x000fc40000400000 */
[----:B------:R-:W-:Y:S02]  /*82ba0*/  @P1 FMUL R28, R28, 0.25 ;  /* 0x3e8000001c1c1820 */ /* 0x000fe40000400000 */
[----:B------:R-:W-:Y:S02]  /*82bb0*/  @!P0 FMUL R12, R12, 16777216 ;  /* 0x4b8000000c0c8820 */ /* 0x000fe40000400000 */
[----:B------:R-:W-:Y:S02]  /*82bc0*/  @!P0 FMUL R5, R5, 16777216 ;  /* 0x4b80000005058820 */ /* 0x000fe40000400000 */
[----:B------:R-:W-:Y:S02]  /*82bd0*/  @!P0 FMUL R7, R7, 16777216 ;  /* 0x4b80000007078820 */ /* 0x000fe40000400000 */
[----:B------:R-:W-:Y:S02]  /*82be0*/  @!P0 FMUL R28, R28, 16777216 ;  /* 0x4b8000001c1c8820 */ /* 0x000fe40000400000 */
        /* <DEDUP_REMOVED lines=10> */
[----:B------:R0:W-:Y:S02]  /*82c90*/  STL [R1+0x13c0], R4 ;  /* 0x0013c00401007387 */ /* 0x0001e40000100800 */
[----:B------:R-:W-:Y:S01]  /*82ca0*/  STL [R1+0x44], R28 ;  /* 0x0000441c01007387 */ /* 0x000fe20000100800 */
[----:B0-----:R-:W2:Y:S01]  /*82cb0*/  LDL.LU R4, [R1+0x734] ;  /* 0x0007340001047983 */ /* 0x001ea20000300800 */
[----:B------:R-:W-:Y:S01]  /*82cc0*/  @P1 FMUL R29, R29, 0.25 ;  /* 0x3e8000001d1d1820 */ /* 0x000fe20000400000 */
[----:B------:R-:W-:-:S03]  /*82cd0*/  FSETP.GT.AND P1, PT, |R19|, 8.50705917302346158658e+37, PT ;  /* 0x7e8000001300780b */ /* 0x000fc60003f24200 */
[----:B------:R-:W-:Y:S01]  /*82ce0*/  @!P0 FMUL R29, R29, 16777216 ;  /* 0x4b8000001d1d8820 */ /* 0x000fe20000400000 */
[----:B------:R-:W-:-:S09]  /*82cf0*/  FSETP.GEU.AND P0, PT, |R19|, 1.175494350822287508e-38, PT ;  /* 0x008000001300780b */ /* 0x000fd20003f0e200 */
[----:B------:R-:W-:Y:S02]  /*82d00*/  @P1 FMUL R11, R11, 0.25 ;  /* 0x3e8000000b0b1820 */ /* 0x000fe40000400000 */
[----:B---3--:R-:W-:Y:S02]  /*82d10*/  @P1 FMUL R9, R9, 0.25 ;  /* 0x3e80000009091820 */ /* 0x008fe40000400000 */
[----:B------:R-:W-:Y:S02]  /*82d20*/  @P1 FMUL R8, R8, 0.25 ;  /* 0x3e80000008081820 */ /* 0x000fe40000400000 */
[----:B----4-:R-:W-:Y:S02]  /*82d30*/  @P1 FMUL R10, R10, 0.25 ;  /* 0x3e8000000a0a1820 */ /* 0x010fe40000400000 */
[----:B------:R-:W-:Y:S01]  /*82d40*/  @!P0 FMUL R11, R11, 16777216 ;  /* 0x4b8000000b0b8820 */ /* 0x000fe20000400000 */
[----:B------:R-:W-:Y:S01]  /*82d50*/  STL [R1+0xb3c], R29 ;  /* 0x000b3c1d01007387 */ /* 0x000fe20000100800 */
[----:B------:R-:W-:-:S02]  /*82d60*/  @P1 FMUL R14, R14, 0.25 ;  /* 0x3e8000000e0e1820 */ /* 0x000fc40000400000 */
[----:B------:R-:W-:Y:S02]  /*82d70*/  @!P0 FMUL R9, R9, 16777216 ;  /* 0x4b80000009098820 */ /* 0x000fe40000400000 */
[----:B------:R-:W-:Y:S02]  /*82d80*/  @!P0 FMUL R10, R10, 16777216 ;  /* 0x4b8000000a0a8820 */ /* 0x000fe40000400000 */
[----:B------:R-:W-:Y:S02]  /*82d90*/  @!P0 FMUL R14, R14, 16777216 ;  /* 0x4b8000000e0e8820 */ /* 0x000fe40000400000 */
[----:B------:R-:W-:-:S04]  /*82da0*/  @P1 FMUL R3, R3, 0.25 ;  /* 0x3e80000003031820 */ /* 0x000fc80000400000 */
[----:B------:R-:W-:Y:S02]  /*82db0*/  @!P0 FMUL R3, R3, 16777216 ;  /* 0x4b80000003038820 */ /* 0x000fe40000400000 */
[----:B--2---:R-:W-:-:S05]  /*82dc0*/  @P1 FMUL R4, R4, 0.25 ;  /* 0x3e80000004041820 */ /* 0x004fca0000400000 */
[----:B------:R0:W-:Y:S01]  /*82dd0*/  STL [R1+0x13c4], R4 ;  /* 0x0013c40401007387 */ /* 0x0001e20000100800 */
[----:B------:R1:W-:Y:S02]  /*82de0*/  @P1 STL [R1+0x71c], R8 ;  /* 0x00071c0801001387 */ /* 0x0003e40000100800 */
[----:B------:R2:W-:Y:S02]  /*82df0*/  STL [R1+0x6bc], R11 ;  /* 0x0006bc0b01007387 */ /* 0x0005e40000100800 */
[----:B------:R-:W3:Y:S01]  /*82e00*/  LDL.LU R21, [R1+0xb88] ;  /* 0x000b880001157983 */ /* 0x000ee20000300800 */
[----:B------:R4:W-:Y:S01]  /*82e10*/  STL [R1+0x6dc], R9 ;  /* 0x0006dc0901007387 */ /* 0x0009e20000100800 */
[----:B------:R-:W3:Y:S02]  /*82e20*/  LDL.LU R22, [R1+0xb8c] ;  /* 0x000b8c0001167983 */ /* 0x000ee40000300800 */
[----:B------:R-:W-:Y:S02]  /*82e30*/  STL [R1+0x6f8], R10 ;  /* 0x0006f80a01007387 */ /* 0x000fe40000100800 */
[----:B------:R-:W3:Y:S01]  /*82e40*/  LDL.LU R26, [R1+0xca0] ;  /* 0x000ca000011a7983 */ /* 0x000ee20000300800 */
[----:B------:R1:W-:Y:S01]  /*82e50*/  STL [R1+0x6fc], R14 ;  /* 0x0006fc0e01007387 */ /* 0x0003e20000100800 */
[----:B------:R-:W3:Y:S02]  /*82e60*/  LDL.LU R24, [R1+0xca8] ;  /* 0x000ca80001187983 */ /* 0x000ee40000300800 */
[----:B------:R-:W3:Y:S02]  /*82e70*/  LDL.LU R23, [R1+0xce0] ;  /* 0x000ce00001177983 */ /* 0x000ee40000300800 */
[----:B------:R-:W3:Y:S01]  /*82e80*/  LDL.LU R15, [R1+0xce4] ;  /* 0x000ce400010f7983 */ /* 0x000ee20000300800 */
[----:B------:R-:W3:Y:S01]  /*82e90*/  LDL.LU R12, [R1+0xcec] ;  /* 0x000cec00010c7983 */ /* 0x000ee20000300800 */
[----:B------:R-:W3:Y:S02]  /*82ea0*/  LDL.LU R5, [R1+0xcf4] ;  /* 0x000cf40001057983 */ /* 0x000ee40000300800 */
[----:B------:R-:W3:Y:S02]  /*82eb0*/  LDL.LU R7, [R1+0xcfc] ;  /* 0x000cfc0001077983 */ /* 0x000ee40000300800 */
[----:B0-----:R-:W-:Y:S01]  /*82ec0*/  IMAD.MOV.U32 R4, RZ, RZ, R8 ;  /* 0x000000ffff047224 */ /* 0x001fe200078e0008 */
[----:B------:R-:W3:Y:S01]  /*82ed0*/  LDL.LU R28, [R1+0xd04] ;  /* 0x000d0400011c7983 */ /* 0x000ee20000300800 */
[----:B------:R-:W3:Y:S02]  /*82ee0*/  LDL.LU R29, [R1+0xd10] ;  /* 0x000d1000011d7983 */ /* 0x000ee40000300800 */
[----:B-1----:R-:W3:Y:S02]  /*82ef0*/  LDL.LU R8, [R1+0xd18] ;  /* 0x000d180001087983 */ /* 0x002ee40000300800 */
[----:B--2---:R-:W2:Y:S01]  /*82f00*/  LDL.LU R11, [R1+0xd24] ;  /* 0x000d2400010b7983 */ /* 0x004ea20000300800 */
[----:B----4-:R-:W4:Y:S01]  /*82f10*/  LDL.LU R9, [R1+0xd2c] ;  /* 0x000d2c0001097983 */ /* 0x010f220000300800 */
[----:B------:R-:W-:-:S02]  /*82f20*/  @!P0 FMUL R4, R4, 16777216 ;  /* 0x4b80000004048820 */ /* 0x000fc40000400000 */
[----:B------:R-:W2:Y:S02]  /*82f30*/  LDL.LU R14, [R1+0xd34] ;  /* 0x000d3400010e7983 */ /* 0x000ea40000300800 */
[----:B------:R0:W-:Y:S02]  /*82f40*/  STL [R1+0x718], R3 ;  /* 0x0007180301007387 */ /* 0x0001e40000100800 */
[----:B0-----:R-:W2:Y:S01]  /*82f50*/  LDL.LU R3, [R1+0xd3c] ;  /* 0x000d3c0001037983 */ /* 0x001ea20000300800 */
[----:B------:R-:W2:Y:S02]  /*82f60*/  LDL.LU R10, [R1+0x50] ;  /* 0x00005000010a7983 */ /* 0x000ea40000300800 */
[----:B------:R0:W-:Y:S02]  /*82f70*/  @!P0 STL [R1+0x71c], R4 ;  /* 0x00071c0401008387 */ /* 0x0001e40000100800 */
        /* <DEDUP_REMOVED lines=9> */
[----:B------:R-:W-:Y:S02]  /*83010*/  @P1 FMUL R19, R19, 0.25 ;  /* 0x3e80000013131820 */ /* 0x000fe40000400000 */
[----:B------:R-:W-:Y:S01]  /*83020*/  @P1 FMUL R20, R20, 0.25 ;  /* 0x3e80000014141820 */ /* 0x000fe20000400000 */
[----:B------:R-:W-:Y:S01]  /*83030*/  FSETP.GT.AND P1, PT, |R0|, 8.50705917302346158658e+37, PT ;  /* 0x7e8000000000780b */ /* 0x000fe20003f24200 */
[----:B------:R-:W-:Y:S02]  /*83040*/  @!P0 FMUL R13, R13, 16777216 ;  /* 0x4b8000000d0d8820 */ /* 0x000fe40000400000 */
[----:B------:R-:W-:Y:S02]  /*83050*/  @!P0 FMUL R6, R6, 16777216 ;  /* 0x4b80000006068820 */ /* 0x000fe40000400000 */
        /* <DEDUP_REMOVED lines=8> */
[----:B--2---:R-:W-:-:S05]  /*830e0*/  @!P0 FMUL R4, R4, 16777216 ;  /* 0x4b80000004048820 */ /* 0x004fca0000400000 */
[----:B------:R0:W-:Y:S04]  /*830f0*/  STL [R1+0x734], R4 ;  /* 0x0007340401007387 */ /* 0x0001e80000100800 */
[----:B0-----:R-:W2:Y:S01]  /*83100*/  LDL.LU R4, [R1+0x13c0] ;  /* 0x0013c00001047983 */ /* 0x001ea20000300800 */
[----:B------:R-:W-:Y:S01]  /*83110*/  FSETP.GEU.AND P0, PT, |R0|, 1.175494350822287508e-38, PT ;  /* 0x008000000000780b */ /* 0x000fe20003f0e200 */
[----:B------:R0:W-:Y:S02]  /*83120*/  STL [R1+0x73c], R13 ;  /* 0x00073c0d01007387 */ /* 0x0001e40000100800 */
[----:B---3--:R-:W-:Y:S02]  /*83130*/  @P1 FMUL R21, R21, 0.25 ;  /* 0x3e80000015151820 */ /* 0x008fe40000400000 */
[----:B------:R-:W-:-:S02]  /*83140*/  @P1 FMUL R22, R22, 0.25 ;  /* 0x3e80000016161820 */ /* 0x000fc40000400000 */
[----:B------:R-:W-:Y:S02]  /*83150*/  @P1 FMUL R26, R26, 0.25 ;  /* 0x3e8000001a1a1820 */ /* 0x000fe40000400000 */
[----:B------:R-:W-:Y:S02]  /*83160*/  @P1 FMUL R24, R24, 0.25 ;  /* 0x3e80000018181820 */ /* 0x000fe40000400000 */
[----:B------:R-:W-:Y:S01]  /*83170*/  @P1 FMUL R23, R23, 0.25 ;  /* 0x3e80000017171820 */ /* 0x000fe20000400000 */
[----:B0-----:R-:W3:Y:S01]  /*83180*/  LDL.LU R13, [R1+0x13bc] ;  /* 0x0013bc00010d7983 */ /* 0x001ee20000300800 */
[----:B------:R0:W-:Y:S02]  /*83190*/  STL [R1+0x750], R6 ;  /* 0x0007500601007387 */ /* 0x0001e40000100800 */
[----:B------:R1:W-:Y:S02]  /*831a0*/  STL [R1+0x758], R2 ;  /* 0x0007580201007387 */ /* 0x0003e40000100800 */
[----:B------:R-:W-:Y:S01]  /*831b0*/  STL [R1+0x75c], R27 ;  /* 0x00075c1b01007387 */ /* 0x000fe20000100800 */
[----:B------:R-:W-:Y:S01]  /*831c0*/  STL [R1+0xb38], R18 ;  /* 0x000b381201007387 */ /* 0x000fe20000100800 */
[----:B------:R-:W-:Y:S02]  /*831d0*/  STL [R1+0xb40], R17 ;  /* 0x000b401101007387 */ /* 0x000fe40000100800 */
[----:B------:R-:W-:-:S02]  /*831e0*/  @!P0 FMUL R21, R21, 16777216 ;  /* 0x4b80000015158820 */ /* 0x000fc40000400000 */
[----:B------:R-:W-:Y:S02]  /*831f0*/  STL [R1+0xb44], R25 ;  /* 0x000b441901007387 */ /* 0x000fe40000100800 */
[----:B------:R-:W-:Y:S02]  /*83200*/  @P1 FMUL R15, R15, 0.25 ;  /* 0x3e8000000f0f1820 */ /* 0x000fe40000400000 */
[----:B------:R-:W-:Y:S01]  /*83210*/  @!P0 FMUL R22, R22, 16777216 ;  /* 0x4b80000016168820 */ /* 0x000fe20000400000 */
[----:B------:R-:W-:Y:S01]  /*83220*/  STL [R1+0xb80], R16 ;  /* 0x000b801001007387 */ /* 0x000fe20000100800 */
[----:B------:R-:W-:Y:S02]  /*83230*/  @P1 FMUL R12, R12, 0.25 ;  /* 0x3e8000000c0c1820 */ /* 0x000fe40000400000 */
[----:B------:R-:W-:Y:S02]  /*83240*/  @!P0 FMUL R26, R26, 16777216 ;  /* 0x4b8000001a1a8820 */ /* 0x000fe40000400000 */
[----:B------:R-:W-:Y:S02]  /*83250*/  STL [R1+0x48], R19 ;  /* 0x0000481301007387 */ /* 0x000fe40000100800 */
[----:B------:R-:W-:-:S02]  /*83260*/  @P1 FMUL R5, R5, 0.25 ;  /* 0x3e80000005051820 */ /* 0x000fc40000400000 */
[----:B------:R-:W-:Y:S01]  /*83270*/  @!P0 FMUL R24, R24, 16777216 ;  /* 0x4b80000018188820 */ /* 0x000fe20000400000 */
[----:B------:R-:W-:Y:S01]  /*83280*/  STL [R1+0xb84], R20 ;  /* 0x000b841401007387 */ /* 0x000fe20000100800 */
[----:B------:R-:W-:Y:S02]  /*83290*/  @P1 FMUL R7, R7, 0.25 ;  /* 0x3e80000007071820 */ /* 0x000fe40000400000 */
[----:B------:R-:W-:Y:S02]  /*832a0*/  @!P0 FMUL R23, R23, 16777216 ;  /* 0x4b80000017178820 */ /* 0x000fe40000400000 */
[----:B------:R-:W-:Y:S01]  /*832b0*/  @P1 FMUL R28, R28, 0.25 ;  /* 0x3e8000001c1c1820 */ /* 0x000fe20000400000 */
[----:B------:R-:W-:Y:S01]  /*832c0*/  STL [R1+0xb88], R21 ;  /* 0x000b881501007387 */ /* 0x000fe20000100800 */
[----:B------:R-:W-:Y:S02]  /*832d0*/  @!P0 FMUL R15, R15, 16777216 ;  /* 0x4b8000000f0f8820 */ /* 0x000fe40000400000 */
[----:B------:R-:W-:-:S02]  /*832e0*/  @P1 FMUL R29, R29, 0.25 ;  /* 0x3e8000001d1d1820 */ /* 0x000fc40000400000 */
[----:B------:R-:W-:Y:S02]  /*832f0*/  STL [R1+0xb8c], R22 ;  /* 0x000b8c1601007387 */ /* 0x000fe40000100800 */
[----:B------:R-:W-:Y:S01]  /*83300*/  @!P0 FMUL R12, R12, 16777216 ;  /* 0x4b8000000c0c8820 */ /* 0x000fe20000400000 */
[----:B------:R-:W-:Y:S01]  /*83310*/  STL [R1+0xca0], R26 ;  /* 0x000ca01a01007387 */ /* 0x000fe20000100800 */
[----:B------:R-:W-:Y:S02]  /*83320*/  @!P0 FMUL R5, R5, 16777216 ;  /* 0x4b80000005058820 */ /* 0x000fe40000400000 */
[----:B------:R-:W-:Y:S02]  /*83330*/  @P1 FMUL R8, R8, 0.25 ;  /* 0x3e80000008081820 */ /* 0x000fe40000400000 */
[----:B------:R-:W-:Y:S02]  /*83340*/  STL [R1+0xca8], R24 ;  /* 0x000ca81801007387 */ /* 0x000fe40000100800 */
[----:B------:R-:W-:Y:S01]  /*83350*/  @!P0 FMUL R7, R7, 16777216 ;  /* 0x4b80000007078820 */ /* 0x000fe20000400000 */
[----:B------:R-:W-:Y:S01]  /*83360*/  STL [R1+0xce0], R23 ;  /* 0x000ce01701007387 */ /* 0x000fe20000100800 */
[----:B------:R-:W-:-:S02]  /*83370*/  @!P0 FMUL R28, R28, 16777216 ;  /* 0x4b8000001c1c8820 */ /* 0x000fc40000400000 */
[----:B------:R-:W-:Y:S02]  /*83380*/  @P1 FMUL R11, R11, 0.25 ;  /* 0x3e8000000b0b1820 */ /* 0x000fe40000400000 */
[----:B------:R-:W-:Y:S02]  /*83390*/  STL [R1+0xce4], R15 ;  /* 0x000ce40f01007387 */ /* 0x000fe40000100800 */
[----:B------:R-:W-:Y:S01]  /*833a0*/  @!P0 FMUL R29, R29, 16777216 ;  /* 0x4b8000001d1d8820 */ /* 0x000fe20000400000 */
[----:B------:R-:W-:Y:S01]  /*833b0*/  STL [R1+0xcec], R12 ;  /* 0x000cec0c01007387 */ /* 0x000fe20000100800 */
[----:B----4-:R-:W-:Y:S02]  /*833c0*/  @P1 FMUL R9, R9, 0.25 ;  /* 0x3e80000009091820 */ /* 0x010fe40000400000 */
[----:B------:R-:W-:Y:S02]  /*833d0*/  STL [R1+0xcf4], R5 ;  /* 0x000cf40501007387 */ /* 0x000fe40000100800 */
[----:B------:R-:W-:Y:S01]  /*833e0*/  @!P0 FMUL R8, R8, 16777216 ;  /* 0x4b80000008088820 */ /* 0x000fe20000400000 */
[----:B------:R-:W-:Y:S01]  /*833f0*/  STL [R1+0xcfc], R7 ;  /* 0x000cfc0701007387 */ /* 0x000fe20000100800 */
[----:B------:R-:W-:-:S02]  /*83400*/  @!P0 FMUL R11, R11, 16777216 ;  /* 0x4b8000000b0b8820 */ /* 0x000fc40000400000 */
[----:B------:R-:W-:Y:S02]  /*83410*/  STL [R1+0xd04], R28 ;  /* 0x000d041c01007387 */ /* 0x000fe40000100800 */
[----:B------:R4:W-:Y:S02]  /*83420*/  STL [R1+0xd10], R29 ;  /* 0x000d101d01007387 */ /* 0x0009e40000100800 */
[----:B------:R-:W-:Y:S01]  /*83430*/  @!P0 FMUL R9, R9, 16777216 ;  /* 0x4b80000009098820 */ /* 0x000fe20000400000 */
[----:B0-----:R-:W3:Y:S01]  /*83440*/  LDL.LU R6, [R1+0xcf0] ;  /* 0x000cf00001067983 */ /* 0x001ee20000300800 */
[----:B------:R0:W-:Y:S02]  /*83450*/  STL [R1+0xd18], R8 ;  /* 0x000d180801007387 */ /* 0x0001e40000100800 */
[----:B-1----:R-:W3:Y:S02]  /*83460*/  LDL.LU R2, [R1+0xcf8] ;  /* 0x000cf80001027983 */ /* 0x002ee40000300800 */
[----:B------:R1:W-:Y:S02]  /*83470*/  STL [R1+0xd24], R11 ;  /* 0x000d240b01007387 */ /* 0x0003e40000100800 */
[----:B------:R-:W-:Y:S01]  /*83480*/  @P1 FMUL R14, R14, 0.25 ;  /* 0x3e8000000e0e1820 */ /* 0x000fe20000400000 */
[----:B----4-:R-:W4:Y:S01]  /*83490*/  LDL.LU R29, [R1+0xd00] ;  /* 0x000d0000011d7983 */ /* 0x010f220000300800 */
[----:B------:R0:W-:Y:S02]  /*834a0*/  STL [R1+0xd2c], R9 ;  /* 0x000d2c0901007387 */ /* 0x0001e40000100800 */
[----:B------:R-:W4:Y:S02]  /*834b0*/  LDL.LU R27, [R1+0xd08] ;  /* 0x000d0800011b7983 */ /* 0x000f240000300800 */
[----:B------:R-:W4:Y:S01]  /*834c0*/  LDL.LU R18, [R1+0xd0c] ;  /* 0x000d0c0001127983 */ /* 0x000f220000300800 */
[----:B------:R-:W4:Y:S01]  /*834d0*/  LDL.LU R17, [R1+0xd14] ;  /* 0x000d140001117983 */ /* 0x000f220000300800 */
[----:B------:R-:W4:Y:S02]  /*834e0*/  LDL.LU R25, [R1+0xd1c] ;  /* 0x000d1c0001197983 */ /* 0x000f240000300800 */
[----:B------:R-:W4:Y:S02]  /*834f0*/  LDL.LU R16, [R1+0xd20] ;  /* 0x000d200001107983 */ /* 0x000f240000300800 */
[----:B------:R-:W-:Y:S01]  /*83500*/  @P1 FMUL R0, R0, 0.25 ;  /* 0x3e80000000001820 */ /* 0x000fe20000400000 */
[----:B------:R-:W4:Y:S01]  /*83510*/  LDL.LU R19, [R1+0xd28] ;  /* 0x000d280001137983 */ /* 0x000f220000300800 */
[----:B------:R-:W4:Y:S02]  /*83520*/  LDL.LU R20, [R1+0xd30] ;  /* 0x000d300001147983 */ /* 0x000f240000300800 */
[----:B------:R-:W-:-:S02]  /*83530*/  @!P0 FMUL R14, R14, 16777216 ;  /* 0x4b8000000e0e8820 */ /* 0x000fc40000400000 */
[----:B------:R-:W4:Y:S01]  /*83540*/  LDL.LU R12, [R1+0xd38] ;  /* 0x000d3800010c7983 */ /* 0x000f220000300800 */
[----:B0-----:R-:W4:Y:S01]  /*83550*/  LDL.LU R8, [R1+0xd40] ;  /* 0x000d400001087983 */ /* 0x001f220000300800 */
[----:B-1----:R-:W4:Y:S02]  /*83560*/  LDL.LU R11, [R1+0xd44] ;  /* 0x000d4400010b7983 */ /* 0x002f240000300800 */
[----:B------:R-:W-:Y:S02]  /*83570*/  @!P0 FMUL R0, R0, 16777216 ;  /* 0x4b80000000008820 */ /* 0x000fe40000400000 */
[----:B------:R-:W4:Y:S01]  /*83580*/  LDL.LU R9, [R1+0xd48] ;  /* 0x000d480001097983 */ /* 0x000f220000300800 */
[----:B------:R0:W-:Y:S04]  /*83590*/  STL [R1+0xd34], R14 ;  /* 0x000d340e01007387 */ /* 0x0001e80000100800 */
[----:B0-----:R-:W4:Y:S04]  /*835a0*/  LDL.LU R14, [R1+0xd4c] ;  /* 0x000d4c00010e7983 */ /* 0x001f280000300800 */
[----:B--2---:R0:W-:Y:S01]  /*835b0*/  STL [R1+0x13b8], R4 ;  /* 0x0013b80401007387 */ /* 0x0041e20000100800 */
[----:B------:R1:W-:Y:S03]  /*835c0*/  STL [R1+0x4c], R0 ;  /* 0x00004c0001007387 */ /* 0x0003e60000100800 */
[----:B0-----:R-:W2:Y:S01]  /*835d0*/  LDL.LU R4, [R1+0xce8] ;  /* 0x000ce80001047983 */ /* 0x001ea20000300800 */
[----:B------:R-:W-:Y:S01]  /*835e0*/  @P1 FMUL R3, R3, 0.25 ;  /* 0x3e80000003031820 */ /* 0x000fe20000400000 */
[----:B------:R-:W-:-:S03]  /*835f0*/  FSETP.GT.AND P1, PT, |R10|, 8.50705917302346158658e+37, PT ;  /* 0x7e8000000a00780b */ /* 0x000fc60003f24200 */
[----:B------:R-:W-:Y:S01]  /*83600*/  @!P0 FMUL R3, R3, 16777216 ;  /* 0x4b80000003038820 */ /* 0x000fe20000400000 */
[----:B------:R-:W-:-:S04]  /*83610*/  FSETP.GEU.AND P0, PT, |R10|, 1.175494350822287508e-38, PT ;  /* 0x008000000a00780b */ /* 0x000fc80003f0e200 */
[----:B------:R0:W-:Y:S01]  /*83620*/  STL [R1+0xd3c], R3 ;  /* 0x000d3c0301007387 */ /* 0x0001e20000100800 */
[----:B------:R-:W2:Y:S02]  /*83630*/  LDL.LU R21, [R1+0xd50] ;  /* 0x000d500001157983 */ /* 0x000ea40000300800 */
[----:B------:R-:W2:Y:S02]  /*83640*/  LDL.LU R22, [R1+0xd54] ;  /* 0x000d540001167983 */ /* 0x000ea40000300800 */
[----:B------:R-:W2:Y:S01]  /*83650*/  LDL.LU R26, [R1+0xd58] ;  /* 0x000d5800011a7983 */ /* 0x000ea20000300800 */
[----:B------:R-:W2:Y:S01]  /*83660*/  LDL.LU R24, [R1+0xd5c] ;  /* 0x000d5c0001187983 */ /* 0x000ea20000300800 */
[----:B------:R-:W2:Y:S02]  /*83670*/  LDL.LU R23, [R1+0xd60] ;  /* 0x000d600001177983 */ /* 0x000ea40000300800 */
[----:B------:R-:W2:Y:S02]  /*83680*/  LDL.LU R5, [R1+0xd64] ;  /* 0x000d640001057983 */ /* 0x000ea40000300800 */
[----:B------:R-:W2:Y:S01]  /*83690*/  LDL.LU R7, [R1+0xd6c] ;  /* 0x000d6c0001077983 */ /* 0x000ea20000300800 */
[----:B-1----:R-:W2:Y:S01]  /*836a0*/  LDL.LU R0, [R1+0xd74] ;  /* 0x000d740001007983 */ /* 0x002ea20000300800 */
[----:B0-----:R-:W2:Y:S02]  /*836b0*/  LDL.LU R3, [R1+0xd7c] ;  /* 0x000d7c0001037983 */ /* 0x001ea40000300800 */
[----:B------:R-:W2:Y:S01]  /*836c0*/  LDL.LU R15, [R1+0xd84] ;  /* 0x000d8400010f7983 */ /* 0x000ea20000300800 */
[----:B------:R-:W2:Y:S01]  /*836d0*/  LDL.LU R28, [R1+0xd98] ;  /* 0x000d9800011c7983 */ /* 0x000ea20000300800 */
[----:B---3--:R-:W-:-:S02]  /*836e0*/  @P1 FMUL R6, R6, 0.25 ;  /* 0x3e80000006061820 */ /* 0x008fc40000400000 */
[----:B------:R-:W-:Y:S02]  /*836f0*/  @P1 FMUL R2, R2, 0.25 ;  /* 0x3e80000002021820 */ /* 0x000fe40000400000 */
[----:B------:R-:W-:Y:S02]  /*83700*/  @!P0 FMUL R6, R6, 16777216 ;  /* 0x4b80000006068820 */ /* 0x000fe40000400000 */
[----:B------:R-:W-:Y:S02]  /*83710*/  @!P0 FMUL R2, R2, 16777216 ;  /* 0x4b80000002028820 */ /* 0x000fe40000400000 */
[----:B----4-:R-:W-:Y:S02]  /*83720*/  @P1 FMUL R29, R29, 0.25 ;  /* 0x3e8000001d1d1820 */ /* 0x010fe40000400000 */
[----:B------:R-:W-:Y:S02]  /*83730*/  @P1 FMUL R27, R27, 0.25 ;  /* 0x3e8000001b1b1820 */ /* 0x000fe40000400000 */
[----:B------:R-:W-:-:S02]  /*83740*/  @P1 FMUL R18, R18, 0.25 ;  /* 0x3e80000012121820 */ /* 0x000fc40000400000 */
[----:B------:R-:W-:Y:S02]  /*83750*/  @!P0 FMUL R29, R29, 16777216 ;  /* 0x4b8000001d1d8820 */ /* 0x000fe40000400000 */
[----:B------:R-:W-:Y:S02]  /*83760*/  @P1 FMUL R17, R17, 0.25 ;  /* 0x3e80000011111820 */ /* 0x000fe40000400000 */
[----:B------:R-:W-:Y:S02]  /*83770*/  @!P0 FMUL R27, R27, 16777216 ;  /* 0x4b8000001b1b8820 */ /* 0x000fe40000400000 */
        /* <DEDUP_REMOVED lines=18> */
[----:B------:R-:W-:Y:S02]  /*838a0*/  @!P0 FMUL R9, R9, 16777216 ;  /* 0x4b80000009098820 */ /* 0x000fe40000400000 */
[----:B------:R-:W-:Y:S02]  /*838b0*/  @!P0 FMUL R10, R10, 16777216 ;  /* 0x4b8000000a0a8820 */ /* 0x000fe40000400000 */
[----:B--2---:R-:W-:-:S04]  /*838c0*/  @P1 FMUL R4, R4, 0.25 ;  /* 0x3e80000004041820 */ /* 0x004fc80000400000 */
[----:B------:R-:W-:-:S05]  /*838d0*/  @!P0 FMUL R4, R4, 16777216 ;  /* 0x4b80000004048820 */ /* 0x000fca0000400000 */
[----:B------:R0:W-:Y:S04]  /*838e0*/  STL [R1+0xce8], R4 ;  /* 0x000ce80401007387 */ /* 0x0001e80000100800 */
[----:B0-----:R-:W2:Y:S01]  /*838f0*/  LDL.LU R4, [R1+0x13b8] ;  /* 0x0013b80001047983 */ /* 0x001ea20000300800 */
[----:B------:R0:W-:Y:S03]  /*83900*/  STL [R1+0xcf0], R6 ;  /* 0x000cf00601007387 */ /* 0x0001e60000100800 */
[----:B0-----:R-:W3:Y:S01]  /*83910*/  LDL.LU R6, [R1+0x13b4] ;  /* 0x0013b40001067983 */ /* 0x001ee20000300800 */
[----:B------:R0:W-:Y:S03]  /*83920*/  STL [R1+0xcf8], R2 ;  /* 0x000cf80201007387 */ /* 0x0001e60000100800 */
[----:B0-----:R-:W4:Y:S01]  /*83930*/  LDL.LU R2, [R1+0x13b0] ;  /* 0x0013b00001027983 */ /* 0x001f220000300800 */
[----:B------:R0:W-:Y:S03]  /*83940*/  STL [R1+0xd00], R29 ;  /* 0x000d001d01007387 */ /* 0x0001e60000100800 */
[----:B0-----:R-:W2:Y:S01]  /*83950*/  LDL.LU R29, [R1+0xdbc] ;  /* 0x000dbc00011d7983 */ /* 0x001ea20000300800 */
[----:B------:R0:W-:Y:S03]  /*83960*/  STL [R1+0xd08], R27 ;  /* 0x000d081b01007387 */ /* 0x0001e60000100800 */
[----:B0-----:R-:W3:Y:S01]  /*83970*/  LDL.LU R27, [R1+0x13ac] ;  /* 0x0013ac00011b7983 */ /* 0x001ee20000300800 */
        /* <DEDUP_REMOVED lines=17> */
[----:B0-----:R-:W4:Y:S01]  /*83a90*/  LDL.LU R11, [R1+0x1388] ;  /* 0x00138800010b7983 */ /* 0x001f220000300800 */
[----:B------:R0:W-:Y:S03]  /*83aa0*/  STL [R1+0xd48], R9 ;  /* 0x000d480901007387 */ /* 0x0001e60000100800 */
[----:B0-----:R-:W4:Y:S01]  /*83ab0*/  LDL.LU R9, [R1+0x1384] ;  /* 0x0013840001097983 */ /* 0x001f220000300800 */
[----:B------:R0:W-:Y:S03]  /*83ac0*/  STL [R1+0x50], R10 ;  /* 0x0000500a01007387 */ /* 0x0001e60000100800 */
[----:B0-----:R-:W4:Y:S01]  /*83ad0*/  LDL.LU R10, [R1+0x1380] ;  /* 0x00138000010a7983 */ /* 0x001f220000300800 */
[----:B------:R-:W-:Y:S01]  /*83ae0*/  @P1 FMUL R14, R14, 0.25 ;  /* 0x3e8000000e0e1820 */ /* 0x000fe20000400000 */
[----:B------:R-:W-:-:S03]  /*83af0*/  FSETP.GT.AND P1, PT, |R13|, 8.50705917302346158658e+37, PT ;  /* 0x7e8000000d00780b */ /* 0x000fc60003f24200 */
[----:B------:R-:W-:Y:S01]  /*83b00*/  @!P0 FMUL R14, R14, 16777216 ;  /* 0x4b8000000e0e8820 */ /* 0x000fe20000400000 */
[----:B------:R-:W-:-:S09]  /*83b10*/  FSETP.GEU.AND P0, PT, |R13|, 1.175494350822287508e-38, PT ;  /* 0x008000000d00780b */ /* 0x000fd20003f0e200 */
[----:B------:R-:W-:Y:S02]  /*83b20*/  @P1 FMUL R21, R21, 0.25 ;  /* 0x3e80000015151820 */ /* 0x000fe40000400000 */
[----:B------:R-:W-:Y:S02]  /*83b30*/  @P1 FMUL R22, R22, 0.25 ;  /* 0x3e80000016161820 */ /* 0x000fe40000400000 */
[----:B------:R-:W-:Y:S02]  /*83b40*/  @P1 FMUL R26, R26, 0.25 ;  /* 0x3e8000001a1a1820 */ /* 0x000fe40000400000 */
[----:B------:R-:W-:Y:S02]  /*83b50*/  @P1 FMUL R24, R24, 0.25 ;  /* 0x3e80000018181820 */ /* 0x000fe40000400000 */
[----:B------:R-:W-:Y:S02]  /*83b60*/  @!P0 FMUL R21, R21, 16777216 ;  /* 0x4b80000015158820 */ /* 0x000fe40000400000 */
[----:B------:R-:W-:-:S02]  /*83b70*/  @!P0 FMUL R22, R22, 16777216 ;  /* 0x4b80000016168820 */ /* 0x000fc40000400000 */
[----:B------:R-:W-:Y:S01]  /*83b80*/  @!P0 FMUL R26, R26, 16777216 ;  /* 0x4b8000001a1a8820 */ /* 0x000fe20000400000 */
[----:B------:R0:W-:Y:S01]  /*83b90*/  STL [R1+0xd4c], R14 ;  /* 0x000d4c0e01007387 */ /* 0x0001e20000100800 */
[----:B------:R-:W-:Y:S02]  /*83ba0*/  @P1 FMUL R23, R23, 0.25 ;  /* 0x3e80000017171820 */ /* 0x000fe40000400000 */
[----:B------:R-:W-:Y:S02]  /*83bb0*/  @!P0 FMUL R24, R24, 16777216 ;  /* 0x4b80000018188820 */ /* 0x000fe40000400000 */
[----:B------:R-:W-:Y:S02]  /*83bc0*/  @P1 FMUL R5, R5, 0.25 ;  /* 0x3e80000005051820 */ /* 0x000fe40000400000 */
[----:B------:R-:W-:Y:S02]  /*83bd0*/  @P1 FMUL R7, R7, 0.25 ;  /* 0x3e80000007071820 */ /* 0x000fe40000400000 */
[----:B------:R-:W-:Y:S01]  /*83be0*/  @!P0 FMUL R23, R23, 16777216 ;  /* 0x4b80000017178820 */ /* 0x000fe20000400000 */
[----:B0-----:R-:W4:Y:S01]  /*83bf0*/  LDL.LU R14, [R1+0x137c] ;  /* 0x00137c00010e7983 */ /* 0x001f220000300800 */
[----:B------:R0:W-:Y:S02]  /*83c00*/  STL [R1+0xd50], R21 ;  /* 0x000d501501007387 */ /* 0x0001e40000100800 */
[----:B------:R1:W-:Y:S02]  /*83c10*/  STL [R1+0xd54], R22 ;  /* 0x000d541601007387 */ /* 0x0003e40000100800 */
[----:B------:R1:W-:Y:S02]  /*83c20*/  STL [R1+0xd58], R26 ;  /* 0x000d581a01007387 */ /* 0x0003e40000100800 */
[----:B------:R-:W-:-:S02]  /*83c30*/  @P1 FMUL R0, R0, 0.25 ;  /* 0x3e80000000001820 */ /* 0x000fc40000400000 */
[----:B------:R-:W-:Y:S02]  /*83c40*/  @!P0 FMUL R5, R5, 16777216 ;  /* 0x4b80000005058820 */ /* 0x000fe40000400000 */
[----:B------:R-:W-:Y:S02]  /*83c50*/  @P1 FMUL R3, R3, 0.25 ;  /* 0x3e80000003031820 */ /* 0x000fe40000400000 */
[----:B------:R-:W-:Y:S01]  /*83c60*/  @!P0 FMUL R7, R7, 16777216 ;  /* 0x4b80000007078820 */ /* 0x000fe20000400000 */
[----:B0-----:R-:W4:Y:S01]  /*83c70*/  LDL.LU R21, [R1+0xd80] ;  /* 0x000d800001157983 */ /* 0x001f220000300800 */
[----:B------:R0:W-:Y:S02]  /*83c80*/  STL [R1+0xd5c], R24 ;  /* 0x000d5c1801007387 */ /* 0x0001e40000100800 */
[----:B-1----:R-:W4:Y:S02]  /*83c90*/  LDL.LU R22, [R1+0xd88] ;  /* 0x000d880001167983 */ /* 0x002f240000300800 */
[----:B------:R-:W4:Y:S01]  /*83ca0*/  LDL.LU R26, [R1+0xd8c] ;  /* 0x000d8c00011a7983 */ /* 0x000f220000300800 */
[----:B------:R1:W-:Y:S01]  /*83cb0*/  STL [R1+0xd60], R23 ;  /* 0x000d601701007387 */ /* 0x0003e20000100800 */
[----:B------:R-:W-:-:S02]  /*83cc0*/  @P1 FMUL R15, R15, 0.25 ;  /* 0x3e8000000f0f1820 */ /* 0x000fc40000400000 */
[----:B------:R-:W-:Y:S02]  /*83cd0*/  @!P0 FMUL R0, R0, 16777216 ;  /* 0x4b80000000008820 */ /* 0x000fe40000400000 */
[----:B------:R-:W-:Y:S01]  /*83ce0*/  @!P0 FMUL R3, R3, 16777216 ;  /* 0x4b80000003038820 */ /* 0x000fe20000400000 */
[----:B0-----:R-:W4:Y:S01]  /*83cf0*/  LDL.LU R24, [R1+0xd94] ;  /* 0x000d940001187983 */ /* 0x001f220000300800 */
[----:B-1----:R-:W4:Y:S03]  /*83d00*/  LDL.LU R23, [R1+0xd9c] ;  /* 0x000d9c0001177983 */ /* 0x002f260000300800 */
[----:B------:R0:W-:Y:S01]  /*83d10*/  STL [R1+0xd64], R5 ;  /* 0x000d640501007387 */ /* 0x0001e20000100800 */
[----:B------:R-:W-:Y:S02]  /*83d20*/  @!P0 FMUL R15, R15, 16777216 ;  /* 0x4b8000000f0f8820 */ /* 0x000fe40000400000 */
[----:B------:R-:W-:Y:S01]  /*83d30*/  @P1 FMUL R28, R28, 0.25 ;  /* 0x3e8000001c1c1820 */ /* 0x000fe20000400000 */
[----:B0-----:R-:W4:Y:S01]  /*83d40*/  LDL.LU R5, [R1+0x1378] ;  /* 0x0013780001057983 */ /* 0x001f220000300800 */
[----:B------:R0:W-:Y:S02]  /*83d50*/  STL [R1+0xd6c], R7 ;  /* 0x000d6c0701007387 */ /* 0x0001e40000100800 */
[----:B------:R-:W-:Y:S01]  /*83d60*/  @!P0 FMUL R28, R28, 16777216 ;  /* 0x4b8000001c1c8820 */ /* 0x000fe20000400000 */
[----:B0-----:R-:W4:Y:S01]  /*83d70*/  LDL.LU R7, [R1+0x1374] ;  /* 0x0013740001077983 */ /* 0x001f220000300800 */
[----:B------:R0:W-:Y:S03]  /*83d80*/  STL [R1+0xd74], R0 ;  /* 0x000d740001007387 */ /* 0x0001e60000100800 */
[----:B0-----:R-:W4:Y:S01]  /*83d90*/  LDL.LU R0, [R1+0xdc8] ;  /* 0x000dc80001007983 */ /* 0x001f220000300800 */
[----:B------:R0:W-:Y:S03]  /*83da0*/  STL [R1+0xd7c], R3 ;  /* 0x000d7c0301007387 */ /* 0x0001e60000100800 */
[----:B0-----:R-:W4:Y:S01]  /*83db0*/  LDL.LU R3, [R1+0xdcc] ;  /* 0x000dcc0001037983 */ /* 0x001f220000300800 */
[----:B------:R0:W-:Y:S03]  /*83dc0*/  STL [R1+0xd84], R15 ;  /* 0x000d840f01007387 */ /* 0x0001e60000100800 */
[----:B0-----:R-:W4:Y:S01]  /*83dd0*/  LDL.LU R15, [R1+0x68] ;  /* 0x00006800010f7983 */ /* 0x001f220000300800 */
[----:B------:R-:W-:-:S04]  /*83de0*/  @P1 FMUL R13, R13, 0.25 ;  /* 0x3e8000000d0d1820 */ /* 0x000fc80000400000 */
[----:B------:R-:W-:Y:S02]  /*83df0*/  @!P0 FMUL R13, R13, 16777216 ;  /* 0x4b8000000d0d8820 */ /* 0x000fe40000400000 */
[----:B--2---:R-:W-:-:S04]  /*83e00*/  @P1 FMUL R29, R29, 0.25 ;  /* 0x3e8000001d1d1820 */ /* 0x004fc80000400000 */
[----:B------:R-:W-:Y:S02]  /*83e10*/  @!P0 FMUL R29, R29, 16777216 ;  /* 0x4b8000001d1d8820 */ /* 0x000fe40000400000 */
[----:B---3--:R-:W-:-:S04]  /*83e20*/  @P1 FMUL R8, R8, 0.25 ;  /* 0x3e80000008081820 */ /* 0x008fc80000400000 */
[----:B------:R-:W-:Y:S02]  /*83e30*/  @!P0 FMUL R8, R8, 16777216 ;  /* 0x4b80000008088820 */ /* 0x000fe40000400000 */
[----:B----4-:R-:W-:-:S04]  /*83e40*/  @P1 FMUL R11, R11, 0.25 ;  /* 0x3e8000000b0b1820 */ /* 0x010fc80000400000 */
[----:B------:R-:W-:Y:S02]  /*83e50*/  @!P0 FMUL R11, R11, 16777216 ;  /* 0x4b8000000b0b8820 */ /* 0x000fe40000400000 */
[----:B------:R-:W-:Y:S02]  /*83e60*/  @P1 FMUL R9, R9, 0.25 ;  /* 0x3e80000009091820 */ /* 0x000fe40000400000 */
[----:B------:R-:W-:-:S04]  /*83e70*/  @P1 FMUL R10, R10, 0.25 ;  /* 0x3e8000000a0a1820 */ /* 0x000fc80000400000 */
[----:B------:R-:W-:Y:S02]  /*83e80*/  @!P0 FMUL R10, R10, 16777216 ;  /* 0x4b8000000a0a8820 */ /* 0x000fe40000400000 */
[----:B------:R-:W-:-:S03]  /*83e90*/  @!P0 FMUL R9, R9, 16777216 ;  /* 0x4b80000009098820 */ /* 0x000fc60000400000 */
[----:B------:R0:W-:Y:S02]  /*83ea0*/  STL [R1+0x1320], R10 ;  /* 0x0013200a01007387 */ /* 0x0001e40000100800 */
[----:B0-----:R-:W-:Y:S02]  /*83eb0*/  MOV R10, R6 ;  /* 0x00000006000a7202 */ /* 0x001fe40000000f00 */
[----:B------:R-:W2:Y:S01]  /*83ec0*/  LDL.LU R6, [R1+0x1370] ;  /* 0x0013700001067983 */ /* 0x000ea20000300800 */
[----:B------:R0:W-:Y:S03]  /*83ed0*/  STL [R1+0xd98], R28 ;  /* 0x000d981c01007387 */ /* 0x0001e60000100800 */
[----:B0-----:R-:W3:Y:S01]  /*83ee0*/  LDL.LU R28, [R1+0x136c] ;  /* 0x00136c00011c7983 */ /* 0x001ee20000300800 */
[----:B------:R0:W-:Y:S03]  /*83ef0*/  STL [R1+0x1324], R9 ;  /* 0x0013240901007387 */ /* 0x0001e60000100800 */
[----:B0-----:R-:W4:Y:S01]  /*83f00*/  LDL.LU R9, [R1+0xd78] ;  /* 0x000d780001097983 */ /* 0x001f220000300800 */
[----:B------:R0:W-:Y:S03]  /*83f10*/  STL [R1+0x1328], R11 ;  /* 0x0013280b01007387 */ /* 0x0001e60000100800 */
[----:B0-----:R-:W3:Y:S01]  /*83f20*/  LDL.LU R11, [R1+0xd70] ;  /* 0x000d7000010b7983 */ /* 0x001ee20000300800 */
[----:B------:R0:W-:Y:S03]  /*83f30*/  STL [R1+0x132c], R8 ;  /* 0x00132c0801007387 */ /* 0x0001e60000100800 */
[----:B0-----:R-:W3:Y:S01]  /*83f40*/  LDL.LU R8, [R1+0xd68] ;  /* 0x000d680001087983 */ /* 0x001ee20000300800 */
[----:B------:R-:W-:Y:S02]  /*83f50*/  STL [R1+0x1340], R13 ;  /* 0x0013400d01007387 */ /* 0x000fe40000100800 */
[----:B------:R0:W-:Y:S02]  /*83f60*/  STL [R1+0xdbc], R29 ;  /* 0x000dbc1d01007387 */ /* 0x0001e40000100800 */
[----:B0-----:R-:W3:Y:S01]  /*83f70*/  LDL.LU R29, [R1+0x1368] ;  /* 0x00136800011d7983 */ /* 0x001ee20000300800 */
[----:B------:R-:W-:-:S02]  /*83f80*/  FSETP.GT.AND P1, PT, |R14|, 8.50705917302346158658e+37, PT ;  /* 0x7e8000000e00780b */ /* 0x000fc40003f24200 */
[----:B------:R-:W-:Y:S01]  /*83f90*/  FSETP.GEU.AND P0, PT, |R14|, 1.175494350822287508e-38, PT ;  /* 0x008000000e00780b */ /* 0x000fe20003f0e200 */
[----:B------:R-:W3:Y:S10]  /*83fa0*/  LDL.LU R13, [R1+0xde0] ;  /* 0x000de000010d7983 */ /* 0x000ef40000300800 */
[----:B------:R-:W-:-:S02]  /*83fb0*/  @P1 FMUL R21, R21, 0.25 ;  /* 0x3e80000015151820 */ /* 0x000fc40000400000 */
[----:B------:R-:W-:Y:S02]  /*83fc0*/  @P1 FMUL R22, R22, 0.25 ;  /* 0x3e80000016161820 */ /* 0x000fe40000400000 */
[----:B------:R-:W-:Y:S02]  /*83fd0*/  @P1 FMUL R26, R26, 0.25 ;  /* 0x3e8000001a1a1820 */ /* 0x000fe40000400000 */
[----:B------:R-:W-:Y:S02]  /*83fe0*/  @!P0 FMUL R21, R21, 16777216 ;  /* 0x4b80000015158820 */ /* 0x000fe40000400000 */
[----:B------:R-:W-:Y:S02]  /*83ff0*/  @P1 FMUL R24, R24, 0.25 ;  /* 0x3e80000018181820 */ /* 0x000fe40000400000 */
[----:B------:R-:W-:Y:S02]  /*84000*/  @!P0 FMUL R22, R22, 16777216 ;  /* 0x4b80000016168820 */ /* 0x000fe40000400000 */
[----:B------:R-:W-:-:S02]  /*84010*/  @P1 FMUL R23, R23, 0.25 ;  /* 0x3e80000017171820 */ /* 0x000fc40000400000 */
[----:B------:R-:W-:Y:S02]  /*84020*/  @!P0 FMUL R26, R26, 16777216 ;  /* 0x4b8000001a1a8820 */ /* 0x000fe40000400000 */
[----:B------:R-:W-:Y:S02]  /*84030*/  @!P0 FMUL R24, R24, 16777216 ;  /* 0x4b80000018188820 */ /* 0x000fe40000400000 */
[----:B------:R-:W-:Y:S02]  /*84040*/  @!P0 FMUL R23, R23, 16777216 ;  /* 0x4b80000017178820 */ /* 0x000fe40000400000 */
[----:B------:R-:W-:Y:S02]  /*84050*/  @P1 FMUL R7, R7, 0.25 ;  /* 0x3e80000007071820 */ /* 0x000fe40000400000 */
[----:B------:R-:W-:Y:S02]  /*84060*/  @P1 FMUL R5, R5, 0.25 ;  /* 0x3e80000005051820 */ /* 0x000fe40000400000 */
[----:B------:R-:W-:-:S02]  /*84070*/  @P1 FMUL R12, R12, 0.25 ;  /* 0x3e8000000c0c1820 */ /* 0x000fc40000400000 */
[----:B------:R-:W-:Y:S02]  /*84080*/  @!P0 FMUL R7, R7, 16777216 ;  /* 0x4b80000007078820 */ /* 0x000fe40000400000 */
[----:B------:R-:W-:Y:S02]  /*84090*/  @P1 FMUL R0, R0, 0.25 ;  /* 0x3e80000000001820 */ /* 0x000fe40000400000 */
[----:B------:R-:W-:Y:S02]  /*840a0*/  @P1 FMUL R14, R14, 0.25 ;  /* 0x3e8000000e0e1820 */ /* 0x000fe40000400000 */
[----:B------:R-:W-:Y:S02]  /*840b0*/  @P1 FMUL R3, R3, 0.25 ;  /* 0x3e80000003031820 */ /* 0x000fe40000400000 */
[----:B------:R-:W-:Y:S02]  /*840c0*/  @!P0 FMUL R5, R5, 16777216 ;  /* 0x4b80000005058820 */ /* 0x000fe40000400000 */
[----:B--2---:R-:W-:-:S02]  /*840d0*/  @P1 FMUL R6, R6, 0.25 ;  /* 0x3e80000006061820 */ /* 0x004fc40000400000 */
[----:B----4-:R-:W-:-:S04]  /*840e0*/  @P1 FMUL R9, R9, 0.25 ;  /* 0x3e80000009091820 */ /* 0x010fc80000400000 */
[----:B------:R-:W-:Y:S02]  /*840f0*/  @!P0 FMUL R9, R9, 16777216 ;  /* 0x4b80000009098820 */ /* 0x000fe40000400000 */
[----:B---3--:R-:W-:-:S04]  /*84100*/  @P1 FMUL R11, R11, 0.25 ;  /* 0x3e8000000b0b1820 */ /* 0x008fc80000400000 */
[----:B------:R-:W-:Y:S02]  /*84110*/  @!P0 FMUL R11, R11, 16777216 ;  /* 0x4b8000000b0b8820 */ /* 0x000fe40000400000 */
[----:B------:R-:W-:-:S04]  /*84120*/  @P1 FMUL R8, R8, 0.25 ;  /* 0x3e80000008081820 */ /* 0x000fc80000400000 */
[----:B------:R-:W-:-:S05]  /*84130*/  @!P0 FMUL R8, R8, 16777216 ;  /* 0x4b80000008088820 */ /* 0x000fca0000400000 */
[----:B------:R0:W-:Y:S01]  /*84140*/  STL [R1+0xd68], R8 ;  /* 0x000d680801007387 */ /* 0x0001e20000100800 */
[----:B------:R-:W-:Y:S02]  /*84150*/  @P1 FMUL R28, R28, 0.25 ;  /* 0x3e8000001c1c1820 */ /* 0x000fe40000400000 */
[----:B------:R-:W-:Y:S01]  /*84160*/  @P1 FMUL R29, R29, 0.25 ;  /* 0x3e8000001d1d1820 */ /* 0x000fe20000400000 */
[----:B0-----:R-:W2:Y:S01]  /*84170*/  LDL.LU R8, [R1+0xde4] ;  /* 0x000de40001087983 */ /* 0x001ea20000300800 */
[----:B------:R0:W-:Y:S02]  /*84180*/  STL [R1+0xd70], R11 ;  /* 0x000d700b01007387 */ /* 0x0001e40000100800 */
[----:B------:R-:W-:Y:S01]  /*84190*/  @!P0 FMUL R29, R29, 16777216 ;  /* 0x4b8000001d1d8820 */ /* 0x000fe20000400000 */
[----:B0-----:R-:W3:Y:S01]  /*841a0*/  LDL.LU R11, [R1+0xde8] ;  /* 0x000de800010b7983 */ /* 0x001ee20000300800 */
[----:B------:R0:W-:Y:S02]  /*841b0*/  STL [R1+0xd78], R9 ;  /* 0x000d780901007387 */ /* 0x0001e40000100800 */
[----:B------:R-:W-:Y:S01]  /*841c0*/  @!P0 FMUL R28, R28, 16777216 ;  /* 0x4b8000001c1c8820 */ /* 0x000fe20000400000 */
        /* <DEDUP_REMOVED lines=8> */
[----:B------:R0:W-:Y:S01]  /*84250*/  STL [R1+0xd94], R24 ;  /* 0x000d941801007387 */ /* 0x0001e20000100800 */
[----:B------:R-:W-:-:S02]  /*84260*/  FSETP.GT.AND P1, PT, |R15|, 8.50705917302346158658e+37, PT ;  /* 0x7e8000000f00780b */ /* 0x000fc40003f24200 */
[----:B0-----:R-:W4:Y:S01]  /*84270*/  LDL.LU R24, [R1+0x1358] ;  /* 0x0013580001187983 */ /* 0x001f220000300800 */
[----:B------:R0:W-:Y:S03]  /*84280*/  STL [R1+0xd9c], R23 ;  /* 0x000d9c1701007387 */ /* 0x0001e60000100800 */
[----:B0-----:R-:W4:Y:S01]  /*84290*/  LDL.LU R23, [R1+0x1354] ;  /* 0x0013540001177983 */ /* 0x001f220000300800 */
[----:B------:R0:W-:Y:S03]  /*842a0*/  STL [R1+0x12fc], R29 ;  /* 0x0012fc1d01007387 */ /* 0x0001e60000100800 */
[----:B0-----:R-:W4:Y:S01]  /*842b0*/  LDL.LU R29, [R1+0xddc] ;  /* 0x000ddc00011d7983 */ /* 0x001f220000300800 */
[----:B------:R0:W-:Y:S03]  /*842c0*/  STL [R1+0x1300], R28 ;  /* 0x0013001c01007387 */ /* 0x0001e60000100800 */
[----:B0-----:R-:W4:Y:S01]  /*842d0*/  LDL.LU R28, [R1+0xdd8] ;  /* 0x000dd800011c7983 */ /* 0x001f220000300800 */
[----:B------:R0:W-:Y:S02]  /*842e0*/  STL [R1+0x1304], R6 ;  /* 0x0013040601007387 */ /* 0x0001e40000100800 */
[----:B0-----:R-:W-:-:S02]  /*842f0*/  MOV R6, R15 ;  /* 0x0000000f00067202 */ /* 0x001fc40000000f00 */
[----:B------:R-:W4:Y:S01]  /*84300*/  LDL.LU R15, [R1+0x1350] ;  /* 0x00135000010f7983 */ /* 0x000f220000300800 */
[----:B------:R0:W-:Y:S03]  /*84310*/  STL [R1+0x1308], R7 ;  /* 0x0013080701007387 */ /* 0x0001e60000100800 */
[----:B0-----:R-:W4:Y:S01]  /*84320*/  LDL.LU R7, [R1+0xdd4] ;  /* 0x000dd40001077983 */ /* 0x001f220000300800 */
[----:B------:R0:W-:Y:S03]  /*84330*/  STL [R1+0x130c], R5 ;  /* 0x00130c0501007387 */ /* 0x0001e60000100800 */
[----:B0-----:R-:W4:Y:S01]  /*84340*/  LDL.LU R5, [R1+0xdd0] ;  /* 0x000dd00001057983 */ /* 0x001f220000300800 */
[----:B------:R-:W-:Y:S02]  /*84350*/  @!P0 FMUL R12, R12, 16777216 ;  /* 0x4b8000000c0c8820 */ /* 0x000fe40000400000 */
[----:B------:R-:W-:-:S02]  /*84360*/  @!P0 FMUL R0, R0, 16777216 ;  /* 0x4b80000000008820 */ /* 0x000fc40000400000 */
[----:B------:R-:W-:Y:S02]  /*84370*/  @!P0 FMUL R14, R14, 16777216 ;  /* 0x4b8000000e0e8820 */ /* 0x000fe40000400000 */
[----:B------:R-:W-:Y:S01]  /*84380*/  @!P0 FMUL R3, R3, 16777216 ;  /* 0x4b80000003038820 */ /* 0x000fe20000400000 */
[----:B------:R-:W-:Y:S01]  /*84390*/  FSETP.GEU.AND P0, PT, |R6|, 1.175494350822287508e-38, PT ;  /* 0x008000000600780b */ /* 0x000fe20003f0e200 */
[----:B------:R-:W-:Y:S01]  /*843a0*/  STL [R1+0x1310], R12 ;  /* 0x0013100c01007387 */ /* 0x000fe20000100800 */
[----:B------:R0:W-:Y:S02]  /*843b0*/  STL [R1+0xdc8], R0 ;  /* 0x000dc80001007387 */ /* 0x0001e40000100800 */
[----:B------:R-:W-:Y:S01]  /*843c0*/  @P1 FMUL R13, R13, 0.25 ;  /* 0x3e8000000d0d1820 */ /* 0x000fe20000400000 */
[----:B0-----:R-:W4:Y:S01]  /*843d0*/  LDL.LU R0, [R1+0x134c] ;  /* 0x00134c0001007983 */ /* 0x001f220000300800 */
[----:B------:R-:W-:Y:S02]  /*843e0*/  STL [R1+0x1330], R14 ;  /* 0x0013300e01007387 */ /* 0x000fe40000100800 */
[----:B------:R0:W-:Y:S05]  /*843f0*/  STL [R1+0xdcc], R3 ;  /* 0x000dcc0301007387 */ /* 0x0001ea0000100800 */
[----:B------:R-:W-:Y:S01]  /*84400*/  @!P0 FMUL R13, R13, 16777216 ;  /* 0x4b8000000d0d8820 */ /* 0x000fe20000400000 */
[----:B0-----:R-:W4:Y:S01]  /*84410*/  LDL.LU R3, [R1+0x1348] ;  /* 0x0013480001037983 */ /* 0x001f220000300800 */
[----:B--2---:R-:W-:-:S04]  /*84420*/  @P1 FMUL R8, R8, 0.25 ;  /* 0x3e80000008081820 */ /* 0x004fc80000400000 */
[----:B------:R-:W-:Y:S02]  /*84430*/  @!P0 FMUL R8, R8, 16777216 ;  /* 0x4b80000008088820 */ /* 0x000fe40000400000 */
[----:B---3--:R-:W-:-:S04]  /*84440*/  @P1 FMUL R11, R11, 0.25 ;  /* 0x3e8000000b0b1820 */ /* 0x008fc80000400000 */
[----:B------:R-:W-:Y:S02]  /*84450*/  @!P0 FMUL R11, R11, 16777216 ;  /* 0x4b8000000b0b8820 */ /* 0x000fe40000400000 */
[----:B----4-:R-:W-:-:S04]  /*84460*/  @P1 FMUL R9, R9, 0.25 ;  /* 0x3e80000009091820 */ /* 0x010fc80000400000 */
[----:B------:R-:W-:Y:S02]  /*84470*/  @!P0 FMUL R9, R9, 16777216 ;  /* 0x4b80000009098820 */ /* 0x000fe40000400000 */
[----:B------:R-:W-:-:S04]  /*84480*/  @P1 FMUL R29, R29, 0.25 ;  /* 0x3e8000001d1d1820 */ /* 0x000fc80000400000 */
[----:B------:R-:W-:Y:S02]  /*84490*/  @!P0 FMUL R29, R29, 16777216 ;  /* 0x4b8000001d1d8820 */ /* 0x000fe40000400000 */
[----:B------:R-:W-:-:S04]  /*844a0*/  @P1 FMUL R28, R28, 0.25 ;  /* 0x3e8000001c1c1820 */ /* 0x000fc80000400000 */
[----:B------:R-:W-:Y:S02]  /*844b0*/  @!P0 FMUL R28, R28, 16777216 ;  /* 0x4b8000001c1c8820 */ /* 0x000fe40000400000 */
[----:B------:R-:W-:Y:S02]  /*844c0*/  @P1 FMUL R23, R23, 0.25 ;  /* 0x3e80000017171820 */ /* 0x000fe40000400000 */
[----:B------:R-:W-:-:S04]  /*844d0*/  @P1 FMUL R7, R7, 0.25 ;  /* 0x3e80000007071820 */ /* 0x000fc80000400000 */
[----:B------:R-:W-:Y:S02]  /*844e0*/  @!P0 FMUL R7, R7, 16777216 ;  /* 0x4b80000007078820 */ /* 0x000fe40000400000 */
[----:B------:R-:W-:-:S04]  /*844f0*/  @P1 FMUL R5, R5, 0.25 ;  /* 0x3e80000005051820 */ /* 0x000fc80000400000 */
[----:B------:R-:W-:-:S05]  /*84500*/  @!P0 FMUL R5, R5, 16777216 ;  /* 0x4b80000005058820 */ /* 0x000fca0000400000 */
[----:B------:R0:W-:Y:S01]  /*84510*/  STL [R1+0xdd0], R5 ;  /* 0x000dd00501007387 */ /* 0x0001e20000100800 */
[----:B------:R1:W-:Y:S02]  /*84520*/  STL [R1+0xdd4], R7 ;  /* 0x000dd40701007387 */ /* 0x0003e40000100800 */
[----:B------:R2:W-:Y:S02]  /*84530*/  STL [R1+0xdd8], R28 ;  /* 0x000dd81c01007387 */ /* 0x0005e40000100800 */
[----:B------:R3:W-:Y:S01]  /*84540*/  STL [R1+0xddc], R29 ;  /* 0x000ddc1d01007387 */ /* 0x0007e20000100800 */
[----:B------:R3:W-:Y:S01]  /*84550*/  STL [R1+0xde0], R13 ;  /* 0x000de00d01007387 */ /* 0x0007e20000100800 */
[----:B------:R3:W-:Y:S02]  /*84560*/  STL [R1+0xde4], R8 ;  /* 0x000de40801007387 */ /* 0x0007e40000100800 */
[----:B------:R-:W4:Y:S02]  /*84570*/  LDL.LU R14, [R1+0xe08] ;  /* 0x000e0800010e7983 */ /* 0x000f240000300800 */
[----:B------:R-:W4:Y:S01]  /*84580*/  LDL.LU R12, [R1+0xe18] ;  /* 0x000e1800010c7983 */ /* 0x000f220000300800 */
[----:B0-----:R-:W4:Y:S01]  /*84590*/  LDL.LU R5, [R1+0xeac] ;  /* 0x000eac0001057983 */ /* 0x001f220000300800 */
[----:B------:R0:W-:Y:S02]  /*845a0*/  STL [R1+0xde8], R11 ;  /* 0x000de80b01007387 */ /* 0x0001e40000100800 */
[----:B-1----:R-:W4:Y:S02]  /*845b0*/  LDL.LU R7, [R1+0xebc] ;  /* 0x000ebc0001077983 */ /* 0x002f240000300800 */
[----:B--2---:R-:W2:Y:S01]  /*845c0*/  LDL.LU R28, [R1+0xec0] ;  /* 0x000ec000011c7983 */ /* 0x004ea20000300800 */
[----:B---3--:R-:W3:Y:S01]  /*845d0*/  LDL.LU R29, [R1+0xec4] ;  /* 0x000ec400011d7983 */ /* 0x008ee20000300800 */
[----:B------:R-:W3:Y:S02]  /*845e0*/  LDL.LU R13, [R1+0xea8] ;  /* 0x000ea800010d7983 */ /* 0x000ee40000300800 */
[----:B------:R-:W-:-:S02]  /*845f0*/  @!P0 FMUL R23, R23, 16777216 ;  /* 0x4b80000017178820 */ /* 0x000fc40000400000 */
[----:B------:R-:W3:Y:S01]  /*84600*/  LDL.LU R8, [R1+0xeb8] ;  /* 0x000eb80001087983 */ /* 0x000ee20000300800 */
[----:B0-----:R-:W3:Y:S01]  /*84610*/  LDL.LU R11, [R1+0xea4] ;  /* 0x000ea400010b7983 */ /* 0x001ee20000300800 */
[----:B------:R0:W-:Y:S03]  /*84620*/  STL [R1+0xdec], R9 ;  /* 0x000dec0901007387 */ /* 0x0001e60000100800 */
[----:B0-----:R-:W3:Y:S01]  /*84630*/  LDL.LU R9, [R1+0xeb4] ;  /* 0x000eb40001097983 */ /* 0x001ee20000300800 */
[----:B------:R0:W-:Y:S03]  /*84640*/  STL [R1+0x12ec], R23 ;  /* 0x0012ec1701007387 */ /* 0x0001e60000100800 */
[----:B0-----:R-:W3:Y:S01]  /*84650*/  LDL.LU R23, [R1+0xe04] ;  /* 0x000e040001177983 */ /* 0x001ee20000300800 */
[----:B------:R-:W-:-:S04]  /*84660*/  @P1 FMUL R24, R24, 0.25 ;  /* 0x3e80000018181820 */ /* 0x000fc80000400000 */
[----:B------:R-:W-:-:S05]  /*84670*/  @!P0 FMUL R24, R24, 16777216 ;  /* 0x4b80000018188820 */ /* 0x000fca0000400000 */
[----:B------:R0:W-:Y:S04]  /*84680*/  STL [R1+0x12f0], R24 ;  /* 0x0012f01801007387 */ /* 0x0001e80000100800 */
[----:B0-----:R-:W3:Y:S01]  /*84690*/  LDL.LU R24, [R1+0x5c] ;  /* 0x00005c0001187983 */ /* 0x001ee20000300800 */
        /* <DEDUP_REMOVED lines=14> */
[----:B------:R-:W-:Y:S01]  /*84780*/  @!P0 FMUL R19, R19, 16777216 ;  /* 0x4b80000013138820 */ /* 0x000fe20000400000 */
[----:B------:R-:W-:Y:S01]  /*84790*/  FSETP.GEU.AND P0, PT, |R15|, 1.175494350822287508e-38, PT ;  /* 0x008000000f00780b */ /* 0x000fe20003f0e200 */
[----:B------:R-:W-:Y:S01]  /*847a0*/  STL [R1+0x12f4], R26 ;  /* 0x0012f41a01007387 */ /* 0x000fe20000100800 */
[----:B------:R-:W-:Y:S02]  /*847b0*/  STL [R1+0x12f8], R22 ;  /* 0x0012f81601007387 */ /* 0x000fe40000100800 */
[----:B------:R-:W-:Y:S02]  /*847c0*/  STL [R1+0x1314], R21 ;  /* 0x0013141501007387 */ /* 0x000fe40000100800 */
[----:B------:R-:W-:Y:S01]  /*847d0*/  STL [R1+0x1318], R27 ;  /* 0x0013181b01007387 */ /* 0x000fe20000100800 */
[----:B------:R-:W-:Y:S01]  /*847e0*/  STL [R1+0x131c], R20 ;  /* 0x00131c1401007387 */ /* 0x000fe20000100800 */
[----:B------:R-:W-:Y:S01]  /*847f0*/  IADD3 R0, R0, -0x3f3504f3, RZ ;  /* 0xc0cafb0d00007810 */ /* 0x000fe20007ffe0ff */
[----:B------:R0:W-:Y:S02]  /*84800*/  STL [R1+0x68], R6 ;  /* 0x0000680601007387 */ /* 0x0001e40000100800 */
[----:B------:R-:W-:Y:S01]  /*84810*/  @P1 FMUL R2, R2, 0.25 ;  /* 0x3e80000002021820 */ /* 0x000fe20000400000 */
[----:B------:R-:W-:Y:S01]  /*84820*/  STL [R1+0x1334], R19 ;  /* 0x0013341301007387 */ /* 0x000fe20000100800 */
[----:B0-----:R-:W-:Y:S01]  /*84830*/  MOV R6, R10 ;  /* 0x0000000a00067202 */ /* 0x001fe20000000f00 */
[----:B------:R-:W-:Y:S01]  /*84840*/  IMAD.MOV.U32 R10, RZ, RZ, R4 ;  /* 0x000000ffff0a7224 */ /* 0x000fe200078e0004 */
[----:B------:R-:W-:Y:S01]  /*84850*/  LOP3.LUT R4, R0, 0xff800000, RZ, 0xc0, !PT ;  /* 0xff80000000047812 */ /* 0x000fe200078ec0ff */
[----:B------:R-:W-:-:S04]  /*84860*/  @!P0 FMUL R2, R2, 16777216 ;  /* 0x4b80000002028820 */ /* 0x000fc80000400000 */
[----:B------:R-:W-:Y:S01]  /*84870*/  STL [R1+0x130], R4 ;  /* 0x0001300401007387 */ /* 0x000fe20000100800 */
[----:B------:R0:W-:Y:S01]  /*84880*/  MUFU.RCP R0, R6 ;  /* 0x0000000600007308 */ /* 0x0001e20000001000 */
[----:B------:R-:W-:Y:S02]  /*84890*/  @P1 FMUL R17, R17, 0.25 ;  /* 0x3e80000011111820 */ /* 0x000fe40000400000 */
[----:B------:R-:W-:Y:S02]  /*848a0*/  @P1 FMUL R18, R18, 0.25 ;  /* 0x3e80000012121820 */ /* 0x000fe40000400000 */
[----:B------:R-:W-:Y:S02]  /*848b0*/  @P1 FMUL R16, R16, 0.25 ;  /* 0x3e80000010101820 */ /* 0x000fe40000400000 */
[----:B------:R-:W-:Y:S02]  /*848c0*/  @P1 FMUL R15, R15, 0.25 ;  /* 0x3e8000000f0f1820 */ /* 0x000fe40000400000 */
[----:B------:R-:W-:-:S02]  /*848d0*/  @P1 FMUL R25, R25, 0.25 ;  /* 0x3e80000019191820 */ /* 0x000fc40000400000 */
[----:B------:R-:W-:Y:S02]  /*848e0*/  @!P0 FMUL R17, R17, 16777216 ;  /* 0x4b80000011118820 */ /* 0x000fe40000400000 */
[----:B------:R-:W-:Y:S02]  /*848f0*/  @!P0 FMUL R18, R18, 16777216 ;  /* 0x4b80000012128820 */ /* 0x000fe40000400000 */
[----:B------:R-:W-:Y:S02]  /*84900*/  @!P0 FMUL R16, R16, 16777216 ;  /* 0x4b80000010108820 */ /* 0x000fe40000400000 */
[----:B----4-:R-:W-:Y:S02]  /*84910*/  @P1 FMUL R14, R14, 0.25 ;  /* 0x3e8000000e0e1820 */ /* 0x010fe40000400000 */
[----:B------:R-:W-:Y:S02]  /*84920*/  @P1 FMUL R12, R12, 0.25 ;  /* 0x3e8000000c0c1820 */ /* 0x000fe40000400000 */
[----:B------:R-:W-:-:S02]  /*84930*/  @P1 FMUL R5, R5, 0.25 ;  /* 0x3e80000005051820 */ /* 0x000fc40000400000 */
[----:B------:R-:W-:Y:S02]  /*84940*/  @!P0 FMUL R14, R14, 16777216 ;  /* 0x4b8000000e0e8820 */ /* 0x000fe40000400000 */
[----:B------:R-:W-:Y:S02]  /*84950*/  @P1 FMUL R7, R7, 0.25 ;  /* 0x3e80000007071820 */ /* 0x000fe40000400000 */
[----:B--2---:R-:W-:Y:S02]  /*84960*/  @P1 FMUL R28, R28, 0.25 ;  /* 0x3e8000001c1c1820 */ /* 0x004fe40000400000 */
[----:B------:R-:W-:Y:S02]  /*84970*/  @!P0 FMUL R12, R12, 16777216 ;  /* 0x4b8000000c0c8820 */ /* 0x000fe40000400000 */
[----:B---3--:R-:W-:Y:S02]  /*84980*/  @P1 FMUL R29, R29, 0.25 ;  /* 0x3e8000001d1d1820 */ /* 0x008fe40000400000 */
[----:B------:R-:W-:-:S02]  /*84990*/  @!P0 FMUL R5, R5, 16777216 ;  /* 0x4b80000005058820 */ /* 0x000fc40000400000 */
[----:B------:R-:W-:Y:S02]  /*849a0*/  @P1 FMUL R13, R13, 0.25 ;  /* 0x3e8000000d0d1820 */ /* 0x000fe40000400000 */
[----:B------:R-:W-:Y:S02]  /*849b0*/  @!P0 FMUL R7, R7, 16777216 ;  /* 0x4b80000007078820 */ /* 0x000fe40000400000 */
[----:B------:R-:W-:Y:S02]  /*849c0*/  @P1 FMUL R8, R8, 0.25 ;  /* 0x3e80000008081820 */ /* 0x000fe40000400000 */
[----:B------:R-:W-:Y:S02]  /*849d0*/  @!P0 FMUL R28, R28, 16777216 ;  /* 0x4b8000001c1c8820 */ /* 0x000fe40000400000 */
[----:B------:R-:W-:Y:S02]  /*849e0*/  @P1 FMUL R11, R11, 0.25 ;  /* 0x3e8000000b0b1820 */ /* 0x000fe40000400000 */
[----:B------:R-:W-:-:S02]  /*849f0*/  @!P0 FMUL R29, R29, 16777216 ;  /* 0x4b8000001d1d8820 */ /* 0x000fc40000400000 */
[----:B------:R-:W-:Y:S02]  /*84a00*/  @!P0 FMUL R13, R13, 16777216 ;  /* 0x4b8000000d0d8820 */ /* 0x000fe40000400000 */
[----:B------:R-:W-:Y:S02]  /*84a10*/  @!P0 FMUL R8, R8, 16777216 ;  /* 0x4b80000008088820 */ /* 0x000fe40000400000 */
[----:B------:R-:W-:Y:S02]  /*84a20*/  @!P0 FMUL R11, R11, 16777216 ;  /* 0x4b8000000b0b8820 */ /* 0x000fe40000400000 */
[----:B------:R-:W-:-:S04]  /*84a30*/  @P1 FMUL R23, R23, 0.25 ;  /* 0x3e80000017171820 */ /* 0x000fc80000400000 */
[----:B------:R-:W-:Y:S02]  /*84a40*/  @!P0 FMUL R23, R23, 16777216 ;  /* 0x4b80000017178820 */ /* 0x000fe40000400000 */
[----:B------:R-:W-:-:S03]  /*84a50*/  @P1 FMUL R9, R9, 0.25 ;  /* 0x3e80000009091820 */ /* 0x000fc60000400000 */
[----:B------:R-:W-:Y:S01]  /*84a60*/  STL [R1+0xe04], R23 ;  /* 0x000e041701007387 */ /* 0x000fe20000100800 */
[----:B------:R-:W-:Y:S02]  /*84a70*/  STL [R1+0xe08], R14 ;  /* 0x000e080e01007387 */ /* 0x000fe40000100800 */
[----:B------:R-:W-:Y:S02]  /*84a80*/  STL [R1+0xe18], R12 ;  /* 0x000e180c01007387 */ /* 0x000fe40000100800 */
[----:B------:R-:W-:Y:S01]  /*84a90*/  STL [R1+0xeac], R5 ;  /* 0x000eac0501007387 */ /* 0x000fe20000100800 */
[----:B------:R-:W-:Y:S01]  /*84aa0*/  STL [R1+0xebc], R7 ;  /* 0x000ebc0701007387 */ /* 0x000fe20000100800 */
[----:B------:R1:W-:Y:S02]  /*84ab0*/  STL [R1+0x12d8], R2 ;  /* 0x0012d80201007387 */ /* 0x0003e40000100800 */
[----:B------:R-:W-:Y:S02]  /*84ac0*/  STL [R1+0xec0], R28 ;  /* 0x000ec01c01007387 */ /* 0x000fe40000100800 */
[----:B------:R-:W-:Y:S02]  /*84ad0*/  STL [R1+0xec4], R29 ;  /* 0x000ec41d01007387 */ /* 0x000fe40000100800 */
[----:B------:R-:W-:Y:S01]  /*84ae0*/  @!P0 FMUL R9, R9, 16777216 ;  /* 0x4b80000009098820 */ /* 0x000fe20000400000 */
[----:B------:R-:W-:Y:S01]  /*84af0*/  STL [R1+0xea8], R13 ;  /* 0x000ea80d01007387 */ /* 0x000fe20000100800 */
[----:B------:R2:W-:Y:S02]  /*84b00*/  STL [R1+0xea4], R11 ;  /* 0x000ea40b01007387 */ /* 0x0005e40000100800 */
[----:B------:R-:W-:Y:S01]  /*84b10*/  STL [R1+0xeb8], R8 ;  /* 0x000eb80801007387 */ /* 0x000fe20000100800 */
[----:B-1----:R-:W3:Y:S01]  /*84b20*/  LDL.LU R2, [R1+0x120] ;  /* 0x0001200001027983 */ /* 0x002ee20000300800 */
[----:B0-----:R-:W4:Y:S02]  /*84b30*/  LDL.LU R6, [R1+0x124] ;  /* 0x0001240001067983 */ /* 0x001f240000300800 */
[----:B------:R0:W-:Y:S01]  /*84b40*/  STL [R1+0xeb4], R9 ;  /* 0x000eb40901007387 */ /* 0x0001e20000100800 */
[----:B--2---:R-:W-:Y:S01]  /*84b50*/  MOV R11, R10 ;  /* 0x0000000a000b7202 */ /* 0x004fe20000000f00 */
        /* <DEDUP_REMOVED lines=8> */
[----:B------:R-:W-:Y:S01]  /*84be0*/  FSETP.NEU.AND P1, PT, R24, RZ, PT ;  /* 0x000000ff1800720b */ /* 0x000fe20003f2d000 */
        /* <DEDUP_REMOVED lines=9> */
[----:B------:R0:W-:Y:S03]  /*84c80*/  STL [R1+0x1338], R17 ;  /* 0x0013381101007387 */ /* 0x0001e60000100800 */
[----:B0-----:R-:W2:Y:S01]  /*84c90*/  LDL.LU R17, [R1+0x11c] ;  /* 0x00011c0001117983 */ /* 0x001ea20000300800 */
[----:B------:R0:W-:Y:S03]  /*84ca0*/  STL [R1+0x133c], R18 ;  /* 0x00133c1201007387 */ /* 0x0001e60000100800 */
[----:B0-----:R-:W3:Y:S01]  /*84cb0*/  LDL.LU R18, [R1+0x118] ;  /* 0x0001180001127983 */ /* 0x001ee20000300800 */
[----:B------:R0:W-:Y:S03]  /*84cc0*/  STL [R1+0x1344], R16 ;  /* 0x0013441001007387 */ /* 0x0001e60000100800 */
[----:B0-----:R-:W4:Y:S01]  /*84cd0*/  LDL.LU R16, [R1+0x4] ;  /* 0x0000040001107983 */ /* 0x001f220000300800 */
[----:B------:R-:W0:Y:S01]  /*84ce0*/  I2F R4, R4 ;  /* 0x0000000400047306 */ /* 0x000e220000201400 */
[----:B------:R-:W-:-:S02]  /*84cf0*/  @!P0 FMUL R15, R15, 16777216 ;  /* 0x4b8000000f0f8820 */ /* 0x000fc40000400000 */
[----:B------:R-:W-:Y:S01]  /*84d00*/  @!P0 FMUL R25, R25, 16777216 ;  /* 0x4b80000019198820 */ /* 0x000fe20000400000 */
[----:B------:R-:W4:Y:S01]  /*84d10*/  LDL.LU R29, [R1+0x178] ;  /* 0x00017800011d7983 */ /* 0x000f220000300800 */
[----:B------:R-:W-:Y:S02]  /*84d20*/  FSETP.NEU.AND P0, PT, R11, RZ, PT ;  /* 0x000000ff0b00720b */ /* 0x000fe40003f0d000 */
[----:B------:R-:W4:Y:S02]  /*84d30*/  LDL.LU R11, [R1+0x180] ;  /* 0x00018000010b7983 */ /* 0x000f240000300800 */
[----:B0-----:R-:W-:-:S05]  /*84d40*/  FFMA.FTZ R4, R4, 1.1920928955078125e-07, R3 ;  /* 0x3400000004047823 */ /* 0x001fca0000010003 */
[----:B------:R3:W-:Y:S01]  /*84d50*/  STL [R1+0x764], R4 ;  /* 0x0007640401007387 */ /* 0x0007e20000100800 */
[C---:B--2---:R-:W-:Y:S02]  /*84d60*/  FMUL R17, R0.reuse, R17 ;  /* 0x0000001100117220 */ /* 0x044fe40000400000 */
[----:B---3--:R-:W-:-:S05]  /*84d70*/  FMUL R4, R0, R18 ;  /* 0x0000001200047220 */ /* 0x008fca0000400000 */
[----:B------:R0:W-:Y:S01]  /*84d80*/  STL [R1+0x8b4], R4 ;  /* 0x0008b40401007387 */ /* 0x0001e20000100800 */
[----:B------:R-:W-:Y:S01]  /*84d90*/  STL [R1+0x8b0], R17 ;  /* 0x0008b01101007387 */ /* 0x000fe20000100800 */
[----:B----4-:R1:W2:Y:S01]  /*84da0*/  MUFU.RCP R3, R16 ;  /* 0x0000001000037308 */ /* 0x0102a20000001000 */
[C---:B0-----:R-:W-:Y:S02]  /*84db0*/  FMUL R4, R0.reuse, R6 ;  /* 0x0000000600047220 */ /* 0x041fe40000400000 */
[C---:B-1----:R-:W-:Y:S02]  /*84dc0*/  FMUL R16, R0.reuse, R2 ;  /* 0x0000000200107220 */ /* 0x042fe40000400000 */
[----:B------:R-:W-:-:S03]  /*84dd0*/  FMUL R2, R0, R9 ;  /* 0x0000000900027220 */ /* 0x000fc60000400000 */
[----:B------:R-:W-:Y:S01]  /*84de0*/  STL [R1+0x8ac], R16 ;  /* 0x0008ac1001007387 */ /* 0x000fe20000100800 */
[----:B------:R-:W3:Y:S02]  /*84df0*/  LDL.LU R6, [R1+0x188] ;  /* 0x0001880001067983 */ /* 0x000ee40000300800 */
[----:B------:R-:W-:Y:S02]  /*84e00*/  STL [R1+0x8a8], R4 ;  /* 0x0008a80401007387 */ /* 0x000fe40000100800 */
[----:B------:R-:W4:Y:S01]  /*84e10*/  LDL.LU R9, [R1+0x190] ;  /* 0x0001900001097983 */ /* 0x000f220000300800 */
[----:B------:R0:W-:Y:S02]  /*84e20*/  STL [R1+0x8a4], R2 ;  /* 0x0008a40201007387 */ /* 0x0001e40000100800 */
[C---:B0-----:R-:W-:Y:S02]  /*84e30*/  FMUL R2, R0.reuse, R10 ;  /* 0x0000000a00027220 */ /* 0x041fe40000400000 */
[----:B------:R-:W4:Y:S01]  /*84e40*/  LDL.LU R10, [R1+0x198] ;  /* 0x00019800010a7983 */ /* 0x000f220000300800 */
[----:B------:R-:W-:-:S02]  /*84e50*/  FMUL R4, R0, R19 ;  /* 0x0000001300047220 */ /* 0x000fc40000400000 */
[----:B------:R-:W-:-:S03]  /*84e60*/  FMUL R16, R0, R20 ;  /* 0x0000001400107220 */ /* 0x000fc60000400000 */
[----:B------:R0:W-:Y:S01]  /*84e70*/  STL [R1+0x8a0], R4 ;  /* 0x0008a00401007387 */ /* 0x0001e20000100800 */
[----:B------:R1:W-:Y:S02]  /*84e80*/  STL [R1+0x89c], R2 ;  /* 0x00089c0201007387 */ /* 0x0003e40000100800 */
[----:B------:R2:W-:Y:S02]  /*84e90*/  STL [R1+0x898], R16 ;  /* 0x0008981001007387 */ /* 0x0005e40000100800 */
[C---:B0-----:R-:W-:Y:S02]  /*84ea0*/  FMUL R4, R0.reuse, R27 ;  /* 0x0000001b00047220 */ /* 0x041fe40000400000 */
[C---:B-1----:R-:W-:Y:S02]  /*84eb0*/  FMUL R2, R0.reuse, R21 ;  /* 0x0000001500027220 */ /* 0x042fe40000400000 */
[C---:B--2---:R-:W-:Y:S01]  /*84ec0*/  FMUL R16, R0.reuse, R22 ;  /* 0x0000001600107220 */ /* 0x044fe20000400000 */
[----:B------:R-:W-:Y:S02]  /*84ed0*/  STL [R1+0x72c], R4 ;  /* 0x00072c0401007387 */ /* 0x000fe40000100800 */
[----:B------:R0:W-:Y:S02]  /*84ee0*/  STL [R1+0x728], R2 ;  /* 0x0007280201007387 */ /* 0x0001e40000100800 */
[----:B------:R1:W-:Y:S02]  /*84ef0*/  STL [R1+0x724], R16 ;  /* 0x0007241001007387 */ /* 0x0003e40000100800 */
[----:B0-----:R-:W-:-:S02]  /*84f00*/  FMUL R2, R0, R13 ;  /* 0x0000000d00027220 */ /* 0x001fc40000400000 */
[----:B------:R-:W2:Y:S01]  /*84f10*/  LDL.LU R13, [R1+0x1a0] ;  /* 0x0001a000010d7983 */ /* 0x000ea20000300800 */
[C---:B------:R-:W-:Y:S02]  /*84f20*/  FMUL R4, R0.reuse, R26 ;  /* 0x0000001a00047220 */ /* 0x040fe40000400000 */
[----:B-1----:R-:W-:-:S03]  /*84f30*/  FMUL R16, R0, R24 ;  /* 0x0000001800107220 */ /* 0x002fc60000400000 */
[----:B------:R-:W-:Y:S01]  /*84f40*/  STL [R1+0x720], R4 ;  /* 0x0007200401007387 */ /* 0x000fe20000100800 */
[----:B------:R0:W-:Y:S02]  /*84f50*/  STL [R1+0x70c], R2 ;  /* 0x00070c0201007387 */ /* 0x0001e40000100800 */
[----:B------:R-:W-:Y:S02]  /*84f60*/  STL [R1+0x708], R16 ;  /* 0x0007081001007387 */ /* 0x000fe40000100800 */
[C---:B0-----:R-:W-:Y:S02]  /*84f70*/  FMUL R2, R0.reuse, R23 ;  /* 0x0000001700027220 */ /* 0x041fe40000400000 */
[----:B------:R-:W-:-:S03]  /*84f80*/  FMUL R4, R0, R14 ;  /* 0x0000000e00047220 */ /* 0x000fc60000400000 */
[----:B------:R0:W-:Y:S02]  /*84f90*/  STL [R1+0x704], R2 ;  /* 0x0007040201007387 */ /* 0x0001e40000100800 */
[----:B------:R1:W-:Y:S02]  /*84fa0*/  STL [R1+0x700], R4 ;  /* 0x0007000401007387 */ /* 0x0003e40000100800 */
[C---:B0-----:R-:W-:Y:S02]  /*84fb0*/  FMUL R2, R3.reuse, R5 ;  /* 0x0000000503027220 */ /* 0x041fe40000400000 */
[C---:B------:R-:W-:Y:S02]  /*84fc0*/  FMUL R5, R3.reuse, R7 ;  /* 0x0000000703057220 */ /* 0x040fe40000400000 */
[C---:B-1----:R-:W-:Y:S01]  /*84fd0*/  FMUL R4, R3.reuse, R28 ;  /* 0x0000001c03047220 */ /* 0x042fe20000400000 */
[----:B------:R0:W-:Y:S02]  /*84fe0*/  STL [R1+0x894], R2 ;  /* 0x0008940201007387 */ /* 0x0001e40000100800 */
[----:B------:R1:W-:Y:S02]  /*84ff0*/  STL [R1+0x890], R5 ;  /* 0x0008900501007387 */ /* 0x0003e40000100800 */
[----:B------:R-:W2:Y:S02]  /*85000*/  LDL.LU R28, [R1+0x1a8] ;  /* 0x0001a800011c7983 */ /* 0x000ea40000300800 */
[----:B------:R1:W-:Y:S02]  /*85010*/  STL [R1+0x88c], R4 ;  /* 0x00088c0401007387 */ /* 0x0003e40000100800 */
[----:B0-----:R-:W-:-:S02]  /*85020*/  FMUL R2, R3, R8 ;  /* 0x0000000803027220 */ /* 0x001fc40000400000 */
[----:B------:R-:W2:Y:S01]  /*85030*/  LDL.LU R8, [R1+0x1b0] ;  /* 0x0001b00001087983 */ /* 0x000ea20000300800 */
[C---:B-1----:R-:W-:Y:S02]  /*85040*/  FMUL R5, R3.reuse, R29 ;  /* 0x0000001d03057220 */ /* 0x042fe40000400000 */
[----:B------:R0:W-:Y:S02]  /*85050*/  STL [R1+0x888], R2 ;  /* 0x0008880201007387 */ /* 0x0001e40000100800 */
[----:B------:R-:W2:Y:S01]  /*85060*/  LDL.LU R4, [R1+0x1b8] ;  /* 0x0001b80001047983 */ /* 0x000ea20000300800 */
[----:B------:R-:W-:Y:S01]  /*85070*/  STL [R1+0x884], R5 ;  /* 0x0008840501007387 */ /* 0x000fe20000100800 */
[----:B------:R-:W2:Y:S02]  /*85080*/  LDL.LU R16, [R1+0x1c0] ;  /* 0x0001c00001107983 */ /* 0x000ea40000300800 */
[----:B0-----:R-:W-:-:S05]  /*85090*/  FMUL R2, R3, R11 ;  /* 0x0000000b03027220 */ /* 0x001fca0000400000 */
[----:B------:R0:W-:Y:S01]  /*850a0*/  STL [R1+0x880], R2 ;  /* 0x0008800201007387 */ /* 0x0001e20000100800 */
[----:B------:R-:W2:Y:S02]  /*850b0*/  LDL.LU R18, [R1+0x1c8] ;  /* 0x0001c80001127983 */ /* 0x000ea40000300800 */
[----:B------:R-:W2:Y:S01]  /*850c0*/  LDL.LU R17, [R1+0x1d0] ;  /* 0x0001d00001117983 */ /* 0x000ea20000300800 */
[----:B0-----:R-:W2:Y:S01]  /*850d0*/  LDL.LU R2, [R1+0xc] ;  /* 0x00000c0001027983 */ /* 0x001ea20000300800 */
[----:B------:R-:W2:Y:S02]  /*850e0*/  LDL.LU R29, [R1+0x164] ;  /* 0x00016400011d7983 */ /* 0x000ea40000300800 */
[----:B------:R-:W2:Y:S02]  /*850f0*/  LDL.LU R11, [R1+0x16c] ;  /* 0x00016c00010b7983 */ /* 0x000ea40000300800 */
[----:B------:R-:W2:Y:S01]  /*85100*/  LDL.LU R19, [R1+0x174] ;  /* 0x0001740001137983 */ /* 0x000ea20000300800 */
[----:B------:R0:W1:Y:S01]  /*85110*/  MUFU.RCP R0, R12 ;  /* 0x0000000c00007308 */ /* 0x0000620000001000 */
[----:B---3--:R-:W-:-:S02]  /*85120*/  FMUL R6, R3, R6 ;  /* 0x0000000603067220 */ /* 0x008fc40000400000 */
[----:B----4-:R-:W-:-:S03]  /*85130*/  FMUL R5, R3, R9 ;  /* 0x0000000903057220 */ /* 0x010fc60000400000 */
[----:B------:R-:W-:Y:S01]  /*85140*/  STL [R1+0x87c], R6 ;  /* 0x00087c0601007387 */ /* 0x000fe20000100800 */
[----:B------:R-:W3:Y:S03]  /*85150*/  LDL.LU R9, [R1+0x17c] ;  /* 0x00017c0001097983 */ /* 0x000ee60000300800 */
[----:B------:R4:W-:Y:S01]  /*85160*/  STL [R1+0x878], R5 ;  /* 0x0008780501007387 */ /* 0x0009e20000100800 */
[----:B------:R-:W3:Y:S03]  /*85170*/  LDL.LU R20, [R1+0x184] ;  /* 0x0001840001147983 */ /* 0x000ee60000300800 */
[----:B------:R-:W3:Y:S01]  /*85180*/  LDL.LU R27, [R1+0x18c] ;  /* 0x00018c00011b7983 */ /* 0x000ee20000300800 */
[----:B----4-:R-:W-:-:S05]  /*85190*/  FMUL R5, R3, R10 ;  /* 0x0000000a03057220 */ /* 0x010fca0000400000 */
[----:B------:R2:W-:Y:S01]  /*851a0*/  STL [R1+0x6ec], R5 ;  /* 0x0006ec0501007387 */ /* 0x0005e20000100800 */
[----:B------:R-:W4:Y:S02]  /*851b0*/  LDL.LU R21, [R1+0x194] ;  /* 0x0001940001157983 */ /* 0x000f240000300800 */
[----:B------:R-:W4:Y:S02]  /*851c0*/  LDL.LU R22, [R1+0x19c] ;  /* 0x00019c0001167983 */ /* 0x000f240000300800 */
[----:B------:R-:W4:Y:S01]  /*851d0*/  LDL.LU R26, [R1+0x1a4] ;  /* 0x0001a400011a7983 */ /* 0x000f220000300800 */
[----:B------:R-:W4:Y:S01]  /*851e0*/  LDL.LU R10, [R1+0x1ac] ;  /* 0x0001ac00010a7983 */ /* 0x000f220000300800 */
[----:B------:R-:W4:Y:S02]  /*851f0*/  LDL.LU R24, [R1+0x1b4] ;  /* 0x0001b40001187983 */ /* 0x000f240000300800 */
[----:B------:R-:W4:Y:S02]  /*85200*/  LDL.LU R23, [R1+0x1bc] ;  /* 0x0001bc0001177983 */ /* 0x000f240000300800 */
[----:B--2---:R-:W-:-:S05]  /*85210*/  FMUL R5, R3, R13 ;  /* 0x0000000d03057220 */ /* 0x004fca0000400000 */
[----:B------:R2:W-:Y:S01]  /*85220*/  STL [R1+0x6e8], R5 ;  /* 0x0006e80501007387 */ /* 0x0005e20000100800 */
[----:B------:R-:W4:Y:S02]  /*85230*/  LDL.LU R14, [R1+0x1c4] ;  /* 0x0001c400010e7983 */ /* 0x000f240000300800 */
[----:B0-----:R-:W4:Y:S01]  /*85240*/  LDL.LU R12, [R1+0x1cc] ;  /* 0x0001cc00010c7983 */ /* 0x001f220000300800 */
[----:B--2---:R-:W2:Y:S01]  /*85250*/  LDL.LU R5, [R1+0x1d4] ;  /* 0x0001d40001057983 */ /* 0x004ea20000300800 */
[----:B------:R-:W2:Y:S02]  /*85260*/  LDL.LU R7, [R1+0x1d8] ;  /* 0x0001d80001077983 */ /* 0x000ea40000300800 */
[----:B------:R-:W2:Y:S02]  /*85270*/  LDL.LU R6, [R1+0x10] ;  /* 0x0000100001067983 */ /* 0x000ea40000300800 */
[----:B------:R-:W2:Y:S02]  /*85280*/  LDL.LU R13, [R1+0x1dc] ;  /* 0x0001dc00010d7983 */ /* 0x000ea40000300800 */
[----:B------:R-:W-:-:S05]  /*85290*/  FMUL R28, R3, R28 ;  /* 0x0000001c031c7220 */ /* 0x000fca0000400000 */
[----:B------:R0:W-:Y:S01]  /*852a0*/  STL [R1+0x6e4], R28 ;  /* 0x0006e41c01007387 */ /* 0x0001e20000100800 */
[----:B------:R-:W-:-:S03]  /*852b0*/  FMUL R8, R3, R8 ;  /* 0x0000000803087220 */ /* 0x000fc60000400000 */
[----:B0-----:R-:W2:Y:S02]  /*852c0*/  LDL.LU R28, [R1+0x1e0] ;  /* 0x0001e000011c7983 */ /* 0x001ea40000300800 */
[----:B------:R0:W-:Y:S02]  /*852d0*/  STL [R1+0x6e0], R8 ;  /* 0x0006e00801007387 */ /* 0x0001e40000100800 */
[----:B0-----:R-:W2:Y:S01]  /*852e0*/  LDL.LU R8, [R1+0x1e8] ;  /* 0x0001e80001087983 */ /* 0x001ea20000300800 */
[C---:B------:R-:W-:Y:S02]  /*852f0*/  FMUL R4, R3.reuse, R4 ;  /* 0x0000000403047220 */ /* 0x040fe40000400000 */
[----:B------:R-:W-:-:S03]  /*85300*/  FMUL R16, R3, R16 ;  /* 0x0000001003107220 */ /* 0x000fc60000400000 */
[----:B------:R0:W-:Y:S02]  /*85310*/  STL [R1+0x6cc], R4 ;  /* 0x0006cc0401007387 */ /* 0x0001e40000100800 */
[----:B------:R1:W-:Y:S02]  /*85320*/  STL [R1+0x6c8], R16 ;  /* 0x0006c81001007387 */ /* 0x0003e40000100800 */
[C---:B0-----:R-:W-:Y:S02]  /*85330*/  FMUL R4, R3.reuse, R18 ;  /* 0x0000001203047220 */ /* 0x041fe40000400000 */
[----:B-1----:R-:W-:-:S03]  /*85340*/  FMUL R16, R3, R17 ;  /* 0x0000001103107220 */ /* 0x002fc60000400000 */
[----:B------:R0:W-:Y:S02]  /*85350*/  STL [R1+0x6c4], R4 ;  /* 0x0006c40401007387 */ /* 0x0001e40000100800 */
[----:B------:R-:W-:Y:S01]  /*85360*/  STL [R1+0x6c0], R16 ;  /* 0x0006c01001007387 */ /* 0x000fe20000100800 */
[----:B------:R1:W2:Y:S01]  /*85370*/  MUFU.RCP R3, R2 ;  /* 0x0000000200037308 */ /* 0x0002a20000001000 */
[C---:B0-----:R-:W-:Y:S02]  /*85380*/  FMUL R4, R0.reuse, R29 ;  /* 0x0000001d00047220 */ /* 0x041fe40000400000 */
[C---:B-1----:R-:W-:Y:S01]  /*85390*/  FMUL R2, R0.reuse, R11 ;  /* 0x0000000b00027220 */ /* 0x042fe20000400000 */
[----:B------:R-:W2:Y:S02]  /*853a0*/  LDL.LU R29, [R1+0x1f0] ;  /* 0x0001f000011d7983 */ /* 0x000ea40000300800 */
[----:B------:R0:W-:Y:S02]  /*853b0*/  STL [R1+0x874], R4 ;  /* 0x0008740401007387 */ /* 0x0001e40000100800 */
[----:B------:R-:W2:Y:S01]  /*853c0*/  LDL.LU R11, [R1+0x1f8] ;  /* 0x0001f800010b7983 */ /* 0x000ea20000300800 */
[----:B------:R3:W-:Y:S01]  /*853d0*/  STL [R1+0x870], R2 ;  /* 0x0008700201007387 */ /* 0x0007e20000100800 */
[----:B0-----:R-:W-:-:S02]  /*853e0*/  FMUL R4, R0, R19 ;  /* 0x0000001300047220 */ /* 0x001fc40000400000 */
[C---:B---3--:R-:W-:Y:S02]  /*853f0*/  FMUL R2, R0.reuse, R9 ;  /* 0x0000000900027220 */ /* 0x048fe40000400000 */
[----:B------:R-:W3:Y:S01]  /*85400*/  LDL.LU R9, [R1+0x200] ;  /* 0x0002000001097983 */ /* 0x000ee20000300800 */
[C---:B------:R-:W-:Y:S02]  /*85410*/  FMUL R16, R0.reuse, R20 ;  /* 0x0000001400107220 */ /* 0x040fe40000400000 */
[----:B------:R0:W-:Y:S01]  /*85420*/  STL [R1+0x86c], R4 ;  /* 0x00086c0401007387 */ /* 0x0001e20000100800 */
[----:B------:R4:W-:Y:S04]  /*85430*/  STL [R1+0x868], R2 ;  /* 0x0008680201007387 */ /* 0x0009e80000100800 */
[----:B------:R1:W-:Y:S01]  /*85440*/  STL [R1+0x864], R16 ;  /* 0x0008641001007387 */ /* 0x0003e20000100800 */
[----:B0-----:R-:W-:-:S02]  /*85450*/  FMUL R4, R0, R27 ;  /* 0x0000001b00047220 */ /* 0x001fc40000400000 */
[C---:B----4-:R-:W-:Y:S02]  /*85460*/  FMUL R2, R0.reuse, R21 ;  /* 0x0000001500027220 */ /* 0x050fe40000400000 */
[C---:B-1----:R-:W-:Y:S01]  /*85470*/  FMUL R16, R0.reuse, R22 ;  /* 0x0000001600107220 */ /* 0x042fe20000400000 */
[----:B------:R-:W-:Y:S02]  /*85480*/  STL [R1+0x860], R4 ;  /* 0x0008600401007387 */ /* 0x000fe40000100800 */
[----:B------:R0:W-:Y:S02]  /*85490*/  STL [R1+0x85c], R2 ;  /* 0x00085c0201007387 */ /* 0x0001e40000100800 */
[----:B------:R1:W-:Y:S01]  /*854a0*/  STL [R1+0x858], R16 ;  /* 0x0008581001007387 */ /* 0x0003e20000100800 */
[----:B0-----:R-:W-:-:S03]  /*854b0*/  FMUL R2, R0, R10 ;  /* 0x0000000a00027220 */ /* 0x001fc60000400000 */
[----:B------:R-:W4:Y:S01]  /*854c0*/  LDL.LU R10, [R1+0x208] ;  /* 0x00020800010a7983 */ /* 0x000f220000300800 */
[C---:B------:R-:W-:Y:S02]  /*854d0*/  FMUL R4, R0.reuse, R26 ;  /* 0x0000001a00047220 */ /* 0x040fe40000400000 */
[----:B-1----:R-:W-:-:S03]  /*854e0*/  FMUL R16, R0, R24 ;  /* 0x0000001800107220 */ /* 0x002fc60000400000 */
[----:B------:R-:W-:Y:S01]  /*854f0*/  STL [R1+0x69c], R4 ;  /* 0x00069c0401007387 */ /* 0x000fe20000100800 */
[----:B------:R0:W-:Y:S02]  /*85500*/  STL [R1+0x698], R2 ;  /* 0x0006980201007387 */ /* 0x0001e40000100800 */
[----:B------:R-:W-:Y:S02]  /*85510*/  STL [R1+0x694], R16 ;  /* 0x0006941001007387 */ /* 0x000fe40000100800 */
[C---:B0-----:R-:W-:Y:S02]  /*85520*/  FMUL R2, R0.reuse, R23 ;  /* 0x0000001700027220 */ /* 0x041fe40000400000 */
[C---:B------:R-:W-:Y:S02]  /*85530*/  FMUL R4, R0.reuse, R14 ;  /* 0x0000000e00047220 */ /* 0x040fe40000400000 */
[C---:B------:R-:W-:Y:S01]  /*85540*/  FMUL R12, R0.reuse, R12 ;  /* 0x0000000c000c7220 */ /* 0x040fe20000400000 */
[----:B------:R2:W-:Y:S02]  /*85550*/  STL [R1+0x690], R2 ;  /* 0x0006900201007387 */ /* 0x0005e40000100800 */
[----:B------:R0:W-:Y:S02]  /*85560*/  STL [R1+0x67c], R4 ;  /* 0x00067c0401007387 */ /* 0x0001e40000100800 */
[----:B------:R-:W-:Y:S01]  /*85570*/  STL [R1+0x678], R12 ;  /* 0x0006780c01007387 */ /* 0x000fe20000100800 */
[----:B--2---:R-:W-:-:S02]  /*85580*/  FMUL R2, R0, R5 ;  /* 0x0000000500027220 */ /* 0x004fc40000400000 */
[----:B0-----:R-:W-:Y:S02]  /*85590*/  FMUL R4, R0, R7 ;  /* 0x0000000700047220 */ /* 0x001fe40000400000 */
[----:B------:R0:W1:Y:S01]  /*855a0*/  MUFU.RCP R0, R6 ;  /* 0x0000000600007308 */ /* 0x0000620000001000 */
[----:B------:R2:W-:Y:S02]  /*855b0*/  STL [R1+0x674], R2 ;  /* 0x0006740201007387 */ /* 0x0005e40000100800 */
[----:B------:R1:W-:Y:S02]  /*855c0*/  STL [R1+0x670], R4 ;  /* 0x0006700401007387 */ /* 0x0003e40000100800 */
[----:B0-----:R-:W4:Y:S01]  /*855d0*/  LDL.LU R6, [R1+0x210] ;  /* 0x0002100001067983 */ /* 0x001f220000300800 */
[----:B--2---:R-:W-:-:S03]  /*855e0*/  FMUL R2, R3, R13 ;  /* 0x0000000d03027220 */ /* 0x004fc60000400000 */
[----:B------:R-:W2:Y:S02]  /*855f0*/  LDL.LU R13, [R1+0x218] ;  /* 0x00021800010d7983 */ /* 0x000ea40000300800 */
[----:B------:R0:W-:Y:S02]  /*85600*/  STL [R1+0x854], R2 ;  /* 0x0008540201007387 */ /* 0x0001e40000100800 */
[----:B-1----:R-:W2:Y:S02]  /*85610*/  LDL.LU R4, [R1+0x220] ;  /* 0x0002200001047983 */ /* 0x002ea40000300800 */
[----:B------:R-:W-:-:S05]  /*85620*/  FMUL R5, R3, R28 ;  /* 0x0000001c03057220 */ /* 0x000fca0000400000 */
        /* <DEDUP_REMOVED lines=9> */
[----:B------:R-:W2:Y:S02]  /*856c0*/  LDL.LU R19, [R1+0x14] ;  /* 0x0000140001137983 */ /* 0x000ea40000300800 */
[----:B------:R-:W-:-:S02]  /*856d0*/  FMUL R7, R3, R29 ;  /* 0x0000001d03077220 */ /* 0x000fc40000400000 */
[----:B------:R-:W-:-:S03]  /*856e0*/  FMUL R5, R3, R11 ;  /* 0x0000000b03057220 */ /* 0x000fc60000400000 */
[----:B------:R-:W-:Y:S01]  /*856f0*/  STL [R1+0x848], R7 ;  /* 0x0008480701007387 */ /* 0x000fe20000100800 */
[----:B------:R-:W2:Y:S02]  /*85700*/  LDL.LU R11, [R1+0x1e4] ;  /* 0x0001e400010b7983 */ /* 0x000ea40000300800 */
[----:B------:R3:W-:Y:S02]  /*85710*/  STL [R1+0x844], R5 ;  /* 0x0008440501007387 */ /* 0x0007e40000100800 */
[----:B------:R-:W2:Y:S01]  /*85720*/  LDL.LU R20, [R1+0x1ec] ;  /* 0x0001ec0001147983 */ /* 0x000ea20000300800 */
[----:B------:R-:W2:Y:S01]  /*85730*/  LDL.LU R27, [R1+0x1f4] ;  /* 0x0001f400011b7983 */ /* 0x000ea20000300800 */
[----:B---3--:R-:W-:-:S05]  /*85740*/  FMUL R5, R3, R9 ;  /* 0x0000000903057220 */ /* 0x008fca0000400000 */
[----:B------:R4:W-:Y:S01]  /*85750*/  STL [R1+0x840], R5 ;  /* 0x0008400501007387 */ /* 0x0009e20000100800 */
[----:B------:R-:W3:Y:S02]  /*85760*/  LDL.LU R21, [R1+0x1fc] ;  /* 0x0001fc0001157983 */ /* 0x000ee40000300800 */
[----:B------:R-:W3:Y:S02]  /*85770*/  LDL.LU R22, [R1+0x204] ;  /* 0x0002040001167983 */ /* 0x000ee40000300800 */
[----:B------:R-:W3:Y:S01]  /*85780*/  LDL.LU R26, [R1+0x20c] ;  /* 0x00020c00011a7983 */ /* 0x000ee20000300800 */
[----:B------:R-:W3:Y:S01]  /*85790*/  LDL.LU R9, [R1+0x214] ;  /* 0x0002140001097983 */ /* 0x000ee20000300800 */
[----:B------:R-:W3:Y:S02]  /*857a0*/  LDL.LU R24, [R1+0x21c] ;  /* 0x00021c0001187983 */ /* 0x000ee40000300800 */
[----:B------:R-:W3:Y:S02]  /*857b0*/  LDL.LU R23, [R1+0x224] ;  /* 0x0002240001177983 */ /* 0x000ee40000300800 */
[----:B----4-:R-:W-:-:S05]  /*857c0*/  FMUL R5, R3, R10 ;  /* 0x0000000a03057220 */ /* 0x010fca0000400000 */
[----:B------:R0:W-:Y:S01]  /*857d0*/  STL [R1+0x83c], R5 ;  /* 0x00083c0501007387 */ /* 0x0001e20000100800 */
[----:B------:R-:W4:Y:S02]  /*857e0*/  LDL.LU R14, [R1+0x22c] ;  /* 0x00022c00010e7983 */ /* 0x000f240000300800 */
[----:B------:R-:W4:Y:S01]  /*857f0*/  LDL.LU R12, [R1+0x234] ;  /* 0x00023400010c7983 */ /* 0x000f220000300800 */
[----:B0-----:R-:W4:Y:S01]  /*85800*/  LDL.LU R5, [R1+0x23c] ;  /* 0x00023c0001057983 */ /* 0x001f220000300800 */
[----:B------:R-:W4:Y:S02]  /*85810*/  LDL.LU R7, [R1+0x244] ;  /* 0x0002440001077983 */ /* 0x000f240000300800 */
[----:B------:R-:W4:Y:S02]  /*85820*/  LDL.LU R29, [R1+0x24c] ;  /* 0x00024c00011d7983 */ /* 0x000f240000300800 */
[----:B------:R-:W4:Y:S02]  /*85830*/  LDL.LU R10, [R1+0x254] ;  /* 0x00025400010a7983 */ /* 0x000f240000300800 */
[----:B------:R-:W-:-:S05]  /*85840*/  FMUL R6, R3, R6 ;  /* 0x0000000603067220 */ /* 0x000fca0000400000 */
[----:B------:R0:W-:Y:S04]  /*85850*/  STL [R1+0x838], R6 ;  /* 0x0008380601007387 */ /* 0x0001e80000100800 */
[----:B0-----:R-:W4:Y:S01]  /*85860*/  LDL.LU R6, [R1+0x258] ;  /* 0x0002580001067983 */ /* 0x001f220000300800 */
[----:B--2---:R-:W-:-:S05]  /*85870*/  FMUL R13, R3, R13 ;  /* 0x0000000d030d7220 */ /* 0x004fca0000400000 */
[----:B------:R0:W-:Y:S01]  /*85880*/  STL [R1+0x65c], R13 ;  /* 0x00065c0d01007387 */ /* 0x0001e20000100800 */
[----:B------:R-:W-:-:S03]  /*85890*/  FMUL R4, R3, R4 ;  /* 0x0000000403047220 */ /* 0x000fc60000400000 */
[----:B0-----:R-:W2:Y:S01]  /*858a0*/  LDL.LU R13, [R1+0x18] ;  /* 0x00001800010d7983 */ /* 0x001ea20000300800 */
[C---:B------:R-:W-:Y:S02]  /*858b0*/  FMUL R16, R3.reuse, R16 ;  /* 0x0000001003107220 */ /* 0x040fe40000400000 */
[----:B------:R0:W-:Y:S03]  /*858c0*/  STL [R1+0x658], R4 ;  /* 0x0006580401007387 */ /* 0x0001e60000100800 */
[----:B------:R1:W-:Y:S01]  /*858d0*/  STL [R1+0x654], R16 ;  /* 0x0006541001007387 */ /* 0x0003e20000100800 */
[C---:B------:R-:W-:Y:S02]  /*858e0*/  FMUL R17, R3.reuse, R17 ;  /* 0x0000001103117220 */ /* 0x040fe40000400000 */
[C---:B0-----:R-:W-:Y:S02]  /*858f0*/  FMUL R4, R3.reuse, R18 ;  /* 0x0000001203047220 */ /* 0x041fe40000400000 */
[----:B-1----:R-:W-:-:S03]  /*85900*/  FMUL R16, R3, R2 ;  /* 0x0000000203107220 */ /* 0x002fc60000400000 */
[----:B------:R0:W-:Y:S01]  /*85910*/  STL [R1+0x650], R4 ;  /* 0x0006500401007387 */ /* 0x0001e20000100800 */
[----:B------:R-:W-:Y:S03]  /*85920*/  STL [R1+0x63c], R17 ;  /* 0x00063c1101007387 */ /* 0x000fe60000100800 */
[----:B------:R-:W-:Y:S01]  /*85930*/  STL [R1+0x638], R16 ;  /* 0x0006381001007387 */ /* 0x000fe20000100800 */
[C---:B------:R-:W-:Y:S02]  /*85940*/  FMUL R2, R3.reuse, R8 ;  /* 0x0000000803027220 */ /* 0x040fe40000400000 */
[----:B0-----:R-:W-:Y:S02]  /*85950*/  FMUL R4, R3, R28 ;  /* 0x0000001c03047220 */ /* 0x001fe40000400000 */
[----:B------:R-:W2:Y:S03]  /*85960*/  LDL.LU R28, [R1+0x25c] ;  /* 0x00025c00011c7983 */ /* 0x000ea60000300800 */
[----:B------:R-:W-:Y:S02]  /*85970*/  STL [R1+0x634], R4 ;  /* 0x0006340401007387 */ /* 0x000fe40000100800 */
[----:B------:R-:W2:Y:S02]  /*85980*/  LDL.LU R8, [R1+0x260] ;  /* 0x0002600001087983 */ /* 0x000ea40000300800 */
[----:B------:R0:W-:Y:S02]  /*85990*/  STL [R1+0x630], R2 ;  /* 0x0006300201007387 */ /* 0x0001e40000100800 */
[----:B0-----:R-:W-:-:S02]  /*859a0*/  FMUL R2, R0, R11 ;  /* 0x0000000b00027220 */ /* 0x001fc40000400000 */
[----:B------:R-:W2:Y:S01]  /*859b0*/  LDL.LU R11, [R1+0x268] ;  /* 0x00026800010b7983 */ /* 0x000ea20000300800 */
[C---:B------:R-:W-:Y:S02]  /*859c0*/  FMUL R16, R0.reuse, R20 ;  /* 0x0000001400107220 */ /* 0x040fe40000400000 */
[----:B------:R3:W-:Y:S02]  /*859d0*/  STL [R1+0x834], R2 ;  /* 0x0008340201007387 */ /* 0x0007e40000100800 */
[C---:B------:R-:W-:Y:S01]  /*859e0*/  FMUL R4, R0.reuse, R27 ;  /* 0x0000001b00047220 */ /* 0x040fe20000400000 */
[----:B------:R0:W-:Y:S04]  /*859f0*/  STL [R1+0x830], R16 ;  /* 0x0008301001007387 */ /* 0x0001e80000100800 */
[----:B------:R1:W-:Y:S01]  /*85a00*/  STL [R1+0x82c], R4 ;  /* 0x00082c0401007387 */ /* 0x0003e20000100800 */
[----:B------:R-:W0:Y:S01]  /*85a10*/  MUFU.RCP R3, R19 ;  /* 0x0000001300037308 */ /* 0x000e220000001000 */
[----:B---3--:R-:W-:-:S02]  /*85a20*/  FMUL R2, R0, R21 ;  /* 0x0000001500027220 */ /* 0x008fc40000400000 */
[C---:B0-----:R-:W-:Y:S02]  /*85a30*/  FMUL R16, R0.reuse, R22 ;  /* 0x0000001600107220 */ /* 0x041fe40000400000 */
[C---:B-1----:R-:W-:Y:S01]  /*85a40*/  FMUL R4, R0.reuse, R26 ;  /* 0x0000001a00047220 */ /* 0x042fe20000400000 */
[----:B------:R0:W-:Y:S02]  /*85a50*/  STL [R1+0x828], R2 ;  /* 0x0008280201007387 */ /* 0x0001e40000100800 */
[----:B------:R-:W-:Y:S02]  /*85a60*/  STL [R1+0x824], R16 ;  /* 0x0008241001007387 */ /* 0x000fe40000100800 */
[C---:B0-----:R-:W-:Y:S02]  /*85a70*/  FMUL R2, R0.reuse, R9 ;  /* 0x0000000900027220 */ /* 0x041fe40000400000 */
[----:B------:R-:W3:Y:S01]  /*85a80*/  LDL.LU R9, [R1+0x270] ;  /* 0x0002700001097983 */ /* 0x000ee20000300800 */
[----:B------:R0:W-:Y:S02]  /*85a90*/  STL [R1+0x820], R4 ;  /* 0x0008200401007387 */ /* 0x0001e40000100800 */
[----:B------:R1:W-:Y:S02]  /*85aa0*/  STL [R1+0x81c], R2 ;  /* 0x00081c0201007387 */ /* 0x0003e40000100800 */
[----:B0-----:R-:W-:-:S02]  /*85ab0*/  FMUL R4, R0, R24 ;  /* 0x0000001800047220 */ /* 0x001fc40000400000 */
[C---:B-1----:R-:W-:Y:S02]  /*85ac0*/  FMUL R2, R0.reuse, R23 ;  /* 0x0000001700027220 */ /* 0x042fe40000400000 */
[C---:B----4-:R-:W-:Y:S01]  /*85ad0*/  FMUL R14, R0.reuse, R14 ;  /* 0x0000000e000e7220 */ /* 0x050fe20000400000 */
[----:B------:R0:W-:Y:S02]  /*85ae0*/  STL [R1+0x818], R4 ;  /* 0x0008180401007387 */ /* 0x0001e40000100800 */
[----:B------:R1:W-:Y:S02]  /*85af0*/  STL [R1+0x61c], R2 ;  /* 0x00061c0201007387 */ /* 0x0003e40000100800 */
[----:B------:R-:W-:Y:S01]  /*85b00*/  STL [R1+0x618], R14 ;  /* 0x0006180e01007387 */ /* 0x000fe20000100800 */
[C---:B0-----:R-:W-:Y:S02]  /*85b10*/  FMUL R4, R0.reuse, R12 ;  /* 0x0000000c00047220 */ /* 0x041fe40000400000 */
[----:B-1----:R-:W-:-:S02]  /*85b20*/  FMUL R2, R0, R5 ;  /* 0x0000000500027220 */ /* 0x002fc40000400000 */
[C---:B------:R-:W-:Y:S01]  /*85b30*/  FMUL R5, R0.reuse, R7 ;  /* 0x0000000700057220 */ /* 0x040fe20000400000 */
[----:B------:R0:W-:Y:S02]  /*85b40*/  STL [R1+0x614], R4 ;  /* 0x0006140401007387 */ /* 0x0001e40000100800 */
[----:B------:R1:W-:Y:S02]  /*85b50*/  STL [R1+0x610], R2 ;  /* 0x0006100201007387 */ /* 0x0003e40000100800 */
[----:B------:R-:W-:Y:S02]  /*85b60*/  STL [R1+0x5fc], R5 ;  /* 0x0005fc0501007387 */ /* 0x000fe40000100800 */
[C---:B0-----:R-:W-:Y:S02]  /*85b70*/  FMUL R4, R0.reuse, R29 ;  /* 0x0000001d00047220 */ /* 0x041fe40000400000 */
[----:B------:R-:W4:Y:S01]  /*85b80*/  LDL.LU R29, [R1+0x278] ;  /* 0x00027800011d7983 */ /* 0x000f220000300800 */
[----:B-1----:R-:W-:-:S02]  /*85b90*/  FMUL R2, R0, R10 ;  /* 0x0000000a00027220 */ /* 0x002fc40000400000 */
[----:B------:R0:W-:Y:S02]  /*85ba0*/  STL [R1+0x5f8], R4 ;  /* 0x0005f80401007387 */ /* 0x0001e40000100800 */
[----:B------:R-:W4:Y:S01]  /*85bb0*/  LDL.LU R10, [R1+0x280] ;  /* 0x00028000010a7983 */ /* 0x000f220000300800 */
[----:B------:R1:W-:Y:S04]  /*85bc0*/  STL [R1+0x5f4], R2 ;  /* 0x0005f40201007387 */ /* 0x0003e80000100800 */
[----:B0-----:R-:W4:Y:S01]  /*85bd0*/  LDL.LU R4, [R1+0x288] ;  /* 0x0002880001047983 */ /* 0x001f220000300800 */
[----:B-1----:R-:W-:-:S05]  /*85be0*/  FMUL R2, R0, R6 ;  /* 0x0000000600027220 */ /* 0x002fca0000400000 */
[----:B------:R0:W-:Y:S01]  /*85bf0*/  STL [R1+0x5f0], R2 ;  /* 0x0005f00201007387 */ /* 0x0001e20000100800 */
[----:B------:R-:W4:Y:S02]  /*85c00*/  LDL.LU R16, [R1+0x290] ;  /* 0x0002900001107983 */ /* 0x000f240000300800 */
[----:B------:R-:W4:Y:S02]  /*85c10*/  LDL.LU R18, [R1+0x298] ;  /* 0x0002980001127983 */ /* 0x000f240000300800 */
[----:B------:R-:W4:Y:S01]  /*85c20*/  LDL.LU R17, [R1+0x2a0] ;  /* 0x0002a00001117983 */ /* 0x000f220000300800 */
[----:B0-----:R-:W4:Y:S01]  /*85c30*/  LDL.LU R2, [R1+0x2a8] ;  /* 0x0002a80001027983 */ /* 0x001f220000300800 */
[----:B------:R-:W4:Y:S01]  /*85c40*/  LDL.LU R6, [R1+0x2b0] ;  /* 0x0002b00001067983 */ /* 0x000f220000300800 */
[----:B--2---:R0:W1:Y:S02]  /*85c50*/  MUFU.RCP R0, R13 ;  /* 0x0000000d00007308 */ /* 0x0040640000001000 */
[----:B0-----:R-:W2:Y:S01]  /*85c60*/  LDL.LU R13, [R1+0x2b8] ;  /* 0x0002b800010d7983 */ /* 0x001ea20000300800 */
        /* <DEDUP_REMOVED lines=8> */
[----:B0-----:R-:W-:-:S05]  /*85cf0*/  FMUL R5, R3, R11 ;  /* 0x0000000b03057220 */ /* 0x001fca0000400000 */
[----:B------:R3:W-:Y:S01]  /*85d00*/  STL [R1+0x80c], R5 ;  /* 0x00080c0501007387 */ /* 0x0007e20000100800 */
[----:B------:R-:W1:Y:S02]  /*85d10*/  LDL.LU R21, [R1+0x264] ;  /* 0x0002640001157983 */ /* 0x000e640000300800 */
[----:B------:R-:W2:Y:S02]  /*85d20*/  LDL.LU R22, [R1+0x26c] ;  /* 0x00026c0001167983 */ /* 0x000ea40000300800 */
[----:B------:R-:W2:Y:S01]  /*85d30*/  LDL.LU R26, [R1+0x274] ;  /* 0x00027400011a7983 */ /* 0x000ea20000300800 */
[----:B------:R-:W2:Y:S01]  /*85d40*/  LDL.LU R11, [R1+0x27c] ;  /* 0x00027c00010b7983 */ /* 0x000ea20000300800 */
[----:B------:R-:W2:Y:S02]  /*85d50*/  LDL.LU R24, [R1+0x284] ;  /* 0x0002840001187983 */ /* 0x000ea40000300800 */
[----:B------:R-:W2:Y:S02]  /*85d60*/  LDL.LU R23, [R1+0x28c] ;  /* 0x00028c0001177983 */ /* 0x000ea40000300800 */
[----:B---3--:R-:W-:-:S05]  /*85d70*/  FMUL R5, R3, R9 ;  /* 0x0000000903057220 */ /* 0x008fca0000400000 */
[----:B------:R0:W-:Y:S01]  /*85d80*/  STL [R1+0x808], R5 ;  /* 0x0008080501007387 */ /* 0x0001e20000100800 */
[----:B------:R-:W3:Y:S02]  /*85d90*/  LDL.LU R14, [R1+0x294] ;  /* 0x00029400010e7983 */ /* 0x000ee40000300800 */
[----:B------:R-:W3:Y:S01]  /*85da0*/  LDL.LU R12, [R1+0x29c] ;  /* 0x00029c00010c7983 */ /* 0x000ee20000300800 */
[----:B0-----:R-:W3:Y:S01]  /*85db0*/  LDL.LU R5, [R1+0x2a4] ;  /* 0x0002a40001057983 */ /* 0x001ee20000300800 */
[----:B------:R-:W3:Y:S02]  /*85dc0*/  LDL.LU R7, [R1+0x2ac] ;  /* 0x0002ac0001077983 */ /* 0x000ee40000300800 */
[----:B------:R-:W3:Y:S02]  /*85dd0*/  LDL.LU R28, [R1+0x2b4] ;  /* 0x0002b400011c7983 */ /* 0x000ee40000300800 */
[----:B------:R-:W3:Y:S02]  /*85de0*/  LDL.LU R9, [R1+0x2bc] ;  /* 0x0002bc0001097983 */ /* 0x000ee40000300800 */
[----:B----4-:R-:W-:-:S02]  /*85df0*/  FMUL R29, R3, R29 ;  /* 0x0000001d031d7220 */ /* 0x010fc40000400000 */
[----:B------:R-:W-:-:S03]  /*85e00*/  FMUL R10, R3, R10 ;  /* 0x0000000a030a7220 */ /* 0x000fc60000400000 */
[----:B------:R0:W-:Y:S04]  /*85e10*/  STL [R1+0x804], R29 ;  /* 0x0008041d01007387 */ /* 0x0001e80000100800 */
[----:B0-----:R-:W4:Y:S01]  /*85e20*/  LDL.LU R29, [R1+0x2c4] ;  /* 0x0002c400011d7983 */ /* 0x001f220000300800 */
[----:B------:R0:W-:Y:S02]  /*85e30*/  STL [R1+0x800], R10 ;  /* 0x0008000a01007387 */ /* 0x0001e40000100800 */
[C---:B------:R-:W-:Y:S01]  /*85e40*/  FMUL R4, R3.reuse, R4 ;  /* 0x0000000403047220 */ /* 0x040fe20000400000 */
[----:B0-----:R-:W4:Y:S01]  /*85e50*/  LDL.LU R10, [R1+0x2cc] ;  /* 0x0002cc00010a7983 */ /* 0x001f220000300800 */
[----:B------:R-:W-:-:S03]  /*85e60*/  FMUL R16, R3, R16 ;  /* 0x0000001003107220 */ /* 0x000fc60000400000 */
[----:B------:R0:W-:Y:S01]  /*85e70*/  STL [R1+0x7fc], R4 ;  /* 0x0007fc0401007387 */ /* 0x0001e20000100800 */
[----:B------:R-:W-:-:S03]  /*85e80*/  FMUL R17, R3, R17 ;  /* 0x0000001103117220 */ /* 0x000fc60000400000 */
[----:B------:R0:W-:Y:S02]  /*85e90*/  STL [R1+0x7f8], R16 ;  /* 0x0007f81001007387 */ /* 0x0001e40000100800 */
[C---:B0-----:R-:W-:Y:S02]  /*85ea0*/  FMUL R4, R3.reuse, R18 ;  /* 0x0000001203047220 */ /* 0x041fe40000400000 */
[----:B------:R-:W-:-:S03]  /*85eb0*/  FMUL R16, R3, R2 ;  /* 0x0000000203107220 */ /* 0x000fc60000400000 */
[----:B------:R0:W-:Y:S01]  /*85ec0*/  STL [R1+0x5cc], R4 ;  /* 0x0005cc0401007387 */ /* 0x0001e20000100800 */
[----:B------:R-:W-:Y:S03]  /*85ed0*/  STL [R1+0x5c0], R17 ;  /* 0x0005c01101007387 */ /* 0x000fe60000100800 */
[----:B------:R-:W-:Y:S01]  /*85ee0*/  STL [R1+0x5b4], R16 ;  /* 0x0005b41001007387 */ /* 0x000fe20000100800 */
[C---:B--2---:R-:W-:Y:S02]  /*85ef0*/  FMUL R2, R3.reuse, R13 ;  /* 0x0000000d03027220 */ /* 0x044fe40000400000 */
[C---:B0-----:R-:W-:Y:S02]  /*85f00*/  FMUL R4, R3.reuse, R6 ;  /* 0x0000000603047220 */ /* 0x041fe40000400000 */
[----:B------:R-:W2:Y:S03]  /*85f10*/  LDL.LU R6, [R1+0x2d4] ;  /* 0x0002d40001067983 */ /* 0x000ea60000300800 */
[----:B------:R-:W-:Y:S02]  /*85f20*/  STL [R1+0x2a8], R4 ;  /* 0x0002a80401007387 */ /* 0x000fe40000100800 */
[----:B------:R-:W2:Y:S02]  /*85f30*/  LDL.LU R13, [R1+0x2d8] ;  /* 0x0002d800010d7983 */ /* 0x000ea40000300800 */
[----:B------:R0:W-:Y:S02]  /*85f40*/  STL [R1+0x2a0], R2 ;  /* 0x0002a00201007387 */ /* 0x0001e40000100800 */
[----:B0-----:R-:W-:-:S02]  /*85f50*/  FMUL R2, R3, R8 ;  /* 0x0000000803027220 */ /* 0x001fc40000400000 */
[----:B------:R-:W2:Y:S01]  /*85f60*/  LDL.LU R8, [R1+0x20] ;  /* 0x0000200001087983 */ /* 0x000ea20000300800 */
[----:B------:R-:W-:-:S05]  /*85f70*/  FMUL R4, R3, R19 ;  /* 0x0000001303047220 */ /* 0x000fca0000400000 */
[----:B------:R0:W-:Y:S01]  /*85f80*/  STL [R1+0x298], R4 ;  /* 0x0002980401007387 */ /* 0x0001e20000100800 */
[----:B------:R1:W-:Y:S02]  /*85f90*/  STL [R1+0x290], R2 ;  /* 0x0002900201007387 */ /* 0x0003e40000100800 */
[----:B0-----:R-:W-:Y:S02]  /*85fa0*/  FMUL R4, R3, R20 ;  /* 0x0000001403047220 */ /* 0x001fe40000400000 */
[C---:B-1----:R-:W-:Y:S02]  /*85fb0*/  FMUL R2, R0.reuse, R21 ;  /* 0x0000001500027220 */ /* 0x042fe40000400000 */
[C---:B------:R-:W-:Y:S01]  /*85fc0*/  FMUL R16, R0.reuse, R22 ;  /* 0x0000001600107220 */ /* 0x040fe20000400000 */
[----:B------:R0:W-:Y:S02]  /*85fd0*/  STL [R1+0x288], R4 ;  /* 0x0002880401007387 */ /* 0x0001e40000100800 */
[----:B------:R1:W-:Y:S02]  /*85fe0*/  STL [R1+0x7f4], R2 ;  /* 0x0007f40201007387 */ /* 0x0003e40000100800 */
[----:B------:R-:W-:Y:S02]  /*85ff0*/  STL [R1+0x7f0], R16 ;  /* 0x0007f01001007387 */ /* 0x000fe40000100800 */
[----:B0-----:R-:W-:-:S02]  /*86000*/  FMUL R4, R0, R26 ;  /* 0x0000001a00047220 */ /* 0x001fc40000400000 */
[C---:B-1----:R-:W-:Y:S02]  /*86010*/  FMUL R2, R0.reuse, R11 ;  /* 0x0000000b00027220 */ /* 0x042fe40000400000 */
[----:B------:R-:W2:Y:S01]  /*86020*/  LDL.LU R11, [R1+0x2dc] ;  /* 0x0002dc00010b7983 */ /* 0x000ea20000300800 */
[----:B------:R0:W-:Y:S02]  /*86030*/  STL [R1+0x7ec], R4 ;  /* 0x0007ec0401007387 */ /* 0x0001e40000100800 */
[----:B------:R1:W-:Y:S02]  /*86040*/  STL [R1+0x7e8], R2 ;  /* 0x0007e80201007387 */ /* 0x0003e40000100800 */
[C---:B0-----:R-:W-:Y:S02]  /*86050*/  FMUL R4, R0.reuse, R24 ;  /* 0x0000001800047220 */ /* 0x041fe40000400000 */
[----:B-1----:R-:W-:-:S03]  /*86060*/  FMUL R2, R0, R23 ;  /* 0x0000001700027220 */ /* 0x002fc60000400000 */
[----:B------:R0:W-:Y:S02]  /*86070*/  STL [R1+0x7e4], R4 ;  /* 0x0007e40401007387 */ /* 0x0001e40000100800 */
[----:B------:R1:W-:Y:S01]  /*86080*/  STL [R1+0x7e0], R2 ;  /* 0x0007e00201007387 */ /* 0x0003e20000100800 */
[----:B------:R0:W0:Y:S01]  /*86090*/  MUFU.RCP R3, R27 ;  /* 0x0000001b00037308 */ /* 0x0000220000001000 */
[C---:B---3--:R-:W-:Y:S02]  /*860a0*/  FMUL R14, R0.reuse, R14 ;  /* 0x0000000e000e7220 */ /* 0x048fe40000400000 */
[----:B0-----:R-:W-:-:S03]  /*860b0*/  FMUL R4, R0, R12 ;  /* 0x0000000c00047220 */ /* 0x001fc60000400000 */
[----:B------:R-:W-:Y:S04]  /*860c0*/  STL [R1+0x7dc], R14 ;  /* 0x0007dc0e01007387 */ /* 0x000fe80000100800 */
[----:B------:R0:W-:Y:S01]  /*860d0*/  STL [R1+0x7d8], R4 ;  /* 0x0007d80401007387 */ /* 0x0001e20000100800 */
[C---:B-1----:R-:W-:Y:S02]  /*860e0*/  FMUL R2, R0.reuse, R5 ;  /* 0x0000000500027220 */ /* 0x042fe40000400000 */
[----:B------:R-:W-:-:S03]  /*860f0*/  FMUL R5, R0, R7 ;  /* 0x0000000700057220 */ /* 0x000fc60000400000 */
[----:B------:R1:W-:Y:S01]  /*86100*/  STL [R1+0x278], R2 ;  /* 0x0002780201007387 */ /* 0x0003e20000100800 */
[----:B0-----:R-:W-:-:S03]  /*86110*/  FMUL R4, R0, R28 ;  /* 0x0000001c00047220 */ /* 0x001fc60000400000 */
[----:B------:R-:W-:Y:S04]  /*86120*/  STL [R1+0x274], R5 ;  /* 0x0002740501007387 */ /* 0x000fe80000100800 */
[----:B------:R-:W3:Y:S01]  /*86130*/  LDL.LU R28, [R1+0x2e0] ;  /* 0x0002e000011c7983 */ /* 0x000ee20000300800 */
[----:B------:R0:W-:Y:S02]  /*86140*/  STL [R1+0x268], R4 ;  /* 0x0002680401007387 */ /* 0x0001e40000100800 */
[C---:B-1----:R-:W-:Y:S02]  /*86150*/  FMUL R2, R0.reuse, R9 ;  /* 0x0000000900027220 */ /* 0x042fe40000400000 */
[----:B------:R-:W3:Y:S03]  /*86160*/  LDL.LU R9, [R1+0x2e4] ;  /* 0x0002e40001097983 */ /* 0x000ee60000300800 */
[----:B------:R1:W-:Y:S01]  /*86170*/  STL [R1+0x264], R2 ;  /* 0x0002640201007387 */ /* 0x0003e20000100800 */
[----:B0-----:R-:W3:Y:S01]  /*86180*/  LDL.LU R4, [R1+0x2ec] ;  /* 0x0002ec0001047983 */ /* 0x001ee20000300800 */
[----:B----4-:R-:W-:-:S05]  /*86190*/  FMUL R5, R0, R29 ;  /* 0x0000001d00057220 */ /* 0x010fca0000400000 */
[----:B------:R-:W-:Y:S01]  /*861a0*/  STL [R1+0x258], R5 ;  /* 0x0002580501007387 */ /* 0x000fe20000100800 */
[----:B------:R-:W4:Y:S02]  /*861b0*/  LDL.LU R16, [R1+0x2f4] ;  /* 0x0002f40001107983 */ /* 0x000f240000300800 */
[----:B-1----:R-:W-:-:S05]  /*861c0*/  FMUL R2, R0, R10 ;  /* 0x0000000a00027220 */ /* 0x002fca0000400000 */
[----:B------:R0:W-:Y:S01]  /*861d0*/  STL [R1+0x20c], R2 ;  /* 0x00020c0201007387 */ /* 0x0001e20000100800 */
[----:B------:R-:W4:Y:S02]  /*861e0*/  LDL.LU R18, [R1+0x2fc] ;  /* 0x0002fc0001127983 */ /* 0x000f240000300800 */
[----:B------:R-:W4:Y:S01]  /*861f0*/  LDL.LU R17, [R1+0x304] ;  /* 0x0003040001117983 */ /* 0x000f220000300800 */
[----:B0-----:R-:W4:Y:S01]  /*86200*/  LDL.LU R2, [R1+0x30c] ;  /* 0x00030c0001027983 */ /* 0x001f220000300800 */
[----:B------:R-:W4:Y:S02]  /*86210*/  LDL.LU R29, [R1+0x314] ;  /* 0x00031400011d7983 */ /* 0x000f240000300800 */
[----:B------:R-:W4:Y:S02]  /*86220*/  LDL.LU R10, [R1+0x31c] ;  /* 0x00031c00010a7983 */ /* 0x000f240000300800 */
[----:B------:R-:W4:Y:S02]  /*86230*/  LDL.LU R19, [R1+0x324] ;  /* 0x0003240001137983 */ /* 0x000f240000300800 */
[----:B--2---:R-:W-:-:S02]  /*86240*/  FMUL R5, R0, R6 ;  /* 0x0000000600057220 */ /* 0x004fc40000400000 */
[----:B------:R-:W-:-:S03]  /*86250*/  FMUL R0, R0, R13 ;  /* 0x0000000d00007220 */ /* 0x000fc60000400000 */
[----:B------:R-:W-:Y:S01]  /*86260*/  STL [R1+0x208], R5 ;  /* 0x0002080501007387 */ /* 0x000fe20000100800 */
[----:B------:R-:W2:Y:S02]  /*86270*/  LDL.LU R13, [R1+0x32c] ;  /* 0x00032c00010d7983 */ /* 0x000ea40000300800 */
[----:B------:R0:W-:Y:S02]  /*86280*/  STL [R1+0x204], R0 ;  /* 0x0002040001007387 */ /* 0x0001e40000100800 */
[----:B------:R-:W2:Y:S01]  /*86290*/  LDL.LU R20, [R1+0x334] ;  /* 0x0003340001147983 */ /* 0x000ea20000300800 */
[----:B------:R-:W2:Y:S01]  /*862a0*/  LDL.LU R27, [R1+0x338] ;  /* 0x00033800011b7983 */ /* 0x000ea20000300800 */
[----:B------:R-:W2:Y:S02]  /*862b0*/  LDL.LU R21, [R1+0x340] ;  /* 0x0003400001157983 */ /* 0x000ea40000300800 */
[----:B------:R-:W2:Y:S02]  /*862c0*/  LDL.LU R22, [R1+0x348] ;  /* 0x0003480001167983 */ /* 0x000ea40000300800 */
[----:B------:R-:W2:Y:S01]  /*862d0*/  LDL.LU R26, [R1+0x24] ;  /* 0x00002400011a7983 */ /* 0x000ea20000300800 */
[----:B0-----:R0:W1:Y:S02]  /*862e0*/  MUFU.RCP R0, R8 ;  /* 0x0000000800007308 */ /* 0x0010640000001000 */
[----:B0-----:R-:W1:Y:S01]  /*862f0*/  LDL.LU R8, [R1+0x2e8] ;  /* 0x0002e80001087983 */ /* 0x001e620000300800 */
[----:B------:R-:W2:Y:S02]  /*86300*/  LDL.LU R24, [R1+0x2f0] ;  /* 0x0002f00001187983 */ /* 0x000ea40000300800 */
[----:B------:R-:W2:Y:S02]  /*86310*/  LDL.LU R23, [R1+0x2f8] ;  /* 0x0002f80001177983 */ /* 0x000ea40000300800 */
[----:B------:R-:W-:-:S05]  /*86320*/  FMUL R5, R3, R11 ;  /* 0x0000000b03057220 */ /* 0x000fca0000400000 */
[----:B------:R0:W-:Y:S01]  /*86330*/  STL [R1+0x7d4], R5 ;  /* 0x0007d40501007387 */ /* 0x0001e20000100800 */
[----:B------:R-:W2:Y:S02]  /*86340*/  LDL.LU R14, [R1+0x300] ;  /* 0x00030000010e7983 */ /* 0x000ea40000300800 */
[----:B------:R-:W2:Y:S01]  /*86350*/  LDL.LU R12, [R1+0x308] ;  /* 0x00030800010c7983 */ /* 0x000ea20000300800 */
[----:B0-----:R-:W2:Y:S01]  /*86360*/  LDL.LU R5, [R1+0x310] ;  /* 0x0003100001057983 */ /* 0x001ea20000300800 */
[----:B------:R-:W2:Y:S02]  /*86370*/  LDL.LU R7, [R1+0x318] ;  /* 0x0003180001077983 */ /* 0x000ea40000300800 */
[----:B------:R-:W2:Y:S02]  /*86380*/  LDL.LU R6, [R1+0x320] ;  /* 0x0003200001067983 */ /* 0x000ea40000300800 */
[----:B------:R-:W2:Y:S02]  /*86390*/  LDL.LU R11, [R1+0x328] ;  /* 0x00032800010b7983 */ /* 0x000ea40000300800 */
[----:B---3--:R-:W-:-:S05]  /*863a0*/  FMUL R28, R3, R28 ;  /* 0x0000001c031c7220 */ /* 0x008fca0000400000 */
[----:B------:R0:W-:Y:S01]  /*863b0*/  STL [R1+0x7d0], R28 ;  /* 0x0007d01c01007387 */ /* 0x0001e20000100800 */
[C---:B------:R-:W-:Y:S02]  /*863c0*/  FMUL R9, R3.reuse, R9 ;  /* 0x0000000903097220 */ /* 0x040fe40000400000 */
[C---:B------:R-:W-:Y:S01]  /*863d0*/  FMUL R4, R3.reuse, R4 ;  /* 0x0000000403047220 */ /* 0x040fe20000400000 */
[----:B0-----:R-:W3:Y:S02]  /*863e0*/  LDL.LU R28, [R1+0x330] ;  /* 0x00033000011c7983 */ /* 0x001ee40000300800 */
[----:B------:R0:W-:Y:S02]  /*863f0*/  STL [R1+0x7cc], R9 ;  /* 0x0007cc0901007387 */ /* 0x0001e40000100800 */
[----:B0-----:R-:W3:Y:S01]  /*86400*/  LDL.LU R9, [R1+0x33c] ;  /* 0x00033c0001097983 */ /* 0x001ee20000300800 */
[----:B------:R0:W-:Y:S02]  /*86410*/  STL [R1+0x7c8], R4 ;  /* 0x0007c80401007387 */ /* 0x0001e40000100800 */
[----:B----4-:R-:W-:-:S05]  /*86420*/  FMUL R16, R3, R16 ;  /* 0x0000001003107220 */ /* 0x010fca0000400000 */
[----:B------:R4:W-:Y:S01]  /*86430*/  STL [R1+0x7c4], R16 ;  /* 0x0007c41001007387 */ /* 0x0009e20000100800 */
[C---:B0-----:R-:W-:Y:S02]  /*86440*/  FMUL R4, R3.reuse, R18 ;  /* 0x0000001203047220 */ /* 0x041fe40000400000 */
[----:B------:R-:W-:-:S03]  /*86450*/  FMUL R17, R3, R17 ;  /* 0x0000001103117220 */ /* 0x000fc60000400000 */
[----:B------:R0:W-:Y:S01]  /*86460*/  STL [R1+0x7c0], R4 ;  /* 0x0007c00401007387 */ /* 0x0001e20000100800 */
[----:B----4-:R-:W-:-:S03]  /*86470*/  FMUL R16, R3, R2 ;  /* 0x0000000203107220 */ /* 0x010fc60000400000 */
[----:B------:R-:W-:Y:S04]  /*86480*/  STL [R1+0x7bc], R17 ;  /* 0x0007bc1101007387 */ /* 0x000fe80000100800 */
[----:B------:R-:W-:Y:S01]  /*86490*/  STL [R1+0x7b8], R16 ;  /* 0x0007b81001007387 */ /* 0x000fe20000100800 */
[C---:B0-----:R-:W-:Y:S02]  /*864a0*/  FMUL R4, R3.reuse, R29 ;  /* 0x0000001d03047220 */ /* 0x041fe40000400000 */
[----:B------:R-:W4:Y:S02]  /*864b0*/  LDL.LU R29, [R1+0x344] ;  /* 0x00034400011d7983 */ /* 0x000f240000300800 */
[C---:B------:R-:W-:Y:S01]  /*864c0*/  FMUL R2, R3.reuse, R10 ;  /* 0x0000000a03027220 */ /* 0x040fe20000400000 */
[----:B------:R-:W-:Y:S01]  /*864d0*/  STL [R1+0x200], R4 ;  /* 0x0002000401007387 */ /* 0x000fe20000100800 */
[----:B------:R-:W4:Y:S03]  /*864e0*/  LDL.LU R10, [R1+0x34c] ;  /* 0x00034c00010a7983 */ /* 0x000f260000300800 */
[----:B------:R2:W-:Y:S02]  /*864f0*/  STL [R1+0x1fc], R2 ;  /* 0x0001fc0201007387 */ /* 0x0005e40000100800 */
[----:B--2---:R-:W-:-:S02]  /*86500*/  FMUL R2, R3, R13 ;  /* 0x0000000d03027220 */ /* 0x004fc40000400000 */
[----:B------:R-:W2:Y:S01]  /*86510*/  LDL.LU R13, [R1+0x350] ;  /* 0x00035000010d7983 */ /* 0x000ea20000300800 */
[----:B------:R-:W-:-:S05]  /*86520*/  FMUL R4, R3, R19 ;  /* 0x0000001303047220 */ /* 0x000fca0000400000 */
[----:B------:R0:W-:Y:S01]  /*86530*/  STL [R1+0x1f8], R4 ;  /* 0x0001f80401007387 */ /* 0x0001e20000100800 */
[----:B------:R0:W-:Y:S02]  /*86540*/  STL [R1+0x1f4], R2 ;  /* 0x0001f40201007387 */ /* 0x0001e40000100800 */
[C---:B------:R-:W-:Y:S02]  /*86550*/  FMUL R16, R3.reuse, R27 ;  /* 0x0000001b03107220 */ /* 0x040fe40000400000 */
[C---:B0-----:R-:W-:Y:S02]  /*86560*/  FMUL R4, R3.reuse, R20 ;  /* 0x0000001403047220 */ /* 0x041fe40000400000 */
[----:B------:R-:W-:-:S03]  /*86570*/  FMUL R2, R3, R21 ;  /* 0x0000001503027220 */ /* 0x000fc60000400000 */
[----:B------:R0:W-:Y:S01]  /*86580*/  STL [R1+0x1f0], R4 ;  /* 0x0001f00401007387 */ /* 0x0001e20000100800 */
[----:B------:R-:W-:Y:S02]  /*86590*/  STL [R1+0x1ec], R16 ;  /* 0x0001ec1001007387 */ /* 0x000fe40000100800 */
[----:B------:R1:W-:Y:S02]  /*865a0*/  STL [R1+0x1e8], R2 ;  /* 0x0001e80201007387 */ /* 0x0003e40000100800 */
[----:B0-----:R-:W-:Y:S02]  /*865b0*/  FMUL R4, R3, R22 ;  /* 0x0000001603047220 */ /* 0x001fe40000400000 */
[----:B-1----:R-:W-:-:S03]  /*865c0*/  FMUL R2, R0, R8 ;  /* 0x0000000800027220 */ /* 0x002fc60000400000 */
[----:B------:R0:W-:Y:S01]  /*865d0*/  STL [R1+0x1d8], R4 ;  /* 0x0001d80401007387 */ /* 0x0001e20000100800 */
[----:B------:R-:W2:Y:S02]  /*865e0*/  LDL.LU R8, [R1+0x354] ;  /* 0x0003540001087983 */ /* 0x000ea40000300800 */
[----:B------:R1:W-:Y:S02]  /*865f0*/  STL [R1+0x7b4], R2 ;  /* 0x0007b40201007387 */ /* 0x0003e40000100800 */
[C---:B0-----:R-:W-:Y:S02]  /*86600*/  FMUL R4, R0.reuse, R24 ;  /* 0x0000001800047220 */ /* 0x041fe40000400000 */
[C---:B-1----:R-:W-:Y:S02]  /*86610*/  FMUL R2, R0.reuse, R23 ;  /* 0x0000001700027220 */ /* 0x042fe40000400000 */
[C---:B------:R-:W-:Y:S01]  /*86620*/  FMUL R14, R0.reuse, R14 ;  /* 0x0000000e000e7220 */ /* 0x040fe20000400000 */
[----:B------:R0:W-:Y:S02]  /*86630*/  STL [R1+0x7b0], R4 ;  /* 0x0007b00401007387 */ /* 0x0001e40000100800 */
[----:B------:R1:W-:Y:S02]  /*86640*/  STL [R1+0x7ac], R2 ;  /* 0x0007ac0201007387 */ /* 0x0003e40000100800 */
[----:B------:R-:W-:Y:S01]  /*86650*/  STL [R1+0x7a8], R14 ;  /* 0x0007a80e01007387 */ /* 0x000fe20000100800 */
[----:B0-----:R-:W-:-:S02]  /*86660*/  FMUL R4, R0, R12 ;  /* 0x0000000c00047220 */ /* 0x001fc40000400000 */
[C---:B-1----:R-:W-:Y:S02]  /*86670*/  FMUL R2, R0.reuse, R5 ;  /* 0x0000000500027220 */ /* 0x042fe40000400000 */
[C---:B------:R-:W-:Y:S01]  /*86680*/  FMUL R5, R0.reuse, R7 ;  /* 0x0000000700057220 */ /* 0x040fe20000400000 */
[----:B------:R0:W-:Y:S02]  /*86690*/  STL [R1+0x7a4], R4 ;  /* 0x0007a40401007387 */ /* 0x0001e40000100800 */
[----:B------:R1:W-:Y:S02]  /*866a0*/  STL [R1+0x7a0], R2 ;  /* 0x0007a00201007387 */ /* 0x0003e40000100800 */
[----:B------:R-:W-:Y:S02]  /*866b0*/  STL [R1+0x79c], R5 ;  /* 0x00079c0501007387 */ /* 0x000fe40000100800 */
[C---:B0-----:R-:W-:Y:S02]  /*866c0*/  FMUL R4, R0.reuse, R6 ;  /* 0x0000000600047220 */ /* 0x041fe40000400000 */
[C---:B-1----:R-:W-:Y:S01]  /*866d0*/  FMUL R2, R0.reuse, R11 ;  /* 0x0000000b00027220 */ /* 0x042fe20000400000 */
[----:B------:R-:W2:Y:S02]  /*866e0*/  LDL.LU R6, [R1+0x358] ;  /* 0x0003580001067983 */ /* 0x000ea40000300800 */
[----:B------:R0:W-:Y:S02]  /*866f0*/  STL [R1+0x798], R4 ;  /* 0x0007980401007387 */ /* 0x0001e40000100800 */
[----:B------:R-:W2:Y:S01]  /*86700*/  LDL.LU R11, [R1+0x28] ;  /* 0x00002800010b7983 */ /* 0x000ea20000300800 */
[----:B------:R1:W-:Y:S04]  /*86710*/  STL [R1+0x1d4], R2 ;  /* 0x0001d40201007387 */ /* 0x0003e80000100800 */
[----:B0-----:R-:W2:Y:S01]  /*86720*/  LDL.LU R4, [R1+0x35c] ;  /* 0x00035c0001047983 */ /* 0x001ea20000300800 */
[----:B------:R0:W0:Y:S01]  /*86730*/  MUFU.RCP R3, R26 ;  /* 0x0000001a00037308 */ /* 0x0000220000001000 */
[----:B---3--:R-:W-:-:S05]  /*86740*/  FMUL R5, R0, R28 ;  /* 0x0000001c00057220 */ /* 0x008fca0000400000 */
[----:B------:R-:W-:Y:S01]  /*86750*/  STL [R1+0x1d0], R5 ;  /* 0x0001d00501007387 */ /* 0x000fe20000100800 */
[----:B------:R-:W3:Y:S02]  /*86760*/  LDL.LU R16, [R1+0x360] ;  /* 0x0003600001107983 */ /* 0x000ee40000300800 */
[----:B-1----:R-:W-:-:S05]  /*86770*/  FMUL R2, R0, R9 ;  /* 0x0000000900027220 */ /* 0x002fca0000400000 */
[----:B------:R1:W-:Y:S01]  /*86780*/  STL [R1+0x1cc], R2 ;  /* 0x0001cc0201007387 */ /* 0x0003e20000100800 */
[----:B------:R-:W3:Y:S02]  /*86790*/  LDL.LU R18, [R1+0x364] ;  /* 0x0003640001127983 */ /* 0x000ee40000300800 */
[----:B------:R-:W3:Y:S01]  /*867a0*/  LDL.LU R17, [R1+0x368] ;  /* 0x0003680001117983 */ /* 0x000ee20000300800 */
[----:B-1----:R-:W3:Y:S01]  /*867b0*/  LDL.LU R2, [R1+0x36c] ;  /* 0x00036c0001027983 */ /* 0x002ee20000300800 */
[----:B------:R-:W3:Y:S02]  /*867c0*/  LDL.LU R28, [R1+0x370] ;  /* 0x00037000011c7983 */ /* 0x000ee40000300800 */
[----:B------:R-:W3:Y:S02]  /*867d0*/  LDL.LU R9, [R1+0x378] ;  /* 0x0003780001097983 */ /* 0x000ee40000300800 */
[----:B------:R-:W3:Y:S02]  /*867e0*/  LDL.LU R19, [R1+0x380] ;  /* 0x0003800001137983 */ /* 0x000ee40000300800 */
[----:B----4-:R-:W-:-:S02]  /*867f0*/  FMUL R7, R0, R29 ;  /* 0x0000001d00077220 */ /* 0x010fc40000400000 */
[----:B------:R-:W-:-:S03]  /*86800*/  FMUL R5, R0, R10 ;  /* 0x0000000a00057220 */ /* 0x000fc60000400000 */
[----:B------:R-:W-:Y:S01]  /*86810*/  STL [R1+0x1c8], R7 ;  /* 0x0001c80701007387 */ /* 0x000fe20000100800 */
[----:B------:R-:W4:Y:S03]  /*86820*/  LDL.LU R10, [R1+0x388] ;  /* 0x00038800010a7983 */ /* 0x000f260000300800 */
[----:B------:R2:W-:Y:S01]  /*86830*/  STL [R1+0x1c4], R5 ;  /* 0x0001c40501007387 */ /* 0x0005e20000100800 */
[----:B------:R-:W4:Y:S02]  /*86840*/  LDL.LU R20, [R1+0x390] ;  /* 0x0003900001147983 */ /* 0x000f240000300800 */
[----:B------:R-:W4:Y:S02]  /*86850*/  LDL.LU R27, [R1+0x39c] ;  /* 0x00039c00011b7983 */ /* 0x000f240000300800 */
[----:B--2---:R-:W-:-:S05]  /*86860*/  FMUL R5, R0, R13 ;  /* 0x0000000d00057220 */ /* 0x004fca0000400000 */
[----:B------:R1:W-:Y:S01]  /*86870*/  STL [R1+0x1c0], R5 ;  /* 0x0001c00501007387 */ /* 0x0003e20000100800 */
[----:B------:R-:W2:Y:S02]  /*86880*/  LDL.LU R21, [R1+0x3a4] ;  /* 0x0003a40001157983 */ /* 0x000ea40000300800 */
[----:B------:R-:W2:Y:S02]  /*86890*/  LDL.LU R22, [R1+0x3b8] ;  /* 0x0003b80001167983 */ /* 0x000ea40000300800 */
[----:B0-----:R-:W2:Y:S01]  /*868a0*/  LDL.LU R26, [R1+0x3c0] ;  /* 0x0003c000011a7983 */ /* 0x001ea20000300800 */
[----:B------:R-:W2:Y:S01]  /*868b0*/  LDL.LU R29, [R1+0x3c8] ;  /* 0x0003c800011d7983 */ /* 0x000ea20000300800 */
[----:B------:R-:W2:Y:S02]  /*868c0*/  LDL.LU R24, [R1+0x3d0] ;  /* 0x0003d00001187983 */ /* 0x000ea40000300800 */
[----:B------:R-:W2:Y:S02]  /*868d0*/  LDL.LU R23, [R1+0x2c] ;  /* 0x00002c0001177983 */ /* 0x000ea40000300800 */
[----:B-1----:R-:W-:-:S05]  /*868e0*/  FMUL R5, R0, R8 ;  /* 0x0000000800057220 */ /* 0x002fca0000400000 */
        /* <DEDUP_REMOVED lines=8> */
[----:B------:R0:W1:Y:S03]  /*86970*/  MUFU.RCP R0, R11 ;  /* 0x0000000b00007308 */ /* 0x0000660000001000 */
[----:B------:R0:W-:Y:S01]  /*86980*/  STL [R1+0x1b8], R6 ;  /* 0x0001b80601007387 */ /* 0x0001e20000100800 */
[----:B------:R-:W-:-:S03]  /*86990*/  FMUL R4, R3, R4 ;  /* 0x0000000403047220 */ /* 0x000fc60000400000 */
[----:B0-----:R-:W2:Y:S01]  /*869a0*/  LDL.LU R6, [R1+0x3a0] ;  /* 0x0003a00001067983 */ /* 0x001ea20000300800 */
[----:B------:R-:W2:Y:S02]  /*869b0*/  LDL.LU R11, [R1+0x3b0] ;  /* 0x0003b000010b7983 */ /* 0x000ea40000300800 */
[----:B------:R0:W-:Y:S02]  /*869c0*/  STL [R1+0x794], R4 ;  /* 0x0007940401007387 */ /* 0x0001e40000100800 */
[----:B---3--:R-:W-:-:S05]  /*869d0*/  FMUL R16, R3, R16 ;  /* 0x0000001003107220 */ /* 0x008fca0000400000 */
[----:B------:R3:W-:Y:S01]  /*869e0*/  STL [R1+0x790], R16 ;  /* 0x0007901001007387 */ /* 0x0007e20000100800 */
[C---:B0-----:R-:W-:Y:S02]  /*869f0*/  FMUL R4, R3.reuse, R18 ;  /* 0x0000001203047220 */ /* 0x041fe40000400000 */
[----:B------:R-:W-:-:S03]  /*86a00*/  FMUL R17, R3, R17 ;  /* 0x0000001103117220 */ /* 0x000fc60000400000 */
[----:B------:R0:W-:Y:S01]  /*86a10*/  STL [R1+0x78c], R4 ;  /* 0x00078c0401007387 */ /* 0x0001e20000100800 */
[----:B---3--:R-:W-:-:S03]  /*86a20*/  FMUL R16, R3, R2 ;  /* 0x0000000203107220 */ /* 0x008fc60000400000 */
[----:B------:R-:W-:Y:S01]  /*86a30*/  STL [R1+0x788], R17 ;  /* 0x0007881101007387 */ /* 0x000fe20000100800 */
[----:B0-----:R-:W-:-:S03]  /*86a40*/  FMUL R4, R3, R28 ;  /* 0x0000001c03047220 */ /* 0x001fc60000400000 */
[----:B------:R-:W-:Y:S01]  /*86a50*/  STL [R1+0x784], R16 ;  /* 0x0007841001007387 */ /* 0x000fe20000100800 */
[----:B------:R-:W3:Y:S02]  /*86a60*/  LDL.LU R28, [R1+0x3b4] ;  /* 0x0003b400011c7983 */ /* 0x000ee40000300800 */
[C---:B------:R-:W-:Y:S01]  /*86a70*/  FMUL R2, R3.reuse, R9 ;  /* 0x0000000903027220 */ /* 0x040fe20000400000 */
[----:B------:R0:W-:Y:S01]  /*86a80*/  STL [R1+0x780], R4 ;  /* 0x0007800401007387 */ /* 0x0001e20000100800 */
[----:B------:R-:W3:Y:S03]  /*86a90*/  LDL.LU R9, [R1+0x3bc] ;  /* 0x0003bc0001097983 */ /* 0x000ee60000300800 */
[----:B------:R4:W-:Y:S02]  /*86aa0*/  STL [R1+0x77c], R2 ;  /* 0x00077c0201007387 */ /* 0x0009e40000100800 */
[----:B0-----:R-:W-:-:S02]  /*86ab0*/  FMUL R4, R3, R19 ;  /* 0x0000001303047220 */ /* 0x001fc40000400000 */
[C---:B----4-:R-:W-:Y:S02]  /*86ac0*/  FMUL R2, R3.reuse, R10 ;  /* 0x0000000a03027220 */ /* 0x050fe40000400000 */
[----:B------:R-:W4:Y:S01]  /*86ad0*/  LDL.LU R10, [R1+0x3c4] ;  /* 0x0003c400010a7983 */ /* 0x000f220000300800 */
[C---:B------:R-:W-:Y:S02]  /*86ae0*/  FMUL R16, R3.reuse, R20 ;  /* 0x0000001403107220 */ /* 0x040fe40000400000 */
[----:B------:R-:W-:Y:S01]  /*86af0*/  STL [R1+0x778], R4 ;  /* 0x0007780401007387 */ /* 0x000fe20000100800 */
[----:B------:R0:W-:Y:S02]  /*86b00*/  STL [R1+0x1b4], R2 ;  /* 0x0001b40201007387 */ /* 0x0001e40000100800 */
[----:B------:R1:W-:Y:S02]  /*86b10*/  STL [R1+0x1b0], R16 ;  /* 0x0001b01001007387 */ /* 0x0003e40000100800 */
[----:B0-----:R-:W-:-:S02]  /*86b20*/  FMUL R2, R3, R27 ;  /* 0x0000001b03027220 */ /* 0x001fc40000400000 */
[C---:B--2---:R-:W-:Y:S02]  /*86b30*/  FMUL R4, R3.reuse, R21 ;  /* 0x0000001503047220 */ /* 0x044fe40000400000 */
[C---:B-1----:R-:W-:Y:S01]  /*86b40*/  FMUL R16, R3.reuse, R22 ;  /* 0x0000001603107220 */ /* 0x042fe20000400000 */
[----:B------:R-:W-:Y:S02]  /*86b50*/  STL [R1+0x1ac], R2 ;  /* 0x0001ac0201007387 */ /* 0x000fe40000100800 */
[----:B------:R0:W-:Y:S02]  /*86b60*/  STL [R1+0x1a8], R4 ;  /* 0x0001a80401007387 */ /* 0x0001e40000100800 */
[----:B------:R-:W-:Y:S01]  /*86b70*/  STL [R1+0x19c], R16 ;  /* 0x00019c1001007387 */ /* 0x000fe20000100800 */
[----:B0-----:R-:W-:-:S03]  /*86b80*/  FMUL R4, R3, R29 ;  /* 0x0000001d03047220 */ /* 0x001fc60000400000 */
[----:B------:R-:W2:Y:S01]  /*86b90*/  LDL.LU R29, [R1+0x3cc] ;  /* 0x0003cc00011d7983 */ /* 0x000ea20000300800 */
[----:B------:R-:W-:-:S05]  /*86ba0*/  FMUL R2, R3, R26 ;  /* 0x0000001a03027220 */ /* 0x000fca0000400000 */
[----:B------:R0:W-:Y:S01]  /*86bb0*/  STL [R1+0x198], R2 ;  /* 0x0001980201007387 */ /* 0x0001e20000100800 */
[----:B------:R1:W-:Y:S02]  /*86bc0*/  STL [R1+0x18c], R4 ;  /* 0x00018c0401007387 */ /* 0x0003e40000100800 */
[----:B0-----:R-:W-:Y:S02]  /*86bd0*/  FMUL R2, R3, R24 ;  /* 0x0000001803027220 */ /* 0x001fe40000400000 */
[----:B------:R-:W-:-:S03]  /*86be0*/  FMUL R14, R0, R14 ;  /* 0x0000000e000e7220 */ /* 0x000fc60000400000 */
[----:B------:R0:W-:Y:S01]  /*86bf0*/  STL [R1+0x180], R2 ;  /* 0x0001800201007387 */ /* 0x0001e20000100800 */
[----:B-1----:R-:W-:-:S03]  /*86c00*/  FMUL R4, R0, R12 ;  /* 0x0000000c00047220 */ /* 0x002fc60000400000 */
[----:B------:R-:W-:Y:S04]  /*86c10*/  STL [R1+0x774], R14 ;  /* 0x0007740e01007387 */ /* 0x000fe80000100800 */
[----:B------:R1:W-:Y:S01]  /*86c20*/  STL [R1+0x770], R4 ;  /* 0x0007700401007387 */ /* 0x0003e20000100800 */
[C---:B0-----:R-:W-:Y:S02]  /*86c30*/  FMUL R2, R0.reuse, R5 ;  /* 0x0000000500027220 */ /* 0x041fe40000400000 */
[C---:B------:R-:W-:Y:S02]  /*86c40*/  FMUL R5, R0.reuse, R7 ;  /* 0x0000000700057220 */ /* 0x040fe40000400000 */
[C---:B-1----:R-:W-:Y:S01]  /*86c50*/  FMUL R4, R0.reuse, R13 ;  /* 0x0000000d00047220 */ /* 0x042fe20000400000 */
[----:B------:R0:W-:Y:S02]  /*86c60*/  STL [R1+0x76c], R2 ;  /* 0x00076c0201007387 */ /* 0x0001e40000100800 */
[----:B------:R-:W-:Y:S02]  /*86c70*/  STL [R1+0x768], R5 ;  /* 0x0007680501007387 */ /* 0x000fe40000100800 */
[----:B------:R-:W2:Y:S01]  /*86c80*/  LDL.LU R13, [R1+0x3d4] ;  /* 0x0003d400010d7983 */ /* 0x000ea20000300800 */
[----:B------:R1:W-:Y:S01]  /*86c90*/  STL [R1+0x760], R4 ;  /* 0x0007600401007387 */ /* 0x0003e20000100800 */
[----:B0-----:R-:W-:-:S03]  /*86ca0*/  FMUL R2, R0, R8 ;  /* 0x0000000800027220 */ /* 0x001fc60000400000 */
[----:B------:R-:W2:Y:S02]  /*86cb0*/  LDL.LU R8, [R1+0x3d8] ;  /* 0x0003d80001087983 */ /* 0x000ea40000300800 */
[----:B------:R0:W-:Y:S02]  /*86cc0*/  STL [R1+0x74c], R2 ;  /* 0x00074c0201007387 */ /* 0x0001e40000100800 */
[----:B-1----:R-:W2:Y:S02]  /*86cd0*/  LDL.LU R4, [R1+0x3dc] ;  /* 0x0003dc0001047983 */ /* 0x002ea40000300800 */
[C---:B------:R-:W-:Y:S02]  /*86ce0*/  FMUL R5, R0.reuse, R6 ;  /* 0x0000000600057220 */ /* 0x040fe40000400000 */
[----:B0-----:R-:W-:-:S03]  /*86cf0*/  FMUL R2, R0, R11 ;  /* 0x0000000b00027220 */ /* 0x001fc60000400000 */
[----:B------:R-:W-:Y:S01]  /*86d00*/  STL [R1+0x748], R5 ;  /* 0x0007480501007387 */ /* 0x000fe20000100800 */
[----:B------:R-:W2:Y:S03]  /*86d10*/  LDL.LU R16, [R1+0x3e0] ;  /* 0x0003e00001107983 */ /* 0x000ea60000300800 */
[----:B------:R0:W-:Y:S01]  /*86d20*/  STL [R1+0x744], R2 ;  /* 0x0007440201007387 */ /* 0x0001e20000100800 */
[----:B------:R-:W2:Y:S03]  /*86d30*/  LDL.LU R18, [R1+0x30] ;  /* 0x0000300001127983 */ /* 0x000ea60000300800 */
[----:B------:R-:W2:Y:S04]  /*86d40*/  LDL.LU R17, [R1+0x3e4] ;  /* 0x0003e40001117983 */ /* 0x000ea80000300800 */
[----:B0-----:R-:W2:Y:S01]  /*86d50*/  LDL.LU R2, [R1+0x3e8] ;  /* 0x0003e80001027983 */ /* 0x001ea20000300800 */
[----:B------:R-:W2:Y:S02]  /*86d60*/  LDL.LU R6, [R1+0x3ec] ;  /* 0x0003ec0001067983 */ /* 0x000ea40000300800 */
[----:B------:R-:W2:Y:S02]  /*86d70*/  LDL.LU R11, [R1+0x3f0] ;  /* 0x0003f000010b7983 */ /* 0x000ea40000300800 */
[----:B------:R-:W2:Y:S01]  /*86d80*/  LDL.LU R19, [R1+0x3f4] ;  /* 0x0003f40001137983 */ /* 0x000ea20000300800 */
[----:B------:R0:W1:Y:S01]  /*86d90*/  MUFU.RCP R3, R23 ;  /* 0x0000001700037308 */ /* 0x0000620000001000 */
[----:B---3--:R-:W-:-:S02]  /*86da0*/  FMUL R7, R0, R28 ;  /* 0x0000001c00077220 */ /* 0x008fc40000400000 */
[----:B------:R-:W-:-:S03]  /*86db0*/  FMUL R5, R0, R9 ;  /* 0x0000000900057220 */ /* 0x000fc60000400000 */
[----:B------:R-:W-:Y:S01]  /*86dc0*/  STL [R1+0x1a4], R7 ;  /* 0x0001a40701007387 */ /* 0x000fe20000100800 */
[----:B------:R-:W3:Y:S03]  /*86dd0*/  LDL.LU R9, [R1+0x3f8] ;  /* 0x0003f80001097983 */ /* 0x000ee60000300800 */
[----:B------:R4:W-:Y:S01]  /*86de0*/  STL [R1+0x1a0], R5 ;  /* 0x0001a00501007387 */ /* 0x0009e20000100800 */
[----:B------:R-:W3:Y:S02]  /*86df0*/  LDL.LU R20, [R1+0x400] ;  /* 0x0004000001147983 */ /* 0x000ee40000300800 */
[----:B------:R-:W3:Y:S02]  /*86e00*/  LDL.LU R27, [R1+0x408] ;  /* 0x00040800011b7983 */ /* 0x000ee40000300800 */
[----:B----4-:R-:W-:-:S05]  /*86e10*/  FMUL R5, R0, R10 ;  /* 0x0000000a00057220 */ /* 0x010fca0000400000 */
[----:B------:R2:W-:Y:S01]  /*86e20*/  STL [R1+0x194], R5 ;  /* 0x0001940501007387 */ /* 0x0005e20000100800 */
[----:B------:R-:W4:Y:S02]  /*86e30*/  LDL.LU R21, [R1+0x410] ;  /* 0x0004100001157983 */ /* 0x000f240000300800 */
[----:B------:R-:W4:Y:S02]  /*86e40*/  LDL.LU R22, [R1+0x418] ;  /* 0x0004180001167983 */ /* 0x000f240000300800 */
[----:B------:R-:W4:Y:S01]  /*86e50*/  LDL.LU R26, [R1+0x424] ;  /* 0x00042400011a7983 */ /* 0x000f220000300800 */
[----:B------:R-:W4:Y:S01]  /*86e60*/  LDL.LU R10, [R1+0x42c] ;  /* 0x00042c00010a7983 */ /* 0x000f220000300800 */
[----:B------:R-:W4:Y:S02]  /*86e70*/  LDL.LU R24, [R1+0x4b8] ;  /* 0x0004b80001187983 */ /* 0x000f240000300800 */
[----:B0-----:R-:W4:Y:S02]  /*86e80*/  LDL.LU R23, [R1+0x4c0] ;  /* 0x0004c00001177983 */ /* 0x001f240000300800 */
[----:B--2---:R-:W-:-:S05]  /*86e90*/  FMUL R5, R0, R29 ;  /* 0x0000001d00057220 */ /* 0x004fca0000400000 */
[----:B------:R0:W-:Y:S01]  /*86ea0*/  STL [R1+0x190], R5 ;  /* 0x0001900501007387 */ /* 0x0001e20000100800 */
[----:B------:R-:W2:Y:S02]  /*86eb0*/  LDL.LU R14, [R1+0x4c8] ;  /* 0x0004c800010e7983 */ /* 0x000ea40000300800 */
[----:B------:R-:W2:Y:S01]  /*86ec0*/  LDL.LU R12, [R1+0x4d0] ;  /* 0x0004d000010c7983 */ /* 0x000ea20000300800 */
[----:B0-----:R-:W2:Y:S01]  /*86ed0*/  LDL.LU R5, [R1+0x34] ;  /* 0x0000340001057983 */ /* 0x001ea20000300800 */
        /* <DEDUP_REMOVED lines=9> */
[----:B------:R-:W-:-:S05]  /*86f70*/  FMUL R4, R0, R4 ;  /* 0x0000000400047220 */ /* 0x000fca0000400000 */
[----:B------:R0:W-:Y:S02]  /*86f80*/  STL [R1+0x17c], R4 ;  /* 0x00017c0401007387 */ /* 0x0001e40000100800 */
[----:B0-----:R-:W-:Y:S02]  /*86f90*/  FMUL R4, R0, R16 ;  /* 0x0000001000047220 */ /* 0x001fe40000400000 */
[----:B-1----:R-:W-:-:S03]  /*86fa0*/  FMUL R17, R3, R17 ;  /* 0x0000001103117220 */ /* 0x002fc60000400000 */
[----:B------:R0:W-:Y:S01]  /*86fb0*/  STL [R1+0x178], R4 ;  /* 0x0001780401007387 */ /* 0x0001e20000100800 */
[C---:B------:R-:W-:Y:S02]  /*86fc0*/  FMUL R16, R3.reuse, R2 ;  /* 0x0000000203107220 */ /* 0x040fe40000400000 */
[----:B------:R-:W-:Y:S02]  /*86fd0*/  STL [R1+0x3dc], R17 ;  /* 0x0003dc1101007387 */ /* 0x000fe40000100800 */
[C---:B------:R-:W-:Y:S01]  /*86fe0*/  FMUL R2, R3.reuse, R11 ;  /* 0x0000000b03027220 */ /* 0x040fe20000400000 */
[----:B------:R-:W-:Y:S01]  /*86ff0*/  STL [R1+0x3d8], R16 ;  /* 0x0003d81001007387 */ /* 0x000fe20000100800 */
[----:B0-----:R-:W-:-:S03]  /*87000*/  FMUL R4, R3, R6 ;  /* 0x0000000603047220 */ /* 0x001fc60000400000 */
[----:B------:R-:W2:Y:S02]  /*87010*/  LDL.LU R6, [R1+0x420] ;  /* 0x0004200001067983 */ /* 0x000ea40000300800 */
[----:B------:R0:W-:Y:S02]  /*87020*/  STL [R1+0x3d4], R4 ;  /* 0x0003d40401007387 */ /* 0x0001e40000100800 */
[----:B------:R-:W2:Y:S02]  /*87030*/  LDL.LU R11, [R1+0x428] ;  /* 0x00042800010b7983 */ /* 0x000ea40000300800 */
[----:B------:R3:W-:Y:S02]  /*87040*/  STL [R1+0x3d0], R2 ;  /* 0x0003d00201007387 */ /* 0x0007e40000100800 */
[C---:B0-----:R-:W-:Y:S01]  /*87050*/  FMUL R4, R3.reuse, R19 ;  /* 0x0000001303047220 */ /* 0x041fe20000400000 */
[----:B------:R-:W0:Y:S01]  /*87060*/  MUFU.RCP R0, R18 ;  /* 0x0000001200007308 */ /* 0x000e220000001000 */
[----:B---3--:R-:W-:-:S02]  /*87070*/  FMUL R2, R3, R9 ;  /* 0x0000000903027220 */ /* 0x008fc40000400000 */
[----:B------:R-:W3:Y:S01]  /*87080*/  LDL.LU R9, [R1+0x4b0] ;  /* 0x0004b00001097983 */ /* 0x000ee20000300800 */
[C---:B------:R-:W-:Y:S02]  /*87090*/  FMUL R16, R3.reuse, R20 ;  /* 0x0000001403107220 */ /* 0x040fe40000400000 */
[----:B------:R-:W-:Y:S01]  /*870a0*/  STL [R1+0x3cc], R4 ;  /* 0x0003cc0401007387 */ /* 0x000fe20000100800 */
[----:B------:R1:W-:Y:S02]  /*870b0*/  STL [R1+0x3c8], R2 ;  /* 0x0003c80201007387 */ /* 0x0003e40000100800 */
[----:B------:R0:W-:Y:S02]  /*870c0*/  STL [R1+0x3c4], R16 ;  /* 0x0003c41001007387 */ /* 0x0001e40000100800 */
[----:B-1----:R-:W-:-:S05]  /*870d0*/  FMUL R2, R3, R27 ;  /* 0x0000001b03027220 */ /* 0x002fca0000400000 */
[----:B------:R1:W-:Y:S01]  /*870e0*/  STL [R1+0x3c0], R2 ;  /* 0x0003c00201007387 */ /* 0x0003e20000100800 */
[C---:B----4-:R-:W-:Y:S02]  /*870f0*/  FMUL R4, R3.reuse, R21 ;  /* 0x0000001503047220 */ /* 0x050fe40000400000 */
[----:B0-----:R-:W-:-:S03]  /*87100*/  FMUL R16, R3, R22 ;  /* 0x0000001603107220 */ /* 0x001fc60000400000 */
[----:B------:R0:W-:Y:S02]  /*87110*/  STL [R1+0x174], R4 ;  /* 0x0001740401007387 */ /* 0x0001e40000100800 */
[----:B------:R4:W-:Y:S02]  /*87120*/  STL [R1+0x170], R16 ;  /* 0x0001701001007387 */ /* 0x0009e40000100800 */
[C---:B-1----:R-:W-:Y:S02]  /*87130*/  FMUL R2, R3.reuse, R26 ;  /* 0x0000001a03027220 */ /* 0x042fe40000400000 */
[C---:B0-----:R-:W-:Y:S02]  /*87140*/  FMUL R4, R3.reuse, R10 ;  /* 0x0000000a03047220 */ /* 0x041fe40000400000 */
[----:B------:R-:W3:Y:S01]  /*87150*/  LDL.LU R10, [R1+0x4b4] ;  /* 0x0004b400010a7983 */ /* 0x000ee20000300800 */
[----:B------:R0:W-:Y:S02]  /*87160*/  STL [R1+0x16c], R2 ;  /* 0x00016c0201007387 */ /* 0x0001e40000100800 */
[----:B------:R2:W-:Y:S02]  /*87170*/  STL [R1+0x168], R4 ;  /* 0x0001680401007387 */ /* 0x0005e40000100800 */
[----:B----4-:R-:W-:-:S02]  /*87180*/  FMUL R16, R3, R23 ;  /* 0x0000001703107220 */ /* 0x010fc40000400000 */
[C---:B0-----:R-:W-:Y:S02]  /*87190*/  FMUL R2, R3.reuse, R24 ;  /* 0x0000001803027220 */ /* 0x041fe40000400000 */
[----:B--2---:R-:W-:-:S03]  /*871a0*/  FMUL R4, R3, R14 ;  /* 0x0000000e03047220 */ /* 0x004fc60000400000 */
[----:B------:R0:W-:Y:S01]  /*871b0*/  STL [R1+0x15c], R2 ;  /* 0x00015c0201007387 */ /* 0x0001e20000100800 */
[----:B------:R-:W-:Y:S03]  /*871c0*/  STL [R1+0x158], R16 ;  /* 0x0001581001007387 */ /* 0x000fe60000100800 */
[----:B------:R1:W-:Y:S01]  /*871d0*/  STL [R1+0x14c], R4 ;  /* 0x00014c0401007387 */ /* 0x0003e20000100800 */
[----:B0-----:R-:W-:Y:S02]  /*871e0*/  FMUL R2, R3, R12 ;  /* 0x0000000c03027220 */ /* 0x001fe40000400000 */
[----:B------:R0:W2:Y:S01]  /*871f0*/  MUFU.RCP R3, R5 ;  /* 0x0000000500037308 */ /* 0x0000a20000001000 */
[C---:B-1----:R-:W-:Y:S02]  /*87200*/  FMUL R4, R0.reuse, R28 ;  /* 0x0000001c00047220 */ /* 0x042fe40000400000 */
[----:B------:R1:W-:Y:S01]  /*87210*/  STL [R1+0x140], R2 ;  /* 0x0001400201007387 */ /* 0x0003e20000100800 */
[----:B0-----:R-:W-:-:S05]  /*87220*/  FMUL R5, R0, R7 ;  /* 0x0000000700057220 */ /* 0x001fca0000400000 */
[----:B------:R-:W-:Y:S01]  /*87230*/  STL [R1+0x3bc], R5 ;  /* 0x0003bc0501007387 */ /* 0x000fe20000100800 */
[----:B------:R-:W4:Y:S02]  /*87240*/  LDL.LU R28, [R1+0x4bc] ;  /* 0x0004bc00011c7983 */ /* 0x000f240000300800 */
[C---:B-1----:R-:W-:Y:S02]  /*87250*/  FMUL R2, R0.reuse, R29 ;  /* 0x0000001d00027220 */ /* 0x042fe40000400000 */
[----:B------:R0:W-:Y:S01]  /*87260*/  STL [R1+0x3b8], R4 ;  /* 0x0003b80401007387 */ /* 0x0001e20000100800 */
[----:B------:R-:W2:Y:S02]  /*87270*/  LDL.LU R29, [R1+0x4c4] ;  /* 0x0004c400011d7983 */ /* 0x000ea40000300800 */
[----:B------:R1:W-:Y:S02]  /*87280*/  STL [R1+0x3b4], R2 ;  /* 0x0003b40201007387 */ /* 0x0003e40000100800 */
[----:B0-----:R-:W2:Y:S01]  /*87290*/  LDL.LU R4, [R1+0x4cc] ;  /* 0x0004cc0001047983 */ /* 0x001ea20000300800 */
[----:B------:R-:W-:-:S05]  /*872a0*/  FMUL R5, R0, R13 ;  /* 0x0000000d00057220 */ /* 0x000fca0000400000 */
[----:B------:R-:W-:Y:S01]  /*872b0*/  STL [R1+0x3b0], R5 ;  /* 0x0003b00501007387 */ /* 0x000fe20000100800 */
        /* <DEDUP_REMOVED lines=24> */
[----:B0-----:R-:W-:-:S05]  /*87440*/  FMUL R5, R0, R10 ;  /* 0x0000000a00057220 */ /* 0x001fca0000400000 */
        /* <DEDUP_REMOVED lines=8> */
[----:B--2---:R-:W-:-:S03]  /*874d0*/  FMUL R29, R0, R29 ;  /* 0x0000001d001d7220 */ /* 0x004fc60000400000 */
[----:B------:R0:W-:Y:S04]  /*874e0*/  STL [R1+0x160], R28 ;  /* 0x0001601c01007387 */ /* 0x0001e80000100800 */
[----:B0-----:R-:W2:Y:S01]  /*874f0*/  LDL.LU R28, [R1+0x500] ;  /* 0x00050000011c7983 */ /* 0x001ea20000300800 */
[----:B------:R0:W-:Y:S03]  /*87500*/  STL [R1+0x154], R29 ;  /* 0x0001541d01007387 */ /* 0x0001e60000100800 */
[----:B0-----:R-:W4:Y:S01]  /*87510*/  LDL.LU R29, [R1+0x508] ;  /* 0x00050800011d7983 */ /* 0x001f220000300800 */
[----:B------:R-:W-:-:S05]  /*87520*/  FMUL R4, R0, R4 ;  /* 0x0000000400047220 */ /* 0x000fca0000400000 */
[----:B------:R0:W-:Y:S01]  /*87530*/  STL [R1+0x150], R4 ;  /* 0x0001500401007387 */ /* 0x0001e20000100800 */
[C---:B------:R-:W-:Y:S02]  /*87540*/  FMUL R18, R0.reuse, R18 ;  /* 0x0000001200127220 */ /* 0x040fe40000400000 */
[C---:B0-----:R-:W-:Y:S02]  /*87550*/  FMUL R4, R0.reuse, R16 ;  /* 0x0000001000047220 */ /* 0x041fe40000400000 */
[----:B------:R-:W-:-:S03]  /*87560*/  FMUL R16, R0, R17 ;  /* 0x0000001100107220 */ /* 0x000fc60000400000 */
[----:B------:R0:W-:Y:S01]  /*87570*/  STL [R1+0x148], R4 ;  /* 0x0001480401007387 */ /* 0x0001e20000100800 */
[----:B------:R-:W-:Y:S02]  /*87580*/  STL [R1+0x144], R18 ;  /* 0x0001441201007387 */ /* 0x000fe40000100800 */
[----:B------:R-:W-:Y:S02]  /*87590*/  STL [R1+0x13c], R16 ;  /* 0x00013c1001007387 */ /* 0x000fe40000100800 */
[----:B0-----:R-:W-:Y:S02]  /*875a0*/  FMUL R4, R0, R2 ;  /* 0x0000000200047220 */ /* 0x001fe40000400000 */
[----:B------:R0:W2:Y:S03]  /*875b0*/  MUFU.RCP R0, R13 ;  /* 0x0000000d00007308 */ /* 0x0000a60000001000 */
[----:B------:R1:W-:Y:S04]  /*875c0*/  STL [R1+0x138], R4 ;  /* 0x0001380401007387 */ /* 0x0003e80000100800 */
[----:B0-----:R-:W4:Y:S01]  /*875d0*/  LDL.LU R13, [R1+0x518] ;  /* 0x00051800010d7983 */ /* 0x001f220000300800 */
[----:B------:R-:W-:-:S02]  /*875e0*/  FMUL R2, R3, R8 ;  /* 0x0000000803027220 */ /* 0x000fc40000400000 */
[----:B------:R-:W4:Y:S02]  /*875f0*/  LDL.LU R8, [R1+0x528] ;  /* 0x0005280001087983 */ /* 0x000f240000300800 */
[C---:B-1----:R-:W-:Y:S01]  /*87600*/  FMUL R4, R3.reuse, R19 ;  /* 0x0000001303047220 */ /* 0x042fe20000400000 */
[----:B------:R0:W-:Y:S01]  /*87610*/  STL [R1+0x394], R2 ;  /* 0x0003940201007387 */ /* 0x0001e20000100800 */
[C---:B------:R-:W-:Y:S02]  /*87620*/  FMUL R16, R3.reuse, R20 ;  /* 0x0000001403107220 */ /* 0x040fe40000400000 */
[C---:B0-----:R-:W-:Y:S02]  /*87630*/  FMUL R2, R3.reuse, R11 ;  /* 0x0000000b03027220 */ /* 0x041fe40000400000 */
[----:B------:R-:W4:Y:S01]  /*87640*/  LDL.LU R11, [R1+0x558] ;  /* 0x00055800010b7983 */ /* 0x000f220000300800 */
[----:B------:R-:W-:Y:S02]  /*87650*/  STL [R1+0x390], R4 ;  /* 0x0003900401007387 */ /* 0x000fe40000100800 */
[----:B------:R0:W-:Y:S02]  /*87660*/  STL [R1+0x38c], R2 ;  /* 0x00038c0201007387 */ /* 0x0001e40000100800 */
[----:B------:R1:W-:Y:S02]  /*87670*/  STL [R1+0x388], R16 ;  /* 0x0003881001007387 */ /* 0x0003e40000100800 */
[----:B0-----:R-:W-:-:S05]  /*87680*/  FMUL R2, R3, R27 ;  /* 0x0000001b03027220 */ /* 0x001fca0000400000 */
[----:B------:R0:W-:Y:S01]  /*87690*/  STL [R1+0x384], R2 ;  /* 0x0003840201007387 */ /* 0x0001e20000100800 */
[C---:B---3--:R-:W-:Y:S02]  /*876a0*/  FMUL R4, R3.reuse, R21 ;  /* 0x0000001503047220 */ /* 0x048fe40000400000 */
[C---:B-1----:R-:W-:Y:S02]  /*876b0*/  FMUL R16, R3.reuse, R22 ;  /* 0x0000001603107220 */ /* 0x042fe40000400000 */
[C---:B0-----:R-:W-:Y:S01]  /*876c0*/  FMUL R2, R3.reuse, R26 ;  /* 0x0000001a03027220 */ /* 0x041fe20000400000 */
[----:B------:R0:W-:Y:S02]  /*876d0*/  STL [R1+0x380], R4 ;  /* 0x0003800401007387 */ /* 0x0001e40000100800 */
[----:B------:R1:W-:Y:S02]  /*876e0*/  STL [R1+0x37c], R16 ;  /* 0x00037c1001007387 */ /* 0x0003e40000100800 */
[----:B0-----:R-:W-:-:S02]  /*876f0*/  FMUL R4, R3, R9 ;  /* 0x0000000903047220 */ /* 0x001fc40000400000 */
[----:B------:R-:W3:Y:S01]  /*87700*/  LDL.LU R9, [R1+0x560] ;  /* 0x0005600001097983 */ /* 0x000ee20000300800 */
[----:B------:R0:W-:Y:S02]  /*87710*/  STL [R1+0x378], R2 ;  /* 0x0003780201007387 */ /* 0x0001e40000100800 */
[----:B------:R0:W-:Y:S02]  /*87720*/  STL [R1+0x134], R4 ;  /* 0x0001340401007387 */ /* 0x0001e40000100800 */
[C---:B-1----:R-:W-:Y:S02]  /*87730*/  FMUL R16, R3.reuse, R23 ;  /* 0x0000001703107220 */ /* 0x042fe40000400000 */
[----:B0-----:R-:W-:-:S05]  /*87740*/  FMUL R2, R3, R24 ;  /* 0x0000001803027220 */ /* 0x001fca0000400000 */
[----:B------:R0:W-:Y:S01]  /*87750*/  STL [R1+0x12c], R2 ;  /* 0x00012c0201007387 */ /* 0x0001e20000100800 */
[----:B------:R-:W-:Y:S02]  /*87760*/  STL [R1+0x128], R16 ;  /* 0x0001281001007387 */ /* 0x000fe40000100800 */
[C---:B------:R-:W-:Y:S02]  /*87770*/  FMUL R4, R3.reuse, R14 ;  /* 0x0000000e03047220 */ /* 0x040fe40000400000 */
[----:B0-----:R-:W-:-:S03]  /*87780*/  FMUL R2, R3, R12 ;  /* 0x0000000c03027220 */ /* 0x001fc60000400000 */
[----:B------:R0:W-:Y:S01]  /*87790*/  STL [R1+0x124], R4 ;  /* 0x0001240401007387 */ /* 0x0001e20000100800 */
[----:B------:R-:W-:-:S03]  /*877a0*/  FMUL R5, R3, R5 ;  /* 0x0000000503057220 */ /* 0x000fc60000400000 */
[----:B------:R1:W-:Y:S01]  /*877b0*/  STL [R1+0x118], R2 ;  /* 0x0001180201007387 */ /* 0x0003e20000100800 */
[----:B0-----:R-:W-:-:S03]  /*877c0*/  FMUL R4, R3, R7 ;  /* 0x0000000703047220 */ /* 0x001fc60000400000 */
[----:B------:R-:W-:Y:S01]  /*877d0*/  STL [R1+0x114], R5 ;  /* 0x0001140501007387 */ /* 0x000fe20000100800 */
[----:B-1----:R-:W-:-:S03]  /*877e0*/  FMUL R2, R3, R6 ;  /* 0x0000000603027220 */ /* 0x002fc60000400000 */
[----:B------:R0:W-:Y:S01]  /*877f0*/  STL [R1+0x108], R4 ;  /* 0x0001080401007387 */ /* 0x0001e20000100800 */
[----:B------:R-:W3:Y:S01]  /*87800*/  LDL.LU R6, [R1+0x584] ;  /* 0x0005840001067983 */ /* 0x000ee20000300800 */
[----:B------:R1:W2:Y:S02]  /*87810*/  MUFU.RCP R3, R10 ;  /* 0x0000000a00037308 */ /* 0x0002a40000001000 */
[----:B------:R4:W-:Y:S04]  /*87820*/  STL [R1+0xfc], R2 ;  /* 0x0000fc0201007387 */ /* 0x0009e80000100800 */
[----:B-1----:R-:W3:Y:S01]  /*87830*/  LDL.LU R10, [R1+0x590] ;  /* 0x00059000010a7983 */ /* 0x002ee20000300800 */
[----:B0-----:R-:W3:Y:S02]  /*87840*/  LDL.LU R4, [R1+0x594] ;  /* 0x0005940001047983 */ /* 0x001ee40000300800 */
[----:B--2---:R-:W-:-:S05]  /*87850*/  FMUL R5, R0, R28 ;  /* 0x0000001c00057220 */ /* 0x004fca0000400000 */
[----:B------:R-:W-:Y:S01]  /*87860*/  STL [R1+0x374], R5 ;  /* 0x0003740501007387 */ /* 0x000fe20000100800 */
[----:B------:R-:W2:Y:S02]  /*87870*/  LDL.LU R16, [R1+0x59c] ;  /* 0x00059c0001107983 */ /* 0x000ea40000300800 */
        /* <DEDUP_REMOVED lines=9> */
[----:B------:R-:W-:Y:S01]  /*87910*/  STL [R1+0x36c], R7 ;  /* 0x00036c0701007387 */ /* 0x000fe20000100800 */
[----:B------:R-:W4:Y:S02]  /*87920*/  LDL.LU R13, [R1+0x40] ;  /* 0x00004000010d7983 */ /* 0x000f240000300800 */
[----:B------:R-:W-:-:S05]  /*87930*/  FMUL R5, R0, R8 ;  /* 0x0000000800057220 */ /* 0x000fca0000400000 */
[----:B------:R0:W-:Y:S01]  /*87940*/  STL [R1+0x368], R5 ;  /* 0x0003680501007387 */ /* 0x0001e20000100800 */
[----:B------:R-:W4:Y:S02]  /*87950*/  LDL.LU R20, [R1+0x5d0] ;  /* 0x0005d00001147983 */ /* 0x000f240000300800 */
[----:B------:R-:W4:Y:S02]  /*87960*/  LDL.LU R27, [R1+0x5d4] ;  /* 0x0005d400011b7983 */ /* 0x000f240000300800 */
[----:B0-----:R-:W-:-:S05]  /*87970*/  FMUL R5, R0, R11 ;  /* 0x0000000b00057220 */ /* 0x001fca0000400000 */
[----:B------:R3:W-:Y:S01]  /*87980*/  STL [R1+0x364], R5 ;  /* 0x0003640501007387 */ /* 0x0007e20000100800 */
[----:B------:R-:W4:Y:S02]  /*87990*/  LDL.LU R21, [R1+0x5d8] ;  /* 0x0005d80001157983 */ /* 0x000f240000300800 */
[----:B------:R-:W4:Y:S02]  /*879a0*/  LDL.LU R22, [R1+0x5dc] ;  /* 0x0005dc0001167983 */ /* 0x000f240000300800 */
[----:B------:R-:W4:Y:S01]  /*879b0*/  LDL.LU R26, [R1+0x5e0] ;  /* 0x0005e000011a7983 */ /* 0x000f220000300800 */
[----:B------:R-:W4:Y:S01]  /*879c0*/  LDL.LU R8, [R1+0x5e4] ;  /* 0x0005e40001087983 */ /* 0x000f220000300800 */
[----:B------:R-:W4:Y:S02]  /*879d0*/  LDL.LU R24, [R1+0x5ec] ;  /* 0x0005ec0001187983 */ /* 0x000f240000300800 */
[----:B------:R-:W4:Y:S02]  /*879e0*/  LDL.LU R23, [R1+0x604] ;  /* 0x0006040001177983 */ /* 0x000f240000300800 */
        /* <DEDUP_REMOVED lines=8> */
[----:B------:R-:W-:-:S05]  /*87a70*/  FMUL R6, R0, R6 ;  /* 0x0000000600067220 */ /* 0x000fca0000400000 */
[----:B------:R0:W-:Y:S01]  /*87a80*/  STL [R1+0x35c], R6 ;  /* 0x00035c0601007387 */ /* 0x0001e20000100800 */
[----:B------:R-:W-:-:S03]  /*87a90*/  FMUL R10, R0, R10 ;  /* 0x0000000a000a7220 */ /* 0x000fc60000400000 */
[----:B0-----:R-:W3:Y:S02]  /*87aa0*/  LDL.LU R6, [R1+0x684] ;  /* 0x0006840001067983 */ /* 0x001ee40000300800 */
[----:B------:R0:W-:Y:S02]  /*87ab0*/  STL [R1+0x358], R10 ;  /* 0x0003580a01007387 */ /* 0x0001e40000100800 */
[C---:B------:R-:W-:Y:S01]  /*87ac0*/  FMUL R4, R0.reuse, R4 ;  /* 0x0000000400047220 */ /* 0x040fe20000400000 */
[----:B0-----:R-:W3:Y:S04]  /*87ad0*/  LDL.LU R10, [R1+0x68c] ;  /* 0x00068c00010a7983 */ /* 0x001ee80000300800 */
[----:B------:R4:W-:Y:S02]  /*87ae0*/  STL [R1+0x120], R4 ;  /* 0x0001200401007387 */ /* 0x0009e40000100800 */
[----:B--2---:R-:W-:-:S05]  /*87af0*/  FMUL R16, R0, R16 ;  /* 0x0000001000107220 */ /* 0x004fca0000400000 */
[----:B------:R0:W-:Y:S01]  /*87b00*/  STL [R1+0x11c], R16 ;  /* 0x00011c1001007387 */ /* 0x0001e20000100800 */
[C---:B----4-:R-:W-:Y:S02]  /*87b10*/  FMUL R4, R0.reuse, R18 ;  /* 0x0000001200047220 */ /* 0x050fe40000400000 */
[----:B------:R-:W-:-:S03]  /*87b20*/  FMUL R17, R0, R17 ;  /* 0x0000001100117220 */ /* 0x000fc60000400000 */
[----:B------:R1:W-:Y:S01]  /*87b30*/  STL [R1+0x110], R4 ;  /* 0x0001100401007387 */ /* 0x0003e20000100800 */
[----:B0-----:R-:W-:-:S03]  /*87b40*/  FMUL R16, R0, R2 ;  /* 0x0000000200107220 */ /* 0x001fc60000400000 */
[----:B------:R-:W-:Y:S01]  /*87b50*/  STL [R1+0x10c], R17 ;  /* 0x00010c1101007387 */ /* 0x000fe20000100800 */
[----:B-1----:R-:W-:-:S03]  /*87b60*/  FMUL R4, R0, R28 ;  /* 0x0000001c00047220 */ /* 0x002fc60000400000 */
[----:B------:R-:W-:Y:S01]  /*87b70*/  STL [R1+0x104], R16 ;  /* 0x0001041001007387 */ /* 0x000fe20000100800 */
[----:B------:R-:W2:Y:S02]  /*87b80*/  LDL.LU R28, [R1+0x44] ;  /* 0x00004400011c7983 */ /* 0x000ea40000300800 */
[C---:B------:R-:W-:Y:S01]  /*87b90*/  FMUL R2, R0.reuse, R29 ;  /* 0x0000001d00027220 */ /* 0x040fe20000400000 */
[----:B------:R-:W-:Y:S01]  /*87ba0*/  STL [R1+0x100], R4 ;  /* 0x0001000401007387 */ /* 0x000fe20000100800 */
[----:B------:R-:W4:Y:S03]  /*87bb0*/  LDL.LU R29, [R1+0x5e8] ;  /* 0x0005e800011d7983 */ /* 0x000f260000300800 */
[----:B------:R0:W-:Y:S02]  /*87bc0*/  STL [R1+0xf8], R2 ;  /* 0x0000f80201007387 */ /* 0x0001e40000100800 */
[----:B0-----:R-:W-:-:S02]  /*87bd0*/  FMUL R2, R0, R19 ;  /* 0x0000001300027220 */ /* 0x001fc40000400000 */
[----:B------:R0:W4:Y:S02]  /*87be0*/  MUFU.RCP R0, R13 ;  /* 0x0000000d00007308 */ /* 0x0001240000001000 */
[----:B0-----:R-:W2:Y:S01]  /*87bf0*/  LDL.LU R13, [R1+0x600] ;  /* 0x00060000010d7983 */ /* 0x001ea20000300800 */
[C---:B------:R-:W-:Y:S02]  /*87c00*/  FMUL R16, R3.reuse, R20 ;  /* 0x0000001403107220 */ /* 0x040fe40000400000 */
[C---:B------:R-:W-:Y:S02]  /*87c10*/  FMUL R4, R3.reuse, R27 ;  /* 0x0000001b03047220 */ /* 0x040fe40000400000 */
[----:B------:R0:W-:Y:S01]  /*87c20*/  STL [R1+0xf4], R2 ;  /* 0x0000f40201007387 */ /* 0x0001e20000100800 */
[----:B------:R1:W-:Y:S02]  /*87c30*/  STL [R1+0x354], R16 ;  /* 0x0003541001007387 */ /* 0x0003e40000100800 */
[----:B------:R1:W-:Y:S02]  /*87c40*/  STL [R1+0x350], R4 ;  /* 0x0003500401007387 */ /* 0x0003e40000100800 */
[----:B0-----:R-:W-:-:S02]  /*87c50*/  FMUL R2, R3, R21 ;  /* 0x0000001503027220 */ /* 0x001fc40000400000 */
[C---:B-1----:R-:W-:Y:S02]  /*87c60*/  FMUL R16, R3.reuse, R22 ;  /* 0x0000001603107220 */ /* 0x042fe40000400000 */
[C---:B------:R-:W-:Y:S01]  /*87c70*/  FMUL R4, R3.reuse, R26 ;  /* 0x0000001a03047220 */ /* 0x040fe20000400000 */
[----:B------:R0:W-:Y:S02]  /*87c80*/  STL [R1+0x34c], R2 ;  /* 0x00034c0201007387 */ /* 0x0001e40000100800 */
[----:B------:R-:W-:Y:S02]  /*87c90*/  STL [R1+0x348], R16 ;  /* 0x0003481001007387 */ /* 0x000fe40000100800 */
[C---:B0-----:R-:W-:Y:S02]  /*87ca0*/  FMUL R2, R3.reuse, R8 ;  /* 0x0000000803027220 */ /* 0x041fe40000400000 */
[----:B------:R-:W2:Y:S01]  /*87cb0*/  LDL.LU R8, [R1+0x608] ;  /* 0x0006080001087983 */ /* 0x000ea20000300800 */
[----:B------:R0:W-:Y:S02]  /*87cc0*/  STL [R1+0x344], R4 ;  /* 0x0003440401007387 */ /* 0x0001e40000100800 */
[----:B------:R1:W-:Y:S02]  /*87cd0*/  STL [R1+0x340], R2 ;  /* 0x0003400201007387 */ /* 0x0003e40000100800 */
[----:B0-----:R-:W-:-:S02]  /*87ce0*/  FMUL R4, R3, R24 ;  /* 0x0000001803047220 */ /* 0x001fc40000400000 */
[----:B-1----:R-:W-:-:S03]  /*87cf0*/  FMUL R2, R3, R23 ;  /* 0x0000001703027220 */ /* 0x002fc60000400000 */
[----:B------:R0:W-:Y:S02]  /*87d00*/  STL [R1+0x33c], R4 ;  /* 0x00033c0401007387 */ /* 0x0001e40000100800 */
[----:B------:R1:W-:Y:S02]  /*87d10*/  STL [R1+0x338], R2 ;  /* 0x0003380201007387 */ /* 0x0003e40000100800 */
        /* <DEDUP_REMOVED lines=15> */
[----:B------:R-:W-:-:S05]  /*87e10*/  FMUL R5, R3, R6 ;  /* 0x0000000603057220 */ /* 0x000fca0000400000 */
[----:B------:R-:W-:Y:S01]  /*87e20*/  STL [R1+0xc8], R5 ;  /* 0x0000c80501007387 */ /* 0x000fe20000100800 */
[----:B------:R-:W3:Y:S02]  /*87e30*/  LDL.LU R16, [R1+0x644] ;  /* 0x0006440001107983 */ /* 0x000ee40000300800 */
[----:B-1----:R-:W-:-:S05]  /*87e40*/  FMUL R2, R3, R10 ;  /* 0x0000000a03027220 */ /* 0x002fca0000400000 */
        /* <DEDUP_REMOVED lines=8> */
[----:B------:R-:W4:Y:S03]  /*87ed0*/  LDL.LU R29, [R1+0x6a4] ;  /* 0x0006a400011d7983 */ /* 0x000f260000300800 */
[----:B------:R2:W-:Y:S02]  /*87ee0*/  STL [R1+0x334], R5 ;  /* 0x0003340501007387 */ /* 0x0005e40000100800 */
[----:B------:R-:W4:Y:S02]  /*87ef0*/  LDL.LU R20, [R1+0x6a8] ;  /* 0x0006a80001147983 */ /* 0x000f240000300800 */
[----:B------:R-:W4:Y:S02]  /*87f00*/  LDL.LU R27, [R1+0x6ac] ;  /* 0x0006ac00011b7983 */ /* 0x000f240000300800 */
[----:B--2---:R-:W-:-:S05]  /*87f10*/  FMUL R5, R0, R13 ;  /* 0x0000000d00057220 */ /* 0x004fca0000400000 */
[----:B------:R0:W-:Y:S01]  /*87f20*/  STL [R1+0x330], R5 ;  /* 0x0003300501007387 */ /* 0x0001e20000100800 */
[----:B------:R-:W2:Y:S02]  /*87f30*/  LDL.LU R21, [R1+0x48] ;  /* 0x0000480001157983 */ /* 0x000ea40000300800 */
[----:B------:R-:W2:Y:S02]  /*87f40*/  LDL.LU R22, [R1+0x6b0] ;  /* 0x0006b00001167983 */ /* 0x000ea40000300800 */
[----:B------:R-:W2:Y:S01]  /*87f50*/  LDL.LU R26, [R1+0x6b4] ;  /* 0x0006b400011a7983 */ /* 0x000ea20000300800 */
[----:B------:R-:W2:Y:S01]  /*87f60*/  LDL.LU R13, [R1+0x6b8] ;  /* 0x0006b800010d7983 */ /* 0x000ea20000300800 */
[----:B------:R-:W2:Y:S02]  /*87f70*/  LDL.LU R24, [R1+0x6d0] ;  /* 0x0006d00001187983 */ /* 0x000ea40000300800 */
[----:B------:R-:W2:Y:S01]  /*87f80*/  LDL.LU R23, [R1+0x6d4] ;  /* 0x0006d40001177983 */ /* 0x000ea20000300800 */
[----:B------:R1:W2:Y:S01]  /*87f90*/  MUFU.RCP R3, R28 ;  /* 0x0000001c00037308 */ /* 0x0002a20000001000 */
[----:B0-----:R-:W-:-:S05]  /*87fa0*/  FMUL R5, R0, R8 ;  /* 0x0000000800057220 */ /* 0x001fca0000400000 */
[----:B------:R0:W-:Y:S01]  /*87fb0*/  STL [R1+0x32c], R5 ;  /* 0x00032c0501007387 */ /* 0x0001e20000100800 */
[----:B------:R-:W2:Y:S02]  /*87fc0*/  LDL.LU R14, [R1+0x6d8] ;  /* 0x0006d800010e7983 */ /* 0x000ea40000300800 */
[----:B------:R-:W2:Y:S01]  /*87fd0*/  LDL.LU R12, [R1+0x6f0] ;  /* 0x0006f000010c7983 */ /* 0x000ea20000300800 */
[----:B0-----:R-:W2:Y:S01]  /*87fe0*/  LDL.LU R5, [R1+0x6f4] ;  /* 0x0006f40001057983 */ /* 0x001ea20000300800 */
[----:B------:R-:W2:Y:S02]  /*87ff0*/  LDL.LU R7, [R1+0x710] ;  /* 0x0007100001077983 */ /* 0x000ea40000300800 */
[----:B-1----:R-:W2:Y:S02]  /*88000*/  LDL.LU R28, [R1+0x714] ;  /* 0x00071400011c7983 */ /* 0x002ea40000300800 */
        /* <DEDUP_REMOVED lines=9> */
[----:B------:R-:W-:-:S05]  /*880a0*/  FMUL R16, R0, R16 ;  /* 0x0000001000107220 */ /* 0x000fca0000400000 */
[----:B------:R1:W-:Y:S01]  /*880b0*/  STL [R1+0x31c], R16 ;  /* 0x00031c1001007387 */ /* 0x0003e20000100800 */
[C---:B0-----:R-:W-:Y:S02]  /*880c0*/  FMUL R4, R0.reuse, R18 ;  /* 0x0000001200047220 */ /* 0x041fe40000400000 */
[----:B------:R-:W-:-:S03]  /*880d0*/  FMUL R17, R0, R17 ;  /* 0x0000001100117220 */ /* 0x000fc60000400000 */
[----:B------:R0:W-:Y:S01]  /*880e0*/  STL [R1+0x318], R4 ;  /* 0x0003180401007387 */ /* 0x0001e20000100800 */
[----:B-1----:R-:W-:-:S03]  /*880f0*/  FMUL R16, R0, R2 ;  /* 0x0000000200107220 */ /* 0x002fc60000400000 */
[----:B------:R-:W-:Y:S01]  /*88100*/  STL [R1+0xe0], R17 ;  /* 0x0000e01101007387 */ /* 0x000fe20000100800 */
[----:B------:R-:W-:-:S03]  /*88110*/  FMUL R2, R0, R10 ;  /* 0x0000000a00027220 */ /* 0x000fc60000400000 */
[----:B------:R-:W-:Y:S01]  /*88120*/  STL [R1+0xdc], R16 ;  /* 0x0000dc1001007387 */ /* 0x000fe20000100800 */
[----:B0-----:R-:W-:-:S03]  /*88130*/  FMUL R4, R0, R6 ;  /* 0x0000000600047220 */ /* 0x001fc60000400000 */
[----:B------:R-:W3:Y:S04]  /*88140*/  LDL.LU R6, [R1+0xb30] ;  /* 0x000b300001067983 */ /* 0x000ee80000300800 */
[----:B------:R-:W-:Y:S01]  /*88150*/  STL [R1+0xd0], R4 ;  /* 0x0000d00401007387 */ /* 0x000fe20000100800 */
[----:B------:R-:W3:Y:S02]  /*88160*/  LDL.LU R10, [R1+0xb34] ;  /* 0x000b3400010a7983 */ /* 0x000ee40000300800 */
[----:B------:R4:W-:Y:S02]  /*88170*/  STL [R1+0xcc], R2 ;  /* 0x0000cc0201007387 */ /* 0x0009e40000100800 */
[C---:B----4-:R-:W-:Y:S02]  /*88180*/  FMUL R2, R0.reuse, R29 ;  /* 0x0000001d00027220 */ /* 0x050fe40000400000 */
[----:B------:R-:W4:Y:S01]  /*88190*/  LDL.LU R29, [R1+0xb3c] ;  /* 0x000b3c00011d7983 */ /* 0x000f220000300800 */
[----:B------:R-:W-:-:S05]  /*881a0*/  FMUL R4, R0, R19 ;  /* 0x0000001300047220 */ /* 0x000fca0000400000 */
[----:B------:R0:W-:Y:S01]  /*881b0*/  STL [R1+0xc4], R4 ;  /* 0x0000c40401007387 */ /* 0x0001e20000100800 */
[----:B------:R1:W-:Y:S02]  /*881c0*/  STL [R1+0xc0], R2 ;  /* 0x0000c00201007387 */ /* 0x0003e40000100800 */
[C---:B0-----:R-:W-:Y:S02]  /*881d0*/  FMUL R4, R0.reuse, R20 ;  /* 0x0000001400047220 */ /* 0x041fe40000400000 */
[----:B-1----:R-:W-:-:S03]  /*881e0*/  FMUL R2, R0, R27 ;  /* 0x0000001b00027220 */ /* 0x002fc60000400000 */
[----:B------:R-:W-:Y:S02]  /*881f0*/  STL [R1+0xb8], R4 ;  /* 0x0000b80401007387 */ /* 0x000fe40000100800 */
[----:B------:R0:W-:Y:S02]  /*88200*/  STL [R1+0xb4], R2 ;  /* 0x0000b40201007387 */ /* 0x0001e40000100800 */
[C---:B--2---:R-:W-:Y:S02]  /*88210*/  FMUL R16, R3.reuse, R22 ;  /* 0x0000001603107220 */ /* 0x044fe40000400000 */
[----:B0-----:R-:W-:-:S03]  /*88220*/  FMUL R2, R3, R13 ;  /* 0x0000000d03027220 */ /* 0x001fc60000400000 */
[----:B------:R-:W-:Y:S01]  /*88230*/  STL [R1+0x314], R16 ;  /* 0x0003141001007387 */ /* 0x000fe20000100800 */
[----:B------:R-:W2:Y:S02]  /*88240*/  LDL.LU R13, [R1+0x4c] ;  /* 0x00004c00010d7983 */ /* 0x000ea40000300800 */
[----:B------:R-:W-:-:S05]  /*88250*/  FMUL R4, R3, R26 ;  /* 0x0000001a03047220 */ /* 0x000fca0000400000 */
[----:B------:R0:W-:Y:S01]  /*88260*/  STL [R1+0x310], R4 ;  /* 0x0003100401007387 */ /* 0x0001e20000100800 */
[----:B------:R1:W-:Y:S02]  /*88270*/  STL [R1+0x30c], R2 ;  /* 0x00030c0201007387 */ /* 0x0003e40000100800 */
[C---:B0-----:R-:W-:Y:S02]  /*88280*/  FMUL R4, R3.reuse, R24 ;  /* 0x0000001803047220 */ /* 0x041fe40000400000 */
[----:B-1----:R-:W-:-:S03]  /*88290*/  FMUL R2, R3, R23 ;  /* 0x0000001703027220 */ /* 0x002fc60000400000 */
[----:B------:R0:W-:Y:S01]  /*882a0*/  STL [R1+0x308], R4 ;  /* 0x0003080401007387 */ /* 0x0001e20000100800 */
[C---:B------:R-:W-:Y:S02]  /*882b0*/  FMUL R14, R3.reuse, R14 ;  /* 0x0000000e030e7220 */ /* 0x040fe40000400000 */
[----:B------:R1:W-:Y:S02]  /*882c0*/  STL [R1+0x304], R2 ;  /* 0x0003040201007387 */ /* 0x0003e40000100800 */
[C---:B0-----:R-:W-:Y:S01]  /*882d0*/  FMUL R4, R3.reuse, R12 ;  /* 0x0000000c03047220 */ /* 0x041fe20000400000 */
[----:B------:R-:W-:Y:S01]  /*882e0*/  STL [R1+0x300], R14 ;  /* 0x0003000e01007387 */ /* 0x000fe20000100800 */
[C---:B-1----:R-:W-:Y:S02]  /*882f0*/  FMUL R2, R3.reuse, R5 ;  /* 0x0000000503027220 */ /* 0x042fe40000400000 */
[C---:B------:R-:W-:Y:S01]  /*88300*/  FMUL R5, R3.reuse, R7 ;  /* 0x0000000703057220 */ /* 0x040fe20000400000 */
[----:B------:R0:W-:Y:S02]  /*88310*/  STL [R1+0x2fc], R4 ;  /* 0x0002fc0401007387 */ /* 0x0001e40000100800 */
[----:B------:R1:W-:Y:S02]  /*88320*/  STL [R1+0x2f8], R2 ;  /* 0x0002f80201007387 */ /* 0x0003e40000100800 */
[----:B------:R-:W-:Y:S01]  /*88330*/  STL [R1+0xb0], R5 ;  /* 0x0000b00501007387 */ /* 0x000fe20000100800 */
[----:B0-----:R-:W-:-:S02]  /*88340*/  FMUL R4, R3, R28 ;  /* 0x0000001c03047220 */ /* 0x001fc40000400000 */
        /* <DEDUP_REMOVED lines=18> */
[----:B------:R-:W-:-:S02]  /*88470*/  FMUL R6, R3, R6 ;  /* 0x0000000603067220 */ /* 0x000fc40000400000 */
        /* <DEDUP_REMOVED lines=8> */
[----:B0-----:R-:W4:Y:S02]  /*88500*/  LDL.LU R21, [R1+0xb44] ;  /* 0x000b440001157983 */ /* 0x001f240000300800 */
[----:B------:R-:W4:Y:S02]  /*88510*/  LDL.LU R22, [R1+0xb80] ;  /* 0x000b800001167983 */ /* 0x000f240000300800 */
[----:B------:R-:W4:Y:S01]  /*88520*/  LDL.LU R26, [R1+0xb84] ;  /* 0x000b8400011a7983 */ /* 0x000f220000300800 */
[----:B------:R-:W4:Y:S01]  /*88530*/  LDL.LU R29, [R1+0x50] ;  /* 0x00005000011d7983 */ /* 0x000f220000300800 */
[----:B------:R-:W4:Y:S02]  /*88540*/  LDL.LU R24, [R1+0xb88] ;  /* 0x000b880001187983 */ /* 0x000f240000300800 */
[----:B------:R-:W4:Y:S02]  /*88550*/  LDL.LU R23, [R1+0xb8c] ;  /* 0x000b8c0001177983 */ /* 0x000f240000300800 */
[----:B------:R-:W4:Y:S01]  /*88560*/  LDL.LU R14, [R1+0xca0] ;  /* 0x000ca000010e7983 */ /* 0x000f220000300800 */
[----:B------:R-:W4:Y:S01]  /*88570*/  LDL.LU R12, [R1+0xca8] ;  /* 0x000ca800010c7983 */ /* 0x000f220000300800 */
[----:B-1----:R-:W4:Y:S02]  /*88580*/  LDL.LU R5, [R1+0xce0] ;  /* 0x000ce00001057983 */ /* 0x002f240000300800 */
[----:B------:R-:W4:Y:S02]  /*88590*/  LDL.LU R7, [R1+0xce4] ;  /* 0x000ce40001077983 */ /* 0x000f240000300800 */
[----:B------:R-:W4:Y:S01]  /*885a0*/  LDL.LU R6, [R1+0xcec] ;  /* 0x000cec0001067983 */ /* 0x000f220000300800 */
[----:B--2---:R0:W1:Y:S02]  /*885b0*/  MUFU.RCP R3, R13 ;  /* 0x0000000d00037308 */ /* 0x0040640000001000 */
[----:B0-----:R-:W2:Y:S01]  /*885c0*/  LDL.LU R13, [R1+0xcf4] ;  /* 0x000cf400010d7983 */ /* 0x001ea20000300800 */
[----:B------:R-:W-:-:S02]  /*885d0*/  FMUL R28, R0, R28 ;  /* 0x0000001c001c7220 */ /* 0x000fc40000400000 */
[----:B------:R-:W-:-:S03]  /*885e0*/  FMUL R8, R0, R8 ;  /* 0x0000000800087220 */ /* 0x000fc60000400000 */
[----:B------:R0:W-:Y:S01]  /*885f0*/  STL [R1+0x2f4], R28 ;  /* 0x0002f41c01007387 */ /* 0x0001e20000100800 */
[----:B------:R-:W-:-:S03]  /*88600*/  FMUL R4, R0, R4 ;  /* 0x0000000400047220 */ /* 0x000fc60000400000 */
[----:B0-----:R-:W2:Y:S01]  /*88610*/  LDL.LU R28, [R1+0xcfc] ;  /* 0x000cfc00011c7983 */ /* 0x001ea20000300800 */
[----:B------:R0:W-:Y:S03]  /*88620*/  STL [R1+0x2f0], R8 ;  /* 0x0002f00801007387 */ /* 0x0001e60000100800 */
[----:B0-----:R-:W2:Y:S01]  /*88630*/  LDL.LU R8, [R1+0xd04] ;  /* 0x000d040001087983 */ /* 0x001ea20000300800 */
        /* <DEDUP_REMOVED lines=8> */
[C---:B------:R-:W-:Y:S02]  /*886c0*/  FMUL R2, R0.reuse, R9 ;  /* 0x0000000900027220 */ /* 0x040fe40000400000 */
[C---:B0-----:R-:W-:Y:S01]  /*886d0*/  FMUL R4, R0.reuse, R11 ;  /* 0x0000000b00047220 */ /* 0x041fe20000400000 */
[----:B------:R-:W-:Y:S01]  /*886e0*/  STL [R1+0x2dc], R16 ;  /* 0x0002dc1001007387 */ /* 0x000fe20000100800 */
[----:B------:R-:W3:Y:S03]  /*886f0*/  LDL.LU R11, [R1+0xd10] ;  /* 0x000d1000010b7983 */ /* 0x000ee60000300800 */
[----:B------:R0:W-:Y:S01]  /*88700*/  STL [R1+0x2d8], R4 ;  /* 0x0002d80401007387 */ /* 0x0001e20000100800 */
[----:B------:R-:W3:Y:S02]  /*88710*/  LDL.LU R9, [R1+0xd18] ;  /* 0x000d180001097983 */ /* 0x000ee40000300800 */
[----:B------:R1:W-:Y:S02]  /*88720*/  STL [R1+0x78], R2 ;  /* 0x0000780201007387 */ /* 0x0003e40000100800 */
[----:B0-----:R-:W-:-:S02]  /*88730*/  FMUL R4, R0, R19 ;  /* 0x0000001300047220 */ /* 0x001fc40000400000 */
[C---:B-1----:R-:W-:Y:S02]  /*88740*/  FMUL R2, R0.reuse, R10 ;  /* 0x0000000a00027220 */ /* 0x042fe40000400000 */
[----:B------:R-:W3:Y:S01]  /*88750*/  LDL.LU R10, [R1+0xd24] ;  /* 0x000d2400010a7983 */ /* 0x000ee20000300800 */
[----:B------:R0:W-:Y:S02]  /*88760*/  STL [R1+0x74], R4 ;  /* 0x0000740401007387 */ /* 0x0001e40000100800 */
[----:B------:R1:W-:Y:S02]  /*88770*/  STL [R1+0x6c], R2 ;  /* 0x00006c0201007387 */ /* 0x0003e40000100800 */
[C---:B0-----:R-:W-:Y:S02]  /*88780*/  FMUL R4, R0.reuse, R20 ;  /* 0x0000001400047220 */ /* 0x041fe40000400000 */
[----:B-1----:R-:W-:-:S03]  /*88790*/  FMUL R2, R0, R27 ;  /* 0x0000001b00027220 */ /* 0x002fc60000400000 */
[----:B------:R0:W-:Y:S02]  /*887a0*/  STL [R1+0x64], R4 ;  /* 0x0000640401007387 */ /* 0x0001e40000100800 */
[----:B------:R1:W-:Y:S02]  /*887b0*/  STL [R1+0x5c], R2 ;  /* 0x00005c0201007387 */ /* 0x0003e40000100800 */
[C---:B----4-:R-:W-:Y:S02]  /*887c0*/  FMUL R16, R0.reuse, R21 ;  /* 0x0000001500107220 */ /* 0x050fe40000400000 */
[C---:B0-----:R-:W-:Y:S02]  /*887d0*/  FMUL R4, R0.reuse, R22 ;  /* 0x0000001600047220 */ /* 0x041fe40000400000 */
[----:B-1----:R-:W-:Y:S01]  /*887e0*/  FMUL R2, R0, R26 ;  /* 0x0000001a00027220 */ /* 0x002fe20000400000 */
[----:B------:R-:W-:Y:S01]  /*887f0*/  STL [R1+0x54], R16 ;  /* 0x0000541001007387 */ /* 0x000fe20000100800 */
[----:B------:R0:W1:Y:S01]  /*88800*/  MUFU.RCP R0, R29 ;  /* 0x0000001d00007308 */ /* 0x0000620000001000 */
[----:B------:R4:W-:Y:S02]  /*88810*/  STL [R1+0x4c], R4 ;  /* 0x00004c0401007387 */ /* 0x0009e40000100800 */
[C---:B------:R-:W-:Y:S01]  /*88820*/  FMUL R14, R3.reuse, R14 ;  /* 0x0000000e030e7220 */ /* 0x040fe20000400000 */
[----:B0-----:R-:W3:Y:S01]  /*88830*/  LDL.LU R29, [R1+0xd2c] ;  /* 0x000d2c00011d7983 */ /* 0x001ee20000300800 */
[----:B------:R0:W-:Y:S02]  /*88840*/  STL [R1+0x48], R2 ;  /* 0x0000480201007387 */ /* 0x0001e40000100800 */
[----:B----4-:R-:W-:-:S05]  /*88850*/  FMUL R4, R3, R24 ;  /* 0x0000001803047220 */ /* 0x010fca0000400000 */
[----:B------:R4:W-:Y:S01]  /*88860*/  STL [R1+0x2d4], R4 ;  /* 0x0002d40401007387 */ /* 0x0009e20000100800 */
[----:B0-----:R-:W-:-:S05]  /*88870*/  FMUL R2, R3, R23 ;  /* 0x0000001703027220 */ /* 0x001fca0000400000 */
[----:B------:R0:W-:Y:S01]  /*88880*/  STL [R1+0x2d0], R2 ;  /* 0x0002d00201007387 */ /* 0x0001e20000100800 */
[C---:B----4-:R-:W-:Y:S02]  /*88890*/  FMUL R4, R3.reuse, R12 ;  /* 0x0000000c03047220 */ /* 0x050fe40000400000 */
[----:B------:R-:W-:Y:S03]  /*888a0*/  STL [R1+0x2cc], R14 ;  /* 0x0002cc0e01007387 */ /* 0x000fe60000100800 */
[----:B------:R4:W-:Y:S01]  /*888b0*/  STL [R1+0x2c8], R4 ;  /* 0x0002c80401007387 */ /* 0x0009e20000100800 */
[C---:B0-----:R-:W-:Y:S02]  /*888c0*/  FMUL R2, R3.reuse, R5 ;  /* 0x0000000503027220 */ /* 0x041fe40000400000 */
[----:B------:R-:W-:-:S03]  /*888d0*/  FMUL R5, R3, R7 ;  /* 0x0000000703057220 */ /* 0x000fc60000400000 */
[----:B------:R2:W-:Y:S01]  /*888e0*/  STL [R1+0x2c4], R2 ;  /* 0x0002c40201007387 */ /* 0x0005e20000100800 */
[C---:B----4-:R-:W-:Y:S02]  /*888f0*/  FMUL R4, R3.reuse, R6 ;  /* 0x0000000603047220 */ /* 0x050fe40000400000 */
[----:B------:R-:W-:Y:S02]  /*88900*/  STL [R1+0x2c0], R5 ;  /* 0x0002c00501007387 */ /* 0x000fe40000100800 */
[----:B------:R-:W4:Y:S01]  /*88910*/  LDL.LU R16, [R1+0xd34] ;  /* 0x000d340001107983 */ /* 0x000f220000300800 */
[----:B------:R0:W-:Y:S01]  /*88920*/  STL [R1+0x2bc], R4 ;  /* 0x0002bc0401007387 */ /* 0x0001e20000100800 */
[----:B--2---:R-:W-:-:S03]  /*88930*/  FMUL R2, R3, R13 ;  /* 0x0000000d03027220 */ /* 0x004fc60000400000 */
[----:B------:R-:W2:Y:S02]  /*88940*/  LDL.LU R13, [R1+0xd3c] ;  /* 0x000d3c00010d7983 */ /* 0x000ea40000300800 */
[----:B------:R0:W-:Y:S02]  /*88950*/  STL [R1+0x2b8], R2 ;  /* 0x0002b80201007387 */ /* 0x0001e40000100800 */
[----:B------:R-:W1:Y:S02]  /*88960*/  LDL.LU R18, [R1+0xce8] ;  /* 0x000ce80001127983 */ /* 0x000e640000300800 */
[----:B0-----:R-:W-:-:S05]  /*88970*/  FMUL R4, R3, R28 ;  /* 0x0000001c03047220 */ /* 0x001fca0000400000 */
[----:B------:R3:W-:Y:S01]  /*88980*/  STL [R1+0x44], R4 ;  /* 0x0000440401007387 */ /* 0x0007e20000100800 */
[----:B------:R-:W2:Y:S02]  /*88990*/  LDL.LU R17, [R1+0xcf0] ;  /* 0x000cf00001117983 */ /* 0x000ea40000300800 */
[----:B------:R-:W-:-:S05]  /*889a0*/  FMUL R2, R3, R8 ;  /* 0x0000000803027220 */ /* 0x000fca0000400000 */
[----:B------:R0:W-:Y:S01]  /*889b0*/  STL [R1+0x40], R2 ;  /* 0x0000400201007387 */ /* 0x0001e20000100800 */
[----:B------:R-:W2:Y:S02]  /*889c0*/  LDL.LU R19, [R1+0xcf8] ;  /* 0x000cf80001137983 */ /* 0x000ea40000300800 */
[----:B------:R-:W2:Y:S02]  /*889d0*/  LDL.LU R14, [R1+0xd00] ;  /* 0x000d0000010e7983 */ /* 0x000ea40000300800 */
[----:B------:R-:W2:Y:S01]  /*889e0*/  LDL.LU R8, [R1+0xd08] ;  /* 0x000d080001087983 */ /* 0x000ea20000300800 */
[----:B------:R-:W2:Y:S01]  /*889f0*/  LDL.LU R26, [R1+0xd0c] ;  /* 0x000d0c00011a7983 */ /* 0x000ea20000300800 */
[----:B------:R-:W2:Y:S02]  /*88a00*/  LDL.LU R24, [R1+0xd14] ;  /* 0x000d140001187983 */ /* 0x000ea40000300800 */
[C---:B---3--:R-:W-:Y:S02]  /*88a10*/  FMUL R4, R3.reuse, R11 ;  /* 0x0000000b03047220 */ /* 0x048fe40000400000 */
[----:B------:R-:W3:Y:S01]  /*88a20*/  LDL.LU R11, [R1+0xd1c] ;  /* 0x000d1c00010b7983 */ /* 0x000ee20000300800 */
[----:B0-----:R-:W-:-:S02]  /*88a30*/  FMUL R2, R3, R9 ;  /* 0x0000000903027220 */ /* 0x001fc40000400000 */
[----:B------:R-:W-:Y:S01]  /*88a40*/  STL [R1+0x34], R4 ;  /* 0x0000340401007387 */ /* 0x000fe20000100800 */
[----:B------:R-:W3:Y:S02]  /*88a50*/  LDL.LU R23, [R1+0xd20] ;  /* 0x000d200001177983 */ /* 0x000ee40000300800 */
[----:B------:R0:W-:Y:S02]  /*88a60*/  STL [R1+0x30], R2 ;  /* 0x0000300201007387 */ /* 0x0001e40000100800 */
[----:B------:R-:W3:Y:S02]  /*88a70*/  LDL.LU R9, [R1+0xd28] ;  /* 0x000d280001097983 */ /* 0x000ee40000300800 */
[C---:B0-----:R-:W-:Y:S02]  /*88a80*/  FMUL R2, R3.reuse, R10 ;  /* 0x0000000a03027220 */ /* 0x041fe40000400000 */
[----:B------:R-:W3:Y:S03]  /*88a90*/  LDL.LU R10, [R1+0xd30] ;  /* 0x000d3000010a7983 */ /* 0x000ee60000300800 */
[----:B------:R0:W-:Y:S02]  /*88aa0*/  STL [R1+0x24], R2 ;  /* 0x0000240201007387 */ /* 0x0001e40000100800 */
[----:B------:R-:W3:Y:S01]  /*88ab0*/  LDL.LU R4, [R1+0xd40] ;  /* 0x000d400001047983 */ /* 0x000ee20000300800 */
[----:B0-----:R-:W3:Y:S01]  /*88ac0*/  LDL.LU R2, [R1+0xd44] ;  /* 0x000d440001027983 */ /* 0x001ee20000300800 */
[----:B------:R-:W3:Y:S02]  /*88ad0*/  LDL.LU R20, [R1+0xd48] ;  /* 0x000d480001147983 */ /* 0x000ee40000300800 */
[----:B------:R-:W3:Y:S02]  /*88ae0*/  LDL.LU R27, [R1+0xd4c] ;  /* 0x000d4c00011b7983 */ /* 0x000ee40000300800 */
[----:B------:R-:W3:Y:S01]  /*88af0*/  LDL.LU R21, [R1+0xd50] ;  /* 0x000d500001157983 */ /* 0x000ee20000300800 */
[----:B------:R-:W3:Y:S01]  /*88b00*/  LDL.LU R22, [R1+0xd54] ;  /* 0x000d540001167983 */ /* 0x000ee20000300800 */
[----:B------:R-:W-:-:S05]  /*88b10*/  FMUL R5, R3, R29 ;  /* 0x0000001d03057220 */ /* 0x000fca0000400000 */
[----:B------:R0:W-:Y:S01]  /*88b20*/  STL [R1+0x20], R5 ;  /* 0x0000200501007387 */ /* 0x0001e20000100800 */
[----:B------:R-:W3:Y:S03]  /*88b30*/  LDL.LU R12, [R1+0xd58] ;  /* 0x000d5800010c7983 */ /* 0x000ee60000300800 */
[----:B0-----:R-:W3:Y:S01]  /*88b40*/  LDL.LU R5, [R1+0xd5c] ;  /* 0x000d5c0001057983 */ /* 0x001ee20000300800 */
[----:B------:R-:W3:Y:S02]  /*88b50*/  LDL.LU R7, [R1+0xd60] ;  /* 0x000d600001077983 */ /* 0x000ee40000300800 */
[----:B------:R-:W3:Y:S02]  /*88b60*/  LDL.LU R6, [R1+0xd64] ;  /* 0x000d640001067983 */ /* 0x000ee40000300800 */
[----:B------:R-:W3:Y:S01]  /*88b70*/  LDL.LU R28, [R1+0xd6c] ;  /* 0x000d6c00011c7983 */ /* 0x000ee20000300800 */
[----:B------:R-:W3:Y:S01]  /*88b80*/  LDL.LU R29, [R1+0xd74] ;  /* 0x000d7400011d7983 */ /* 0x000ee20000300800 */
[----:B----4-:R-:W-:-:S05]  /*88b90*/  FMUL R16, R3, R16 ;  /* 0x0000001003107220 */ /* 0x010fca0000400000 */
[----:B------:R0:W-:Y:S01]  /*88ba0*/  STL [R1+0x14], R16 ;  /* 0x0000141001007387 */ /* 0x0001e20000100800 */
[----:B--2---:R-:W-:-:S03]  /*88bb0*/  FMUL R3, R3, R13 ;  /* 0x0000000d03037220 */ /* 0x004fc60000400000 */
[----:B0-----:R-:W2:Y:S01]  /*88bc0*/  LDL.LU R16, [R1+0x1344] ;  /* 0x0013440001107983 */ /* 0x001ea20000300800 */
[----:B------:R-:W4:Y:S03]  /*88bd0*/  LDL.LU R13, [R1+0x1340] ;  /* 0x00134000010d7983 */ /* 0x000f260000300800 */
[----:B------:R0:W-:Y:S04]  /*88be0*/  STL [R1+0x10], R3 ;  /* 0x0000100301007387 */ /* 0x0001e80000100800 */
[----:B0-----:R-:W2:Y:S01]  /*88bf0*/  LDL.LU R3, [R1+0xd38] ;  /* 0x000d380001037983 */ /* 0x001ea20000300800 */
[----:B-1----:R-:W-:-:S05]  /*88c00*/  FMUL R18, R0, R18 ;  /* 0x0000001200127220 */ /* 0x002fca0000400000 */
[----:B------:R0:W-:Y:S04]  /*88c10*/  STL [R1+0x2b4], R18 ;  /* 0x0002b41201007387 */ /* 0x0001e80000100800 */
[----:B0-----:R-:W2:Y:S01]  /*88c20*/  LDL.LU R18, [R1+0x133c] ;  /* 0x00133c0001127983 */ /* 0x001ea20000300800 */
[----:B------:R-:W-:-:S05]  /*88c30*/  FMUL R17, R0, R17 ;  /* 0x0000001100117220 */ /* 0x000fca0000400000 */
[----:B------:R0:W-:Y:S01]  /*88c40*/  STL [R1+0x2b0], R17 ;  /* 0x0002b01101007387 */ /* 0x0001e20000100800 */
[C---:B------:R-:W-:Y:S02]  /*88c50*/  FMUL R19, R0.reuse, R19 ;  /* 0x0000001300137220 */ /* 0x040fe40000400000 */
[C---:B------:R-:W-:Y:S02]  /*88c60*/  FMUL R14, R0.reuse, R14 ;  /* 0x0000000e000e7220 */ /* 0x040fe40000400000 */
[C---:B------:R-:W-:Y:S01]  /*88c70*/  FMUL R8, R0.reuse, R8 ;  /* 0x0000000800087220 */ /* 0x040fe20000400000 */
[----:B0-----:R-:W2:Y:S01]  /*88c80*/  LDL.LU R17, [R1+0x1338] ;  /* 0x0013380001117983 */ /* 0x001ea20000300800 */
[----:B------:R0:W-:Y:S02]  /*88c90*/  STL [R1+0x2ac], R19 ;  /* 0x0002ac1301007387 */ /* 0x0001e40000100800 */
[C---:B------:R-:W-:Y:S02]  /*88ca0*/  FMUL R26, R0.reuse, R26 ;  /* 0x0000001a001a7220 */ /* 0x040fe40000400000 */
[C---:B------:R-:W-:Y:S01]  /*88cb0*/  FMUL R24, R0.reuse, R24 ;  /* 0x0000001800187220 */ /* 0x040fe20000400000 */
[----:B0-----:R-:W2:Y:S01]  /*88cc0*/  LDL.LU R19, [R1+0x1334] ;  /* 0x0013340001137983 */ /* 0x001ea20000300800 */
[----:B------:R0:W-:Y:S03]  /*88cd0*/  STL [R1+0x2a4], R14 ;  /* 0x0002a40e01007387 */ /* 0x0001e60000100800 */
[----:B0-----:R-:W2:Y:S01]  /*88ce0*/  LDL.LU R14, [R1+0x1330] ;  /* 0x00133000010e7983 */ /* 0x001ea20000300800 */
[----:B------:R0:W-:Y:S03]  /*88cf0*/  STL [R1+0x29c], R8 ;  /* 0x00029c0801007387 */ /* 0x0001e60000100800 */
[----:B0-----:R-:W2:Y:S01]  /*88d00*/  LDL.LU R8, [R1+0x132c] ;  /* 0x00132c0001087983 */ /* 0x001ea20000300800 */
[----:B------:R0:W-:Y:S03]  /*88d10*/  STL [R1+0x294], R26 ;  /* 0x0002941a01007387 */ /* 0x0001e60000100800 */
[----:B0-----:R-:W2:Y:S01]  /*88d20*/  LDL.LU R26, [R1+0xd7c] ;  /* 0x000d7c00011a7983 */ /* 0x001ea20000300800 */
[----:B------:R0:W-:Y:S03]  /*88d30*/  STL [R1+0x28c], R24 ;  /* 0x00028c1801007387 */ /* 0x0001e60000100800 */
[----:B0-----:R-:W2:Y:S01]  /*88d40*/  LDL.LU R24, [R1+0xd84] ;  /* 0x000d840001187983 */ /* 0x001ea20000300800 */
[----:B---3--:R-:W-:-:S02]  /*88d50*/  FMUL R11, R0, R11 ;  /* 0x0000000b000b7220 */ /* 0x008fc40000400000 */
[----:B------:R-:W-:-:S03]  /*88d60*/  FMUL R23, R0, R23 ;  /* 0x0000001700177220 */ /* 0x000fc60000400000 */
[----:B------:R0:W-:Y:S01]  /*88d70*/  STL [R1+0x284], R11 ;  /* 0x0002840b01007387 */ /* 0x0001e20000100800 */
[----:B------:R-:W-:-:S03]  /*88d80*/  FMUL R9, R0, R9 ;  /* 0x0000000900097220 */ /* 0x000fc60000400000 */
[----:B0-----:R-:W3:Y:S01]  /*88d90*/  LDL.LU R11, [R1+0x1328] ;  /* 0x00132800010b7983 */ /* 0x001ee20000300800 */
[----:B------:R0:W-:Y:S03]  /*88da0*/  STL [R1+0x3c], R23 ;  /* 0x00003c1701007387 */ /* 0x0001e60000100800 */
[----:B0-----:R-:W3:Y:S01]  /*88db0*/  LDL.LU R23, [R1+0xd98] ;  /* 0x000d980001177983 */ /* 0x001ee20000300800 */
[----:B------:R0:W-:Y:S02]  /*88dc0*/  STL [R1+0x38], R9 ;  /* 0x0000380901007387 */ /* 0x0001e40000100800 */
[C---:B------:R-:W-:Y:S01]  /*88dd0*/  FMUL R10, R0.reuse, R10 ;  /* 0x0000000a000a7220 */ /* 0x040fe20000400000 */
[----:B0-----:R-:W3:Y:S04]  /*88de0*/  LDL.LU R9, [R1+0x1324] ;  /* 0x0013240001097983 */ /* 0x001ee80000300800 */
[----:B------:R0:W-:Y:S02]  /*88df0*/  STL [R1+0x2c], R10 ;  /* 0x00002c0a01007387 */ /* 0x0001e40000100800 */
[----:B0-----:R-:W3:Y:S01]  /*88e00*/  LDL.LU R10, [R1+0x1320] ;  /* 0x00132000010a7983 */ /* 0x001ee20000300800 */
[----:B----4-:R-:W0:Y:S01]  /*88e10*/  MUFU.RCP R13, R13 ;  /* 0x0000000d000d7308 */ /* 0x010e220000001000 */
[----:B--2---:R-:W-:-:S05]  /*88e20*/  FMUL R3, R0, R3 ;  /* 0x0000000300037220 */ /* 0x004fca0000400000 */
[----:B------:R1:W-:Y:S02]  /*88e30*/  STL [R1+0x28], R3 ;  /* 0x0000280301007387 */ /* 0x0003e40000100800 */
[C---:B-1----:R-:W-:Y:S02]  /*88e40*/  FMUL R3, R0.reuse, R4 ;  /* 0x0000000400037220 */ /* 0x042fe40000400000 */
[C---:B------:R-:W-:Y:S02]  /*88e50*/  FMUL R4, R0.reuse, R2 ;  /* 0x0000000200047220 */ /* 0x040fe40000400000 */
[C---:B------:R-:W-:Y:S01]  /*88e60*/  FMUL R2, R0.reuse, R27 ;  /* 0x0000001b00027220 */ /* 0x040fe20000400000 */
[----:B------:R1:W-:Y:S02]  /*88e70*/  STL [R1+0x1c], R3 ;  /* 0x00001c0301007387 */ /* 0x0003e40000100800 */
[----:B------:R-:W-:Y:S02]  /*88e80*/  STL [R1+0x18], R4 ;  /* 0x0000180401007387 */ /* 0x000fe40000100800 */
[----:B-1----:R-:W-:-:S02]  /*88e90*/  FMUL R3, R0, R20 ;  /* 0x0000001400037220 */ /* 0x002fc40000400000 */
[----:B0-----:R-:W-:-:S03]  /*88ea0*/  FMUL R0, R13, R21 ;  /* 0x000000150d007220 */ /* 0x001fc60000400000 */
[----:B------:R-:W-:Y:S01]  /*88eb0*/  STL [R1+0xc], R3 ;  /* 0x00000c0301007387 */ /* 0x000fe20000100800 */
[----:B------:R0:W-:Y:S02]  /*88ec0*/  STL [R1+0x8], R2 ;  /* 0x0000080201007387 */ /* 0x0001e40000100800 */
[----:B------:R1:W-:Y:S02]  /*88ed0*/  STL [R1+0x280], R0 ;  /* 0x0002800001007387 */ /* 0x0003e40000100800 */
[C---:B0-----:R-:W-:Y:S02]  /*88ee0*/  FMUL R2, R13.reuse, R22 ;  /* 0x000000160d027220 */ /* 0x041fe40000400000 */
[C---:B------:R-:W-:Y:S02]  /*88ef0*/  FMUL R3, R13.reuse, R12 ;  /* 0x0000000c0d037220 */ /* 0x040fe40000400000 */
[C---:B-1----:R-:W-:Y:S01]  /*88f00*/  FMUL R0, R13.reuse, R5 ;  /* 0x000000050d007220 */ /* 0x042fe20000400000 */
[----:B------:R0:W-:Y:S02]  /*88f10*/  STL [R1+0x27c], R2 ;  /* 0x00027c0201007387 */ /* 0x0001e40000100800 */
[----:B------:R1:W-:Y:S02]  /*88f20*/  STL [R1+0x270], R3 ;  /* 0x0002700301007387 */ /* 0x0003e40000100800 */
[----:B------:R2:W-:Y:S02]  /*88f30*/  STL [R1+0x26c], R0 ;  /* 0x00026c0001007387 */ /* 0x0005e40000100800 */
[----:B0-----:R-:W-:-:S02]  /*88f40*/  FMUL R2, R13, R7 ;  /* 0x000000070d027220 */ /* 0x001fc40000400000 */
[C---:B-1----:R-:W-:Y:S02]  /*88f50*/  FMUL R3, R13.reuse, R6 ;  /* 0x000000060d037220 */ /* 0x042fe40000400000 */
[C---:B--2---:R-:W-:Y:S01]  /*88f60*/  FMUL R0, R13.reuse, R28 ;  /* 0x0000001c0d007220 */ /* 0x044fe20000400000 */
[----:B------:R0:W-:Y:S02]  /*88f70*/  STL [R1+0x260], R2 ;  /* 0x0002600201007387 */ /* 0x0001e40000100800 */
[----:B------:R-:W-:Y:S02]  /*88f80*/  STL [R1+0x25c], R3 ;  /* 0x00025c0301007387 */ /* 0x000fe40000100800 */
[----:B------:R-:W2:Y:S02]  /*88f90*/  LDL.LU R20, [R1+0xdbc] ;  /* 0x000dbc0001147983 */ /* 0x000ea40000300800 */
[----:B------:R1:W-:Y:S02]  /*88fa0*/  STL [R1+0x254], R0 ;  /* 0x0002540001007387 */ /* 0x0003e40000100800 */
[C---:B0-----:R-:W-:Y:S01]  /*88fb0*/  FMUL R2, R13.reuse, R29 ;  /* 0x0000001d0d027220 */ /* 0x041fe20000400000 */
[----:B-1----:R-:W4:Y:S04]  /*88fc0*/  LDL.LU R0, [R1+0x68] ;  /* 0x0000680001007983 */ /* 0x002f280000300800 */
[----:B------:R0:W-:Y:S02]  /*88fd0*/  STL [R1+0x250], R2 ;  /* 0x0002500201007387 */ /* 0x0001e40000100800 */
        /* <DEDUP_REMOVED lines=8> */
[C---:B------:R-:W-:Y:S01]  /*89060*/  FMUL R3, R13.reuse, R26 ;  /* 0x0000001a0d037220 */ /* 0x040fe20000400000 */
[----:B------:R-:W4:Y:S01]  /*89070*/  MUFU.RCP R14, R14 ;  /* 0x0000000e000e7308 */ /* 0x000f220000001000 */
[----:B0-----:R-:W-:-:S03]  /*89080*/  FMUL R2, R13, R24 ;  /* 0x000000180d027220 */ /* 0x001fc60000400000 */
[----:B------:R0:W-:Y:S01]  /*89090*/  STL [R1+0x4], R3 ;  /* 0x0000040301007387 */ /* 0x0001e20000100800 */
[C---:B------:R-:W-:Y:S02]  /*890a0*/  FMUL R8, R13.reuse, R8 ;  /* 0x000000080d087220 */ /* 0x040fe40000400000 */
[C---:B---3--:R-:W-:Y:S02]  /*890b0*/  FMUL R11, R13.reuse, R11 ;  /* 0x0000000b0d0b7220 */ /* 0x048fe40000400000 */
[C---:B0-----:R-:W-:Y:S02]  /*890c0*/  FMUL R3, R13.reuse, R23 ;  /* 0x000000170d037220 */ /* 0x041fe40000400000 */
[C---:B------:R-:W-:Y:S02]  /*890d0*/  FMUL R9, R13.reuse, R9 ;  /* 0x000000090d097220 */ /* 0x040fe40000400000 */
[----:B------:R-:W-:-:S05]  /*890e0*/  FMUL R10, R13, R10 ;  /* 0x0000000a0d0a7220 */ /* 0x000fca0000400000 */
[----:B------:R-:W-:Y:S01]  /*890f0*/  STL [R1+0x12dc], R10 ;  /* 0x0012dc0a01007387 */ /* 0x000fe20000100800 */
[----:B------:R-:W-:Y:S02]  /*89100*/  STL [R1], R2 ;  /* 0x0000000201007387 */ /* 0x000fe40000100800 */
[----:B------:R-:W3:Y:S02]  /*89110*/  LDL.LU R4, [R1+0xdc8] ;  /* 0x000dc80001047983 */ /* 0x000ee40000300800 */
[----:B------:R-:W3:Y:S01]  /*89120*/  LDL.LU R22, [R1+0xdcc] ;  /* 0x000dcc0001167983 */ /* 0x000ee20000300800 */
[----:B------:R0:W-:Y:S01]  /*89130*/  STL [R1+0x12e0], R3 ;  /* 0x0012e00301007387 */ /* 0x0001e20000100800 */
[----:B------:R-:W3:Y:S02]  /*89140*/  LDL.LU R26, [R1+0xdd0] ;  /* 0x000dd000011a7983 */ /* 0x000ee40000300800 */
[----:B------:R-:W3:Y:S02]  /*89150*/  LDL.LU R24, [R1+0xdd4] ;  /* 0x000dd40001187983 */ /* 0x000ee40000300800 */
[----:B------:R-:W3:Y:S01]  /*89160*/  LDL.LU R23, [R1+0xdd8] ;  /* 0x000dd80001177983 */ /* 0x000ee20000300800 */
[----:B0-----:R-:W3:Y:S01]  /*89170*/  LDL.LU R3, [R1+0xde4] ;  /* 0x000de40001037983 */ /* 0x001ee20000300800 */
[----:B------:R-:W3:Y:S02]  /*89180*/  LDL.LU R10, [R1+0xde8] ;  /* 0x000de800010a7983 */ /* 0x000ee40000300800 */
[----:B------:R-:W3:Y:S02]  /*89190*/  LDL.LU R2, [R1+0xdec] ;  /* 0x000dec0001027983 */ /* 0x000ee40000300800 */
[----:B------:R0:W-:Y:S02]  /*891a0*/  STL [R1+0x12e4], R9 ;  /* 0x0012e40901007387 */ /* 0x0001e40000100800 */
[----:B0-----:R-:W3:Y:S01]  /*891b0*/  LDL.LU R9, [R1+0xde0] ;  /* 0x000de00001097983 */ /* 0x001ee20000300800 */
[----:B------:R0:W-:Y:S03]  /*891c0*/  STL [R1+0x12e8], R11 ;  /* 0x0012e80b01007387 */ /* 0x0001e60000100800 */
[----:B0-----:R-:W3:Y:S01]  /*891d0*/  LDL.LU R11, [R1+0xddc] ;  /* 0x000ddc00010b7983 */ /* 0x001ee20000300800 */
[----:B--2---:R-:W-:-:S03]  /*891e0*/  FMUL R13, R13, R20 ;  /* 0x000000140d0d7220 */ /* 0x004fc60000400000 */
[----:B------:R-:W2:Y:S01]  /*891f0*/  LDL.LU R20, [R1+0x131c] ;  /* 0x00131c0001147983 */ /* 0x000ea20000300800 */
[C---:B----4-:R-:W-:Y:S02]  /*89200*/  FMUL R27, R14.reuse, R27 ;  /* 0x0000001b0e1b7220 */ /* 0x050fe40000400000 */
[C---:B------:R-:W-:Y:S02]  /*89210*/  FMUL R21, R14.reuse, R21 ;  /* 0x000000150e157220 */ /* 0x040fe40000400000 */
[C---:B------:R-:W-:Y:S02]  /*89220*/  FMUL R12, R14.reuse, R12 ;  /* 0x0000000c0e0c7220 */ /* 0x040fe40000400000 */
[C---:B------:R-:W-:Y:S01]  /*89230*/  FMUL R5, R14.reuse, R5 ;  /* 0x000000050e057220 */ /* 0x040fe20000400000 */
[----:B------:R0:W-:Y:S01]  /*89240*/  STL [R1+0x24c], R27 ;  /* 0x00024c1b01007387 */ /* 0x0001e20000100800 */
[C---:B------:R-:W-:Y:S02]  /*89250*/  FMUL R7, R14.reuse, R7 ;  /* 0x000000070e077220 */ /* 0x040fe40000400000 */
[----:B------:R-:W-:-:S02]  /*89260*/  FMUL R6, R14, R6 ;  /* 0x000000060e067220 */ /* 0x000fc40000400000 */
[C---:B------:R-:W-:Y:S01]  /*89270*/  FMUL R28, R14.reuse, R28 ;  /* 0x0000001c0e1c7220 */ /* 0x040fe20000400000 */
[----:B0-----:R-:W4:Y:S01]  /*89280*/  LDL.LU R27, [R1+0x1318] ;  /* 0x00131800011b7983 */ /* 0x001f220000300800 */
[----:B------:R0:W-:Y:S02]  /*89290*/  STL [R1+0x248], R21 ;  /* 0x0002481501007387 */ /* 0x0001e40000100800 */
[C---:B------:R-:W-:Y:S01]  /*892a0*/  FMUL R29, R14.reuse, R29 ;  /* 0x0000001d0e1d7220 */ /* 0x040fe20000400000 */
[----:B0-----:R-:W2:Y:S01]  /*892b0*/  LDL.LU R21, [R1+0x1314] ;  /* 0x0013140001157983 */ /* 0x001ea20000300800 */
[----:B------:R0:W-:Y:S03]  /*892c0*/  STL [R1+0x244], R12 ;  /* 0x0002440c01007387 */ /* 0x0001e60000100800 */
[----:B0-----:R-:W2:Y:S01]  /*892d0*/  LDL.LU R12, [R1+0x1310] ;  /* 0x00131000010c7983 */ /* 0x001ea20000300800 */
[----:B------:R0:W-:Y:S03]  /*892e0*/  STL [R1+0x240], R5 ;  /* 0x0002400501007387 */ /* 0x0001e60000100800 */
[----:B0-----:R-:W4:Y:S01]  /*892f0*/  LDL.LU R5, [R1+0x130c] ;  /* 0x00130c0001057983 */ /* 0x001f220000300800 */
        /* <DEDUP_REMOVED lines=8> */
[----:B------:R-:W0:Y:S01]  /*89380*/  MUFU.RCP R0, R0 ;  /* 0x0000000000007308 */ /* 0x000e220000001000 */
[----:B---3--:R-:W-:-:S02]  /*89390*/  FMUL R4, R14, R4 ;  /* 0x000000040e047220 */ /* 0x008fc40000400000 */
[C---:B0-----:R-:W-:Y:S02]  /*893a0*/  FMUL R26, R0.reuse, R26 ;  /* 0x0000001a001a7220 */ /* 0x041fe40000400000 */
[C---:B------:R-:W-:Y:S02]  /*893b0*/  FMUL R24, R0.reuse, R24 ;  /* 0x0000001800187220 */ /* 0x040fe40000400000 */
[----:B------:R-:W-:Y:S02]  /*893c0*/  FMUL R23, R0, R23 ;  /* 0x0000001700177220 */ /* 0x000fe40000400000 */
[C---:B--2---:R-:W-:Y:S02]  /*893d0*/  FMUL R12, R14.reuse, R12 ;  /* 0x0000000c0e0c7220 */ /* 0x044fe40000400000 */
[C---:B----4-:R-:W-:Y:S02]  /*893e0*/  FMUL R5, R14.reuse, R5 ;  /* 0x000000050e057220 */ /* 0x050fe40000400000 */
[----:B------:R-:W-:-:S02]  /*893f0*/  FMUL R7, R14, R7 ;  /* 0x000000070e077220 */ /* 0x000fc40000400000 */
[C---:B------:R-:W-:Y:S02]  /*89400*/  FMUL R6, R14.reuse, R6 ;  /* 0x000000060e067220 */ /* 0x040fe40000400000 */
[C---:B------:R-:W-:Y:S02]  /*89410*/  FMUL R28, R14.reuse, R28 ;  /* 0x0000001c0e1c7220 */ /* 0x040fe40000400000 */
[C---:B------:R-:W-:Y:S02]  /*89420*/  FMUL R29, R14.reuse, R29 ;  /* 0x0000001d0e1d7220 */ /* 0x040fe40000400000 */
[----:B------:R-:W-:Y:S02]  /*89430*/  FMUL R14, R14, R22 ;  /* 0x000000160e0e7220 */ /* 0x000fe40000400000 */
[----:B------:R-:W2:Y:S01]  /*89440*/  LDL.LU R22, [R1+0x12f8] ;  /* 0x0012f80001167983 */ /* 0x000ea20000300800 */
[----:B------:R0:W-:Y:S03]  /*89450*/  STL [R1+0x22c], R26 ;  /* 0x00022c1a01007387 */ /* 0x0001e60000100800 */
[----:B0-----:R-:W3:Y:S01]  /*89460*/  LDL.LU R26, [R1+0x12f4] ;  /* 0x0012f400011a7983 */ /* 0x001ee20000300800 */
[----:B------:R0:W-:Y:S03]  /*89470*/  STL [R1+0x228], R24 ;  /* 0x0002281801007387 */ /* 0x0001e60000100800 */
[----:B0-----:R-:W4:Y:S01]  /*89480*/  LDL.LU R24, [R1+0x12f0] ;  /* 0x0012f00001187983 */ /* 0x001f220000300800 */
[----:B------:R0:W-:Y:S03]  /*89490*/  STL [R1+0x224], R23 ;  /* 0x0002241701007387 */ /* 0x0001e60000100800 */
[----:B0-----:R-:W4:Y:S01]  /*894a0*/  LDL.LU R23, [R1+0x12ec] ;  /* 0x0012ec0001177983 */ /* 0x001f220000300800 */
[----:B------:R-:W-:-:S02]  /*894b0*/  FMUL R11, R0, R11 ;  /* 0x0000000b000b7220 */ /* 0x000fc40000400000 */
[----:B------:R-:W-:-:S03]  /*894c0*/  FMUL R9, R0, R9 ;  /* 0x0000000900097220 */ /* 0x000fc60000400000 */
[----:B------:R0:W-:Y:S04]  /*894d0*/  STL [R1+0x220], R11 ;  /* 0x0002200b01007387 */ /* 0x0001e80000100800 */
[----:B0-----:R-:W4:Y:S01]  /*894e0*/  LDL.LU R11, [R1+0xeb8] ;  /* 0x000eb800010b7983 */ /* 0x001f220000300800 */
[----:B------:R0:W-:Y:S02]  /*894f0*/  STL [R1+0x21c], R9 ;  /* 0x00021c0901007387 */ /* 0x0001e40000100800 */
[----:B0-----:R-:W-:-:S05]  /*89500*/  FMUL R9, R0, R3 ;  /* 0x0000000300097220 */ /* 0x001fca0000400000 */
[----:B------:R0:W-:Y:S01]  /*89510*/  STL [R1+0x218], R9 ;  /* 0x0002180901007387 */ /* 0x0001e20000100800 */
[----:B------:R-:W1:Y:S03]  /*89520*/  MUFU.RCP R15, R15 ;  /* 0x0000000f000f7308 */ /* 0x000e660000001000 */
[----:B0-----:R-:W0:Y:S01]  /*89530*/  S2R R9, SR_TID.X ;  /* 0x0000000000097919 */ /* 0x001e220000002100 */
[C---:B------:R-:W-:Y:S02]  /*89540*/  FMUL R3, R0.reuse, R10 ;  /* 0x0000000a00037220 */ /* 0x040fe40000400000 */
[C---:B------:R-:W-:Y:S02]  /*89550*/  FMUL R2, R0.reuse, R2 ;  /* 0x0000000200027220 */ /* 0x040fe40000400000 */
[C---:B------:R-:W-:Y:S02]  /*89560*/  FMUL R21, R0.reuse, R21 ;  /* 0x0000001500157220 */ /* 0x040fe40000400000 */
[----:B------:R-:W-:-:S02]  /*89570*/  FMUL R20, R0, R20 ;  /* 0x0000001400147220 */ /* 0x000fc40000400000 */
[----:B------:R-:W-:Y:S01]  /*89580*/  FMUL R19, R0, R19 ;  /* 0x0000001300137220 */ /* 0x000fe20000400000 */
[----:B------:R0:W-:Y:S01]  /*89590*/  STL [R1+0x214], R3 ;  /* 0x0002140301007387 */ /* 0x0001e20000100800 */
[C---:B-1----:R-:W-:Y:S02]  /*895a0*/  FMUL R16, R15.reuse, R16 ;  /* 0x000000100f107220 */ /* 0x042fe40000400000 */
[C---:B------:R-:W-:Y:S02]  /*895b0*/  FMUL R25, R15.reuse, R25 ;  /* 0x000000190f197220 */ /* 0x040fe40000400000 */
[C---:B------:R-:W-:Y:S02]  /*895c0*/  FMUL R17, R15.reuse, R17 ;  /* 0x000000110f117220 */ /* 0x040fe40000400000 */
[----:B------:R-:W-:Y:S01]  /*895d0*/  FMUL R18, R15, R18 ;  /* 0x000000120f127220 */ /* 0x000fe20000400000 */
[----:B------:R1:W-:Y:S01]  /*895e0*/  STL [R1+0x210], R2 ;  /* 0x0002100201007387 */ /* 0x0003e20000100800 */
[----:B------:R-:W-:-:S02]  /*895f0*/  F2FP.BF16.PACK_AB R20, R20, R19 ;  /* 0x000000131414723e */ /* 0x000fc400000010ff */
[----:B------:R-:W-:Y:S01]  /*89600*/  F2FP.BF16.PACK_AB R16, R16, R25 ;  /* 0x000000191010723e */ /* 0x000fe200000010ff */
[----:B0-----:R-:W4:Y:S01]  /*89610*/  LDL.LU R3, [R1+0xe04] ;  /* 0x000e040001037983 */ /* 0x001f220000300800 */
[----:B------:R-:W4:Y:S01]  /*89620*/  LDL.LU R10, [R1+0xe08] ;  /* 0x000e0800010a7983 */ /* 0x000f220000300800 */
[----:B------:R-:W-:Y:S02]  /*89630*/  F2FP.BF16.PACK_AB R17, R17, R18 ;  /* 0x000000121111723e */ /* 0x000fe400000010ff */
[----:B-1----:R-:W4:Y:S01]  /*89640*/  LDL.LU R2, [R1+0xe18] ;  /* 0x000e180001027983 */ /* 0x002f220000300800 */
[----:B------:R-:W4:Y:S02]  /*89650*/  LDL.LU R25, [R1+0xea8] ;  /* 0x000ea80001197983 */ /* 0x000f240000300800 */
[----:B------:R-:W4:Y:S02]  /*89660*/  LDL.LU R18, [R1+0xea4] ;  /* 0x000ea40001127983 */ /* 0x000f240000300800 */
[----:B--2---:R-:W-:-:S02]  /*89670*/  FMUL R22, R0, R22 ;  /* 0x0000001600167220 */ /* 0x004fc40000400000 */
[C---:B---3--:R-:W-:Y:S02]  /*89680*/  FMUL R26, R0.reuse, R26 ;  /* 0x0000001a001a7220 */ /* 0x048fe40000400000 */
[C---:B----4-:R-:W-:Y:S02]  /*89690*/  FMUL R24, R0.reuse, R24 ;  /* 0x0000001800187220 */ /* 0x050fe40000400000 */
[C---:B------:R-:W-:Y:S02]  /*896a0*/  FMUL R23, R0.reuse, R23 ;  /* 0x0000001700177220 */ /* 0x040fe40000400000 */
[----:B------:R-:W-:Y:S01]  /*896b0*/  FMUL R0, R0, R27 ;  /* 0x0000001b00007220 */ /* 0x000fe20000400000 */
[----:B------:R-:W-:-:S04]  /*896c0*/  SHF.L.U32 R27, R9, 0x5, RZ ;  /* 0x00000005091b7819 */ /* 0x000fc800000006ff */
[----:B------:R-:W-:Y:S02]  /*896d0*/  LOP3.LUT R19, R27, 0x60, RZ, 0xc0, !PT ;  /* 0x000000601b137812 */ /* 0x000fe400078ec0ff */
[----:B------:R-:W2:Y:S01]  /*896e0*/  LDL.LU R27, [R1+0xeb4] ;  /* 0x000eb400011b7983 */ /* 0x000ea20000300800 */
[----:B------:R-:W-:Y:S02]  /*896f0*/  F2FP.BF16.PACK_AB R21, R21, R0 ;  /* 0x000000001515723e */ /* 0x000fe400000010ff */
[----:B------:R-:W0:Y:S01]  /*89700*/  S2R R0, SR_TID.X ;  /* 0x0000000000007919 */ /* 0x000e220000002100 */
[----:B------:R-:W-:Y:S02]  /*89710*/  F2FP.BF16.PACK_AB R22, R26, R22 ;  /* 0x000000161a16723e */ /* 0x000fe400000010ff */
[----:B------:R-:W-:Y:S02]  /*89720*/  F2FP.BF16.PACK_AB R23, R23, R24 ;  /* 0x000000181717723e */ /* 0x000fe400000010ff */
[----:B0-----:R-:W-:-:S04]  /*89730*/  LOP3.LUT R0, R0, 0xe0, RZ, 0xc0, !PT ;  /* 0x000000e000007812 */ /* 0x001fc800078ec0ff */
[----:B------:R-:W-:Y:S01]  /*89740*/  LEA R0, R0, R19, 0x7 ;  /* 0x0000001300007211 */ /* 0x000fe200078e38ff */
[C---:B------:R-:W-:Y:S02]  /*89750*/  FMUL R19, R15.reuse, R25 ;  /* 0x000000190f137220 */ /* 0x040fe40000400000 */
[C---:B------:R-:W-:Y:S02]  /*89760*/  FMUL R18, R15.reuse, R18 ;  /* 0x000000120f127220 */ /* 0x040fe40000400000 */
[----:B------:R-:W-:Y:S02]  /*89770*/  FMUL R25, R15, R11 ;  /* 0x0000000b0f197220 */ /* 0x000fe40000400000 */
[----:B------:R-:W-:-:S05]  /*89780*/  IMAD.SHL.U32 R11, R9, 0x4, RZ ;  /* 0x00000004090b7824 */ /* 0x000fca00078e00ff */
[----:B------:R-:W-:Y:S02]  /*89790*/  LOP3.LUT R0, R0, 0x70, R11, 0x78, !PT ;  /* 0x0000007000007812 */ /* 0x000fe400078e780b */
[----:B------:R-:W-:Y:S02]  /*897a0*/  F2FP.BF16.PACK_AB R19, R19, R25 ;  /* 0x000000191313723e */ /* 0x000fe400000010ff */
[----:B------:R-:W-:Y:S01]  /*897b0*/  LOP3.LUT R9, R9, 0x18, RZ, 0xc0, !PT ;  /* 0x0000001809097812 */ /* 0x000fe200078ec0ff */
[C---:B------:R-:W-:Y:S02]  /*897c0*/  FMUL R3, R15.reuse, R3 ;  /* 0x000000030f037220 */ /* 0x040fe40000400000 */
[C---:B------:R-:W-:Y:S02]  /*897d0*/  FMUL R10, R15.reuse, R10 ;  /* 0x0000000a0f0a7220 */ /* 0x040fe40000400000 */
[----:B------:R-:W-:Y:S01]  /*897e0*/  FMUL R2, R15, R2 ;  /* 0x000000020f027220 */ /* 0x000fe20000400000 */
[----:B------:R-:W-:Y:S01]  /*897f0*/  LEA R0, R9, R0, 0xc ;  /* 0x0000000009007211 */ /* 0x000fe200078e60ff */
[----:B--2---:R-:W-:-:S05]  /*89800*/  FMUL R27, R15, R27 ;  /* 0x0000001b0f1b7220 */ /* 0x004fca0000400000 */
[----:B------:R-:W-:Y:S02]  /*89810*/  F2FP.BF16.PACK_AB R18, R18, R27 ;  /* 0x0000001b1212723e */ /* 0x000fe400000010ff */
[----:B------:R-:W2:Y:S01]  /*89820*/  LDL.LU R27, [R1+0xec4] ;  /* 0x000ec400011b7983 */ /* 0x000ea20000300800 */
[----:B------:R0:W5:Y:S02]  /*89830*/  LDL.LU R11, [R1+0x12e8] ;  /* 0x0012e800010b7983 */ /* 0x0001640000300800 */
[----:B------:R-:W3:Y:S02]  /*89840*/  LDL.LU R26, [R1+0xec0] ;  /* 0x000ec000011a7983 */ /* 0x000ee40000300800 */
[----:B------:R-:W4:Y:S01]  /*89850*/  LDL.LU R25, [R1+0xebc] ;  /* 0x000ebc0001197983 */ /* 0x000f220000300800 */
[----:B------:R-:W2:Y:S01]  /*89860*/  LDL.LU R24, [R1+0xeac] ;  /* 0x000eac0001187983 */ /* 0x000ea20000300800 */
[----:B------:R0:W5:Y:S02]  /*89870*/  LDL.LU R9, [R1+0x12e4] ;  /* 0x0012e40001097983 */ /* 0x0001640000300800 */
[----:B------:R1:W-:Y:S02]  /*89880*/  STL [R1+0x1e4], R3 ;  /* 0x0001e40301007387 */ /* 0x0003e40000100800 */
[----:B-1----:R0:W5:Y:S01]  /*89890*/  LDL.LU R3, [R1+0x12e0] ;  /* 0x0012e00001037983 */ /* 0x0021620000300800 */
[----:B------:R1:W-:Y:S03]  /*898a0*/  STL [R1+0x1e0], R10 ;  /* 0x0001e00a01007387 */ /* 0x0003e60000100800 */
[----:B-1----:R0:W5:Y:S01]  /*898b0*/  LDL.LU R10, [R1+0x12dc] ;  /* 0x0012dc00010a7983 */ /* 0x0021620000300800 */
[----:B------:R1:W-:Y:S03]  /*898c0*/  STL [R1+0x1dc], R2 ;  /* 0x0001dc0201007387 */ /* 0x0003e60000100800 */
[----:B-1----:R-:W3:Y:S01]  /*898d0*/  LDL.LU R2, [R1+0x12d8] ;  /* 0x0012d80001027983 */ /* 0x002ee20000300800 */
[----:B--2---:R-:W-:-:S05]  /*898e0*/  FMUL R24, R15, R24 ;  /* 0x000000180f187220 */ /* 0x004fca0000400000 */
[----:B------:R4:W-:Y:S02]  /*898f0*/  STL [R1+0x70], R24 ;  /* 0x0000701801007387 */ /* 0x0009e40000100800 */
[C---:B----4-:R-:W-:Y:S02]  /*89900*/  FMUL R24, R15.reuse, R25 ;  /* 0x000000190f187220 */ /* 0x050fe40000400000 */
[----:B---3--:R-:W-:-:S03]  /*89910*/  FMUL R25, R15, R26 ;  /* 0x0000001a0f197220 */ /* 0x008fc60000400000 */
[----:B------:R1:W-:Y:S04]  /*89920*/  STL [R1+0x68], R24 ;  /* 0x0000681801007387 */ /* 0x0003e80000100800 */
[----:B------:R0:W-:Y:S01]  /*89930*/  STL [R1+0x60], R25 ;  /* 0x0000601901007387 */ /* 0x0001e20000100800 */
[C---:B-1----:R-:W-:Y:S02]  /*89940*/  FMUL R24, R15.reuse, R27 ;  /* 0x0000001b0f187220 */ /* 0x042fe40000400000 */
[----:B------:R-:W-:Y:S02]  /*89950*/  FMUL R15, R15, R2 ;  /* 0x000000020f0f7220 */ /* 0x000fe40000400000 */
[----:B------:R0:W5:Y:S01]  /*89960*/  LDL.LU R2, [R1+0x12d4] ;  /* 0x0012d40001027983 */ /* 0x0001620000300800 */
[----:B------:R0:W-:Y:S02]  /*89970*/  STL [R1+0x58], R24 ;  /* 0x0000581801007387 */ /* 0x0001e40000100800 */
[----:B------:R0:W-:Y:S02]  /*89980*/  STL [R1+0x50], R15 ;  /* 0x0000500f01007387 */ /* 0x0001e40000100800 */
[----:B0-----:R-:W2:Y:S04]  /*89990*/  LDL.LU R15, [R1+0x38] ;  /* 0x00003800010f7983 */ /* 0x001ea80000300800 */
[----:B------:R-:W-:Y:S06]  /*899a0*/  BAR.SYNC.DEFER_BLOCKING 0x0 ;  /* 0x0000000000007b1d */ /* 0x000fec0000010000 */
[----:B--2---:R0:W-:Y:S04]  /*899b0*/  STL [R1+0x1f88], R15 ;  /* 0x001f880f01007387 */ /* 0x0041e80000100800 */
[----:B0-----:R-:W2:Y:S04]  /*899c0*/  LDL.LU R15, [R1+0x24] ;  /* 0x00002400010f7983 */ /* 0x001ea80000300800 */
[----:B--2---:R0:W-:Y:S04]  /*899d0*/  STL [R1+0x1f8c], R15 ;  /* 0x001f8c0f01007387 */ /* 0x0041e80000100800 */
[----:B0-----:R-:W2:Y:S04]  /*899e0*/  LDL.LU R15, [R1+0x1c] ;  /* 0x00001c00010f7983 */ /* 0x001ea80000300800 */
[----:B--2---:R0:W-:Y:S04]  /*899f0*/  STL [R1+0x1f90], R15 ;  /* 0x001f900f01007387 */ /* 0x0041e80000100800 */
[----:B0-----:R-:W2:Y:S04]  /*89a00*/  LDL.LU R15, [R1+0x14] ;  /* 0x00001400010f7983 */ /* 0x001ea80000300800 */
[----:B--2---:R0:W-:Y:S04]  /*89a10*/  STL [R1+0x1f94], R15 ;  /* 0x001f940f01007387 */ /* 0x0041e80000100800 */
[----:B0-----:R-:W2:Y:S04]  /*89a20*/  LDL.LU R15, [R1+0xc] ;  /* 0x00000c00010f7983 */ /* 0x001ea80000300800 */
[----:B------:R-:W-:Y:S04]  /*89a30*/  STS.128 [R0], R16 ;  /* 0x0000001000007388 */ /* 0x000fe80000000c00 */
[----:B------:R-:W-:Y:S01]  /*89a40*/  STS.128 [R0+0x80], R20 ;  /* 0x0000801400007388 */ /* 0x000fe20000000c00 */
[----:B------:R-:W-:-:S02]  /*89a50*/  F2FP.BF16.PACK_AB R4, R4, R14 ;  /* 0x0000000e0404723e */ /* 0x000fc400000010ff */
[----:B------:R-:W-:Y:S02]  /*89a60*/  F2FP.BF16.PACK_AB R8, R8, R13 ;  /* 0x0000000d0808723e */ /* 0x000fe400000010ff */
[----:B------:R-:W-:Y:S02]  /*89a70*/  F2FP.BF16.PACK_AB R5, R5, R12 ;  /* 0x0000000c0505723e */ /* 0x000fe400000010ff */
[----:B-----5:R-:W-:Y:S01]  /*89a80*/  F2FP.BF16.PACK_AB R9, R9, R11 ;  /* 0x0000000b0909723e */ /* 0x020fe200000010ff */
[----:B--2---:R0:W-:Y:S04]  /*89a90*/  STL [R1+0x1f98], R15 ;  /* 0x001f980f01007387 */ /* 0x0041e80000100800 */
[----:B0-----:R-:W2:Y:S04]  /*89aa0*/  LDL.LU R15, [R1+0x4] ;  /* 0x00000400010f7983 */ /* 0x001ea80000300800 */
[----:B------:R-:W3:Y:S04]  /*89ab0*/  LDL.LU R24, [R1+0x6c] ;  /* 0x00006c0001187983 */ /* 0x000ee80000300800 */
[----:B------:R-:W3:Y:S04]  /*89ac0*/  LDL.LU R25, [R1+0x64] ;  /* 0x0000640001197983 */ /* 0x000ee80000300800 */
[----:B------:R-:W4:Y:S04]  /*89ad0*/  LDL.LU R26, [R1+0x78] ;  /* 0x00007800011a7983 */ /* 0x000f280000300800 */
[----:B------:R-:W4:Y:S04]  /*89ae0*/  LDL.LU R27, [R1+0x74] ;  /* 0x00007400011b7983 */ /* 0x000f280000300800 */
[----:B------:R0:W-:Y:S04]  /*89af0*/  STL [R1+0x1f10], R2 ;  /* 0x001f100201007387 */ /* 0x0001e80000100800 */
        /* <DEDUP_REMOVED lines=12> */
[----:B------:R-:W2:Y:S01]  /*89bc0*/  LDL.LU R11, [R1] ;  /* 0x00000000010b7983 */ /* 0x000ea20000300800 */
[----:B------:R-:W-:-:S02]  /*89bd0*/  F2FP.BF16.PACK_AB R6, R6, R7 ;  /* 0x000000070606723e */ /* 0x000fc400000010ff */
[----:B------:R-:W-:Y:S02]  /*89be0*/  F2FP.BF16.PACK_AB R10, R10, R3 ;  /* 0x000000030a0a723e */ /* 0x000fe400000010ff */
[----:B------:R-:W3:Y:S01]  /*89bf0*/  LDL.LU R3, [R1+0x3c] ;  /* 0x00003c0001037983 */ /* 0x000ee20000300800 */
[----:B------:R-:W-:-:S03]  /*89c00*/  F2FP.BF16.PACK_AB R7, R29, R28 ;  /* 0x0000001c1d07723e */ /* 0x000fc600000010ff */
[----:B------:R-:W3:Y:S04]  /*89c10*/  LDL.LU R28, [R1+0x2c] ;  /* 0x00002c00011c7983 */ /* 0x000ee80000300800 */
[----:B------:R-:W3:Y:S01]  /*89c20*/  LDL.LU R29, [R1+0x34] ;  /* 0x00003400011d7983 */ /* 0x000ee20000300800 */
[----:B--2---:R-:W-:-:S03]  /*89c30*/  F2FP.BF16.PACK_AB R11, R15, R11 ;  /* 0x0000000b0f0b723e */ /* 0x004fc600000010ff */
[----:B------:R-:W2:Y:S02]  /*89c40*/  LDL.LU R15, [R1+0x1f98] ;  /* 0x001f9800010f7983 */ /* 0x000ea40000300800 */
[----:B--2---:R-:W-:Y:S02]  /*89c50*/  F2FP.BF16.PACK_AB R12, R15, R12 ;  /* 0x0000000c0f0c723e */ /* 0x004fe400000010ff */
[----:B------:R-:W2:Y:S02]  /*89c60*/  LDL.LU R15, [R1+0x1f94] ;  /* 0x001f9400010f7983 */ /* 0x000ea40000300800 */
[----:B--2---:R-:W-:Y:S02]  /*89c70*/  F2FP.BF16.PACK_AB R16, R15, R16 ;  /* 0x000000100f10723e */ /* 0x004fe400000010ff */
[----:B------:R-:W2:Y:S02]  /*89c80*/  LDL.LU R15, [R1+0x1f90] ;  /* 0x001f9000010f7983 */ /* 0x000ea40000300800 */
[----:B--2---:R-:W-:-:S02]  /*89c90*/  F2FP.BF16.PACK_AB R13, R15, R13 ;  /* 0x0000000d0f0d723e */ /* 0x004fc400000010ff */
[----:B------:R-:W2:Y:S02]  /*89ca0*/  LDL.LU R15, [R1+0x1f8c] ;  /* 0x001f8c00010f7983 */ /* 0x000ea40000300800 */
[----:B--2---:R-:W-:Y:S02]  /*89cb0*/  F2FP.BF16.PACK_AB R17, R15, R17 ;  /* 0x000000110f11723e */ /* 0x004fe400000010ff */
[----:B------:R-:W2:Y:S01]  /*89cc0*/  LDL.LU R15, [R1+0x1f88] ;  /* 0x001f8800010f7983 */ /* 0x000ea20000300800 */
[----:B---3--:R-:W-:Y:S02]  /*89cd0*/  F2FP.BF16.PACK_AB R14, R28, R14 ;  /* 0x0000000e1c0e723e */ /* 0x008fe400000010ff */
[----:B------:R-:W-:Y:S02]  /*89ce0*/  F2FP.BF16.PACK_AB R19, R20, R19 ;  /* 0x000000131413723e */ /* 0x000fe400000010ff */
[----:B------:R-:W-:Y:S02]  /*89cf0*/  F2FP.BF16.PACK_AB R20, R21, R22 ;  /* 0x000000161514723e */ /* 0x000fe400000010ff */
[----:B------:R-:W-:-:S02]  /*89d00*/  F2FP.BF16.PACK_AB R18, R29, R18 ;  /* 0x000000121d12723e */ /* 0x000fc400000010ff */
[----:B--2---:R-:W-:Y:S02]  /*89d10*/  F2FP.BF16.PACK_AB R15, R3, R15 ;  /* 0x0000000f030f723e */ /* 0x004fe400000010ff */
[----:B------:R-:W2:Y:S01]  /*89d20*/  LDL.LU R3, [R1+0x114] ;  /* 0x0001140001037983 */ /* 0x000ea20000300800 */
[----:B------:R-:W-:Y:S02]  /*89d30*/  F2FP.BF16.PACK_AB R22, R24, R25 ;  /* 0x000000191816723e */ /* 0x000fe400000010ff */
[----:B------:R-:W-:Y:S01]  /*89d40*/  F2FP.BF16.PACK_AB R21, R23, R2 ;  /* 0x000000021715723e */ /* 0x000fe200000010ff */
[----:B--2---:R-:W-:Y:S04]  /*89d50*/  STL [R1+0x1f64], R3 ;  /* 0x001f640301007387 */ /* 0x004fe80000100800 */
[----:B------:R-:W2:Y:S01]  /*89d60*/  LDL.LU R28, [R1+0x10c] ;  /* 0x00010c00011c7983 */ /* 0x000ea20000300800 */
[----:B----4-:R-:W-:-:S03]  /*89d70*/  F2FP.BF16.PACK_AB R23, R26, R27 ;  /* 0x0000001b1a17723e */ /* 0x010fc600000010ff */
[----:B--2---:R-:W-:Y:S04]  /*89d80*/  STL [R1+0x1f68], R28 ;  /* 0x001f681c01007387 */ /* 0x004fe80000100800 */
[----:B------:R-:W2:Y:S04]  /*89d90*/  LDL.LU R24, [R1+0x90] ;  /* 0x0000900001187983 */ /* 0x000ea80000300800 */
[----:B------:R-:W3:Y:S04]  /*89da0*/  LDL.LU R25, [R1+0x9c] ;  /* 0x00009c0001197983 */ /* 0x000ee80000300800 */
[----:B---3--:R0:W-:Y:S04]  /*89db0*/  STL [R1+0x1f84], R25 ;  /* 0x001f841901007387 */ /* 0x0081e80000100800 */
[----:B0-----:R-:W2:Y:S04]  /*89dc0*/  LDL.LU R25, [R1+0x98] ;  /* 0x0000980001197983 */ /* 0x001ea80000300800 */
[----:B------:R-:W3:Y:S04]  /*89dd0*/  LDL.LU R26, [R1+0xa4] ;  /* 0x0000a400011a7983 */ /* 0x000ee80000300800 */
[----:B---3--:R0:W-:Y:S04]  /*89de0*/  STL [R1+0x1f80], R26 ;  /* 0x001f801a01007387 */ /* 0x0081e80000100800 */
[----:B0-----:R-:W3:Y:S04]  /*89df0*/  LDL.LU R26, [R1+0xa0] ;  /* 0x0000a000011a7983 */ /* 0x001ee80000300800 */
[----:B------:R-:W4:Y:S04]  /*89e00*/  LDL.LU R27, [R1+0xac] ;  /* 0x0000ac00011b7983 */ /* 0x000f280000300800 */
[----:B----4-:R0:W-:Y:S04]  /*89e10*/  STL [R1+0x1f7c], R27 ;  /* 0x001f7c1b01007387 */ /* 0x0101e80000100800 */
[----:B0-----:R-:W4:Y:S04]  /*89e20*/  LDL.LU R27, [R1+0xa8] ;  /* 0x0000a800011b7983 */ /* 0x001f280000300800 */
[----:B------:R-:W2:Y:S04]  /*89e30*/  LDL.LU R28, [R1+0xd8] ;  /* 0x0000d800011c7983 */ /* 0x000ea80000300800 */
[----:B--2---:R0:W-:Y:S04]  /*89e40*/  STL [R1+0x1f6c], R28 ;  /* 0x001f6c1c01007387 */ /* 0x0041e80000100800 */
[----:B0-----:R-:W2:Y:S04]  /*89e50*/  LDL.LU R28, [R1+0xc4] ;  /* 0x0000c400011c7983 */ /* 0x001ea80000300800 */
[----:B--2---:R0:W-:Y:S04]  /*89e60*/  STL [R1+0x1f70], R28 ;  /* 0x001f701c01007387 */ /* 0x0041e80000100800 */
[----:B0-----:R-:W2:Y:S04]  /*89e70*/  LDL.LU R28, [R1+0xc8] ;  /* 0x0000c800011c7983 */ /* 0x001ea80000300800 */
[----:B--2---:R0:W-:Y:S04]  /*89e80*/  STL [R1+0x1f74], R28 ;  /* 0x001f741c01007387 */ /* 0x0041e80000100800 */
[----:B0-----:R-:W2:Y:S04]  /*89e90*/  LDL.LU R28, [R1+0xb8] ;  /* 0x0000b800011c7983 */ /* 0x001ea80000300800 */
[----:B------:R-:W-:Y:S04]  /*89ea0*/  STS.128 [R0+0x100], R4 ;  /* 0x0001000400007388 */ /* 0x000fe80000000c00 */
[----:B------:R-:W-:Y:S04]  /*89eb0*/  STS.128 [R0+0x180], R8 ;  /* 0x0001800800007388 */ /* 0x000fe80000000c00 */
[----:B------:R-:W-:Y:S04]  /*89ec0*/  STS.128 [R0+0x200], R12 ;  /* 0x0002000c00007388 */ /* 0x000fe80000000c00 */
[----:B------:R-:W-:Y:S04]  /*89ed0*/  STS.128 [R0+0x280], R16 ;  /* 0x0002801000007388 */ /* 0x000fe80000000c00 */
[----:B------:R-:W-:Y:S01]  /*89ee0*/  STS.128 [R0+0x300], R20 ;  /* 0x0003001400007388 */ /* 0x000fe20000000c00 */
[----:B------:R-:W-:-:S03]  /*89ef0*/  F2FP.BF16.PACK_AB R24, R25, R24 ;  /* 0x000000181918723e */ /* 0x000fc600000010ff */
[----:B--2---:R0:W-:Y:S04]  /*89f00*/  STL [R1+0x1f78], R28 ;  /* 0x001f781c01007387 */ /* 0x0041e80000100800 */
        /* <DEDUP_REMOVED lines=24> */
[----:B------:R0:W-:Y:S04]  /*8a090*/  STL [R1+0x1f60], R0 ;  /* 0x001f600001007387 */ /* 0x0001e80000100800 */
[----:B0-----:R-:W2:Y:S04]  /*8a0a0*/  LDL.LU R0, [R1+0xe8] ;  /* 0x0000e80001007983 */ /* 0x001ea80000300800 */
[----:B------:R-:W3:Y:S02]  /*8a0b0*/  LDL.LU R25, [R1+0x1f84] ;  /* 0x001f840001197983 */ /* 0x000ee40000300800 */
[----:B---3--:R-:W-:-:S02]  /*8a0c0*/  F2FP.BF16.PACK_AB R25, R26, R25 ;  /* 0x000000191a19723e */ /* 0x008fc400000010ff */
[----:B------:R-:W4:Y:S02]  /*8a0d0*/  LDL.LU R26, [R1+0x1f80] ;  /* 0x001f8000011a7983 */ /* 0x000f240000300800 */
[----:B----4-:R-:W-:Y:S02]  /*8a0e0*/  F2FP.BF16.PACK_AB R26, R27, R26 ;  /* 0x0000001a1b1a723e */ /* 0x010fe400000010ff */
[----:B------:R-:W2:Y:S02]  /*8a0f0*/  LDL.LU R27, [R1+0x1f7c] ;  /* 0x001f7c00011b7983 */ /* 0x000ea40000300800 */
[----:B--2---:R-:W-:Y:S02]  /*8a100*/  F2FP.BF16.PACK_AB R27, R28, R27 ;  /* 0x0000001b1c1b723e */ /* 0x004fe400000010ff */
[----:B------:R-:W2:Y:S02]  /*8a110*/  LDL.LU R28, [R1+0x1f78] ;  /* 0x001f7800011c7983 */ /* 0x000ea40000300800 */
[----:B--2---:R-:W-:-:S02]  /*8a120*/  F2FP.BF16.PACK_AB R4, R28, R4 ;  /* 0x000000041c04723e */ /* 0x004fc400000010ff */
[----:B------:R-:W2:Y:S02]  /*8a130*/  LDL.LU R28, [R1+0x1f74] ;  /* 0x001f7400011c7983 */ /* 0x000ea40000300800 */
[----:B--2---:R-:W-:Y:S02]  /*8a140*/  F2FP.BF16.PACK_AB R8, R28, R8 ;  /* 0x000000081c08723e */ /* 0x004fe400000010ff */
[----:B------:R-:W2:Y:S02]  /*8a150*/  LDL.LU R28, [R1+0x1f70] ;  /* 0x001f7000011c7983 */ /* 0x000ea40000300800 */
[----:B--2---:R-:W-:Y:S02]  /*8a160*/  F2FP.BF16.PACK_AB R5, R28, R5 ;  /* 0x000000051c05723e */ /* 0x004fe400000010ff */
[----:B------:R-:W2:Y:S01]  /*8a170*/  LDL.LU R28, [R1+0x1f6c] ;  /* 0x001f6c00011c7983 */ /* 0x000ea20000300800 */
[----:B------:R-:W-:Y:S02]  /*8a180*/  F2FP.BF16.PACK_AB R6, R3, R6 ;  /* 0x000000060306723e */ /* 0x000fe400000010ff */
[----:B--2---:R-:W-:-:S02]  /*8a190*/  F2FP.BF16.PACK_AB R9, R28, R9 ;  /* 0x000000091c09723e */ /* 0x004fc400000010ff */
[----:B------:R-:W2:Y:S04]  /*8a1a0*/  LDL.LU R28, [R1+0x1f68] ;  /* 0x001f6800011c7983 */ /* 0x000ea80000300800 */
[----:B------:R-:W3:Y:S01]  /*8a1b0*/  LDL.LU R3, [R1+0x1f64] ;  /* 0x001f640001037983 */ /* 0x000ee20000300800 */
[----:B------:R-:W-:Y:S02]  /*8a1c0*/  F2FP.BF16.PACK_AB R16, R16, R17 ;  /* 0x000000111010723e */ /* 0x000fe400000010ff */
[----:B------:R-:W-:Y:S02]  /*8a1d0*/  F2FP.BF16.PACK_AB R10, R0, R10 ;  /* 0x0000000a000a723e */ /* 0x000fe400000010ff */
[----:B------:R-:W-:Y:S02]  /*8a1e0*/  F2FP.BF16.PACK_AB R13, R18, R13 ;  /* 0x0000000d120d723e */ /* 0x000fe400000010ff */
[----:B------:R-:W-:-:S02]  /*8a1f0*/  F2FP.BF16.PACK_AB R7, R20, R7 ;  /* 0x000000071407723e */ /* 0x000fc400000010ff */
[----:B------:R-:W-:Y:S02]  /*8a200*/  F2FP.BF16.PACK_AB R11, R21, R11 ;  /* 0x0000000b150b723e */ /* 0x000fe400000010ff */
[----:B------:R-:W-:Y:S02]  /*8a210*/  F2FP.BF16.PACK_AB R12, R22, R12 ;  /* 0x0000000c160c723e */ /* 0x000fe400000010ff */
[----:B---3--:R-:W-:Y:S02]  /*8a220*/  F2FP.BF16.PACK_AB R17, R19, R3 ;  /* 0x000000031311723e */ /* 0x008fe400000010ff */
[----:B------:R-:W3:Y:S01]  /*8a230*/  LDL.LU R3, [R1+0x1c0] ;  /* 0x0001c00001037983 */ /* 0x000ee20000300800 */
[----:B--2---:R-:W-:-:S03]  /*8a240*/  F2FP.BF16.PACK_AB R14, R14, R28 ;  /* 0x0000001c0e0e723e */ /* 0x004fc600000010ff */
[----:B---3--:R-:W-:Y:S04]  /*8a250*/  STL [R1+0x1f30], R3 ;  /* 0x001f300301007387 */ /* 0x008fe80000100800 */
[----:B------:R-:W2:Y:S04]  /*8a260*/  LDL.LU R0, [R1+0x134] ;  /* 0x0001340001007983 */ /* 0x000ea80000300800 */
[----:B------:R-:W2:Y:S04]  /*8a270*/  LDL.LU R19, [R1+0x12c] ;  /* 0x00012c0001137983 */ /* 0x000ea80000300800 */
[----:B------:R-:W3:Y:S01]  /*8a280*/  LDL.LU R28, [R1+0x1c8] ;  /* 0x0001c800011c7983 */ /* 0x000ee20000300800 */
[----:B------:R-:W-:-:S03]  /*8a290*/  F2FP.BF16.PACK_AB R18, R29, R2 ;  /* 0x000000021d12723e */ /* 0x000fc600000010ff */
[----:B---3--:R-:W-:Y:S04]  /*8a2a0*/  STL [R1+0x1f34], R28 ;  /* 0x001f341c01007387 */ /* 0x008fe80000100800 */
[----:B------:R-:W3:Y:S04]  /*8a2b0*/  LDL.LU R29, [R1+0x1d4] ;  /* 0x0001d400011d7983 */ /* 0x000ee80000300800 */
[----:B---3--:R-:W-:Y:S04]  /*8a2c0*/  STL [R1+0x1f38], R29 ;  /* 0x001f381d01007387 */ /* 0x008fe80000100800 */
[----:B------:R-:W3:Y:S01]  /*8a2d0*/  LDL.LU R2, [R1+0x1d0] ;  /* 0x0001d00001027983 */ /* 0x000ee20000300800 */
[----:B------:R-:W-:-:S03]  /*8a2e0*/  F2FP.BF16.PACK_AB R15, R23, R15 ;  /* 0x0000000f170f723e */ /* 0x000fc600000010ff */
[----:B---3--:R-:W-:Y:S04]  /*8a2f0*/  STL [R1+0x1f3c], R2 ;  /* 0x001f3c0201007387 */ /* 0x008fe80000100800 */
[----:B------:R-:W3:Y:S04]  /*8a300*/  LDL.LU R20, [R1+0x138] ;  /* 0x0001380001147983 */ /* 0x000ee80000300800 */
[----:B------:R-:W4:Y:S04]  /*8a310*/  LDL.LU R21, [R1+0x144] ;  /* 0x0001440001157983 */ /* 0x000f280000300800 */
[----:B----4-:R0:W-:Y:S04]  /*8a320*/  STL [R1+0x1f58], R21 ;  /* 0x001f581501007387 */ /* 0x0101e80000100800 */
[----:B0-----:R-:W4:Y:S04]  /*8a330*/  LDL.LU R21, [R1+0x14c] ;  /* 0x00014c0001157983 */ /* 0x001f280000300800 */
[----:B----4-:R0:W-:Y:S04]  /*8a340*/  STL [R1+0x1f5c], R21 ;  /* 0x001f5c1501007387 */ /* 0x0101e80000100800 */
[----:B0-----:R-:W3:Y:S04]  /*8a350*/  LDL.LU R21, [R1+0x13c] ;  /* 0x00013c0001157983 */ /* 0x001ee80000300800 */
[----:B------:R-:W4:Y:S04]  /*8a360*/  LDL.LU R22, [R1+0x150] ;  /* 0x0001500001167983 */ /* 0x000f280000300800 */
[----:B----4-:R0:W-:Y:S04]  /*8a370*/  STL [R1+0x1f50], R22 ;  /* 0x001f501601007387 */ /* 0x0101e80000100800 */
[----:B0-----:R-:W4:Y:S04]  /*8a380*/  LDL.LU R22, [R1+0x15c] ;  /* 0x00015c0001167983 */ /* 0x001f280000300800 */
[----:B----4-:R0:W-:Y:S04]  /*8a390*/  STL [R1+0x1f54], R22 ;  /* 0x001f541601007387 */ /* 0x0101e80000100800 */
[----:B0-----:R-:W4:Y:S04]  /*8a3a0*/  LDL.LU R22, [R1+0x148] ;  /* 0x0001480001167983 */ /* 0x001f280000300800 */
[----:B------:R-:W2:Y:S04]  /*8a3b0*/  LDL.LU R23, [R1+0x160] ;  /* 0x0001600001177983 */ /* 0x000ea80000300800 */
[----:B--2---:R0:W-:Y:S04]  /*8a3c0*/  STL [R1+0x1f48], R23 ;  /* 0x001f481701007387 */ /* 0x0041e80000100800 */
[----:B0-----:R-:W2:Y:S04]  /*8a3d0*/  LDL.LU R23, [R1+0x16c] ;  /* 0x00016c0001177983 */ /* 0x001ea80000300800 */
[----:B--2---:R0:W-:Y:S04]  /*8a3e0*/  STL [R1+0x1f4c], R23 ;  /* 0x001f4c1701007387 */ /* 0x0041e80000100800 */
[----:B0-----:R-:W2:Y:S04]  /*8a3f0*/  LDL.LU R23, [R1+0x154] ;  /* 0x0001540001177983 */ /* 0x001ea80000300800 */
[----:B------:R-:W2:Y:S04]  /*8a400*/  LDL.LU R2, [R1+0x17c] ;  /* 0x00017c0001027983 */ /* 0x000ea80000300800 */
[----:B--2---:R0:W-:Y:S04]  /*8a410*/  STL [R1+0x1f40], R2 ;  /* 0x001f400201007387 */ /* 0x0041e80000100800 */
[----:B0-----:R-:W2:Y:S01]  /*8a420*/  LDL.LU R2, [R1+0x174] ;  /* 0x0001740001027983 */ /* 0x001ea20000300800 */
[----:B------:R-:W-:-:S03]  /*8a430*/  F2FP.BF16.PACK_AB R19, R0, R19 ;  /* 0x000000130013723e */ /* 0x000fc600000010ff */
[----:B--2---:R0:W-:Y:S04]  /*8a440*/  STL [R1+0x1f44], R2 ;  /* 0x001f440201007387 */ /* 0x0041e80000100800 */
[----:B0-----:R-:W2:Y:S04]  /*8a450*/  LDL.LU R2, [R1+0x164] ;  /* 0x0001640001027983 */ /* 0x001ea80000300800 */
[----:B------:R-:W2:Y:S04]  /*8a460*/  LDL.LU R29, [R1+0x18c] ;  /* 0x00018c00011d7983 */ /* 0x000ea80000300800 */
[----:B------:R-:W2:Y:S04]  /*8a470*/  LDL.LU R28, [R1+0x188] ;  /* 0x00018800011c7983 */ /* 0x000ea80000300800 */
[----:B------:R-:W2:Y:S04]  /*8a480*/  LDL.LU R3, [R1+0x19c] ;  /* 0x00019c0001037983 */ /* 0x000ea80000300800 */
[----:B------:R-:W2:Y:S01]  /*8a490*/  LDL.LU R0, [R1+0x1f60] ;  /* 0x001f600001007983 */ /* 0x000ea20000300800 */
[----:B---3--:R-:W-:-:S03]  /*8a4a0*/  F2FP.BF16.PACK_AB R20, R21, R20 ;  /* 0x000000141514723e */ /* 0x008fc600000010ff */
[----:B--2---:R0:W-:Y:S04]  /*8a4b0*/  STS.128 [R0+0x380], R24 ;  /* 0x0003801800007388 */ /* 0x0041e80000000c00 */
[----:B------:R1:W-:Y:S04]  /*8a4c0*/  STS.128 [R0+0x400], R4 ;  /* 0x0004000400007388 */ /* 0x0003e80000000c00 */
[----:B------:R2:W-:Y:S04]  /*8a4d0*/  STS.128 [R0+0x480], R8 ;  /* 0x0004800800007388 */ /* 0x0005e80000000c00 */
[----:B0-----:R-:W3:Y:S04]  /*8a4e0*/  LDL.LU R24, [R1+0x1bc] ;  /* 0x0001bc0001187983 */ /* 0x001ee80000300800 */
[----:B------:R-:W3:Y:S04]  /*8a4f0*/  LDL.LU R25, [R1+0x1b8] ;  /* 0x0001b80001197983 */ /* 0x000ee80000300800 */
[----:B------:R-:W3:Y:S04]  /*8a500*/  LDL.LU R26, [R1+0x1c4] ;  /* 0x0001c400011a7983 */ /* 0x000ee80000300800 */
[----:B------:R-:W3:Y:S04]  /*8a510*/  LDL.LU R27, [R1+0x1cc] ;  /* 0x0001cc00011b7983 */ /* 0x000ee80000300800 */
[----:B-1----:R-:W3:Y:S04]  /*8a520*/  LDL.LU R4, [R1+0x140] ;  /* 0x0001400001047983 */ /* 0x002ee80000300800 */
[----:B------:R-:W3:Y:S04]  /*8a530*/  LDL.LU R5, [R1+0x158] ;  /* 0x0001580001057983 */ /* 0x000ee80000300800 */
[----:B------:R-:W3:Y:S04]  /*8a540*/  LDL.LU R6, [R1+0x168] ;  /* 0x0001680001067983 */ /* 0x000ee80000300800 */
[----:B------:R-:W3:Y:S04]  /*8a550*/  LDL.LU R7, [R1+0x170] ;  /* 0x0001700001077983 */ /* 0x000ee80000300800 */
[----:B--2---:R-:W2:Y:S04]  /*8a560*/  LDL.LU R8, [R1+0x178] ;  /* 0x0001780001087983 */ /* 0x004ea80000300800 */
[----:B------:R-:W2:Y:S04]  /*8a570*/  LDL.LU R9, [R1+0x184] ;  /* 0x0001840001097983 */ /* 0x000ea80000300800 */
[----:B------:R-:W2:Y:S04]  /*8a580*/  LDL.LU R10, [R1+0x190] ;  /* 0x00019000010a7983 */ /* 0x000ea80000300800 */
[----:B------:R-:W2:Y:S04]  /*8a590*/  LDL.LU R11, [R1+0x1a0] ;  /* 0x0001a000010b7983 */ /* 0x000ea80000300800 */
[----:B------:R0:W-:Y:S04]  /*8a5a0*/  STS.128 [R0+0x500], R12 ;  /* 0x0005000c00007388 */ /* 0x0001e80000000c00 */
[----:B------:R1:W-:Y:S04]  /*8a5b0*/  STS.128 [R0+0x580], R16 ;  /* 0x0005801000007388 */ /* 0x0003e80000000c00 */
[----:B0-----:R-:W2:Y:S04]  /*8a5c0*/  LDL.LU R12, [R1+0x180] ;  /* 0x00018000010c7983 */ /* 0x001ea80000300800 */
[----:B------:R-:W2:Y:S04]  /*8a5d0*/  LDL.LU R13, [R1+0x198] ;  /* 0x00019800010d7983 */ /* 0x000ea80000300800 */
[----:B------:R-:W2:Y:S04]  /*8a5e0*/  LDL.LU R14, [R1+0x1a8] ;  /* 0x0001a800010e7983 */ /* 0x000ea80000300800 */
[----:B------:R-:W2:Y:S04]  /*8a5f0*/  LDL.LU R15, [R1+0x1b0] ;  /* 0x0001b000010f7983 */ /* 0x000ea80000300800 */
[----:B-1----:R-:W2:Y:S04]  /*8a600*/  LDL.LU R16, [R1+0x194] ;  /* 0x0001940001107983 */ /* 0x002ea80000300800 */
[----:B------:R-:W2:Y:S04]  /*8a610*/  LDL.LU R17, [R1+0x1ac] ;  /* 0x0001ac0001117983 */ /* 0x000ea80000300800 */
[----:B------:R-:W2:Y:S04]  /*8a620*/  LDL.LU R18, [R1+0x1a4] ;  /* 0x0001a40001127983 */ /* 0x000ea80000300800 */
[----:B------:R-:W2:Y:S04]  /*8a630*/  LDL.LU R19, [R1+0x1b4] ;  /* 0x0001b40001137983 */ /* 0x000ea80000300800 */
[----:B------:R-:W3:Y:S02]  /*8a640*/  LDL.LU R21, [R1+0x1f5c] ;  /* 0x001f5c0001157983 */ /* 0x000ee40000300800 */
[----:B---3--:R-:W-:-:S02]  /*8a650*/  F2FP.BF16.PACK_AB R4, R21, R4 ;  /* 0x000000041504723e */ /* 0x008fc400000010ff */
[----:B------:R-:W4:Y:S02]  /*8a660*/  LDL.LU R21, [R1+0x1f58] ;  /* 0x001f580001157983 */ /* 0x000f240000300800 */
[----:B----4-:R-:W-:Y:S02]  /*8a670*/  F2FP.BF16.PACK_AB R21, R22, R21 ;  /* 0x000000151615723e */ /* 0x010fe400000010ff */
[----:B------:R-:W3:Y:S02]  /*8a680*/  LDL.LU R22, [R1+0x1f54] ;  /* 0x001f540001167983 */ /* 0x000ee40000300800 */
[----:B---3--:R-:W-:Y:S02]  /*8a690*/  F2FP.BF16.PACK_AB R5, R22, R5 ;  /* 0x000000051605723e */ /* 0x008fe400000010ff */
[----:B------:R-:W3:Y:S02]  /*8a6a0*/  LDL.LU R22, [R1+0x1f50] ;  /* 0x001f500001167983 */ /* 0x000ee40000300800 */
[----:B---3--:R-:W-:-:S02]  /*8a6b0*/  F2FP.BF16.PACK_AB R22, R23, R22 ;  /* 0x000000161716723e */ /* 0x008fc400000010ff */
[----:B------:R-:W3:Y:S02]  /*8a6c0*/  LDL.LU R23, [R1+0x1f4c] ;  /* 0x001f4c0001177983 */ /* 0x000ee40000300800 */
[----:B---3--:R-:W-:Y:S02]  /*8a6d0*/  F2FP.BF16.PACK_AB R6, R23, R6 ;  /* 0x000000061706723e */ /* 0x008fe400000010ff */
[----:B------:R-:W3:Y:S02]  /*8a6e0*/  LDL.LU R23, [R1+0x1f48] ;  /* 0x001f480001177983 */ /* 0x000ee40000300800 */
[----:B---3--:R-:W-:Y:S02]  /*8a6f0*/  F2FP.BF16.PACK_AB R23, R2, R23 ;  /* 0x000000170217723e */ /* 0x008fe400000010ff */
[----:B------:R-:W3:Y:S02]  /*8a700*/  LDL.LU R2, [R1+0x1f44] ;  /* 0x001f440001027983 */ /* 0x000ee40000300800 */
[----:B---3--:R-:W-:-:S02]  /*8a710*/  F2FP.BF16.PACK_AB R7, R2, R7 ;  /* 0x000000070207723e */ /* 0x008fc400000010ff */
[----:B------:R-:W3:Y:S01]  /*8a720*/  LDL.LU R2, [R1+0x1f40] ;  /* 0x001f400001027983 */ /* 0x000ee20000300800 */
[----:B--2---:R-:W-:Y:S02]  /*8a730*/  F2FP.BF16.PACK_AB R12, R29, R12 ;  /* 0x0000000c1d0c723e */ /* 0x004fe400000010ff */
[----:B------:R-:W-:Y:S02]  /*8a740*/  F2FP.BF16.PACK_AB R9, R28, R9 ;  /* 0x000000091c09723e */ /* 0x000fe400000010ff */
[----:B------:R-:W-:Y:S02]  /*8a750*/  F2FP.BF16.PACK_AB R13, R3, R13 ;  /* 0x0000000d030d723e */ /* 0x000fe400000010ff */
[----:B---3--:R-:W-:Y:S02]  /*8a760*/  F2FP.BF16.PACK_AB R8, R2, R8 ;  /* 0x000000080208723e */ /* 0x008fe400000010ff */
[----:B------:R-:W2:Y:S04]  /*8a770*/  LDL.LU R2, [R1+0x1f3c] ;  /* 0x001f3c0001027983 */ /* 0x000ea80000300800 */
[----:B------:R-:W2:Y:S04]  /*8a780*/  LDL.LU R29, [R1+0x1f38] ;  /* 0x001f3800011d7983 */ /* 0x000ea80000300800 */
[----:B------:R-:W3:Y:S04]  /*8a790*/  LDL.LU R28, [R1+0x1f34] ;  /* 0x001f3400011c7983 */ /* 0x000ee80000300800 */
[----:B------:R-:W4:Y:S01]  /*8a7a0*/  LDL.LU R3, [R1+0x1f30] ;  /* 0x001f300001037983 */ /* 0x000f220000300800 */
[----:B------:R-:W-:-:S02]  /*8a7b0*/  F2FP.BF16.PACK_AB R14, R17, R14 ;  /* 0x0000000e110e723e */ /* 0x000fc400000010ff */
[----:B------:R-:W-:Y:S02]  /*8a7c0*/  F2FP.BF16.PACK_AB R11, R18, R11 ;  /* 0x0000000b120b723e */ /* 0x000fe400000010ff */
[----:B------:R-:W-:Y:S02]  /*8a7d0*/  F2FP.BF16.PACK_AB R10, R16, R10 ;  /* 0x0000000a100a723e */ /* 0x000fe400000010ff */
[----:B------:R-:W-:Y:S02]  /*8a7e0*/  F2FP.BF16.PACK_AB R15, R19, R15 ;  /* 0x0000000f130f723e */ /* 0x000fe400000010ff */
[----:B------:R-:W-:Y:S02]  /*8a7f0*/  F2FP.BF16.PACK_AB R16, R24, R25 ;  /* 0x000000191810723e */ /* 0x000fe400000010ff */
[----:B----4-:R-:W-:Y:S02]  /*8a800*/  F2FP.BF16.PACK_AB R17, R26, R3 ;  /* 0x000000031a11723e */ /* 0x010fe400000010ff */
[----:B------:R-:W4:Y:S01]  /*8a810*/  LDL.LU R3, [R1+0x264] ;  /* 0x0002640001037983 */ /* 0x000f220000300800 */
[----:B---3--:R-:W-:-:S03]  /*8a820*/  F2FP.BF16.PACK_AB R18, R27, R28 ;  /* 0x0000001c1b12723e */ /* 0x008fc600000010ff */
[----:B----4-:R-:W-:Y:S04]  /*8a830*/  STL [R1+0x1f20], R3 ;  /* 0x001f200301007387 */ /* 0x010fe80000100800 */
[----:B------:R-:W3:Y:S01]  /*8a840*/  LDL.LU R28, [R1+0x5c0] ;  /* 0x0005c000011c7983 */ /* 0x000ee20000300800 */
[----:B--2---:R-:W-:-:S03]  /*8a850*/  F2FP.BF16.PACK_AB R19, R29, R2 ;  /* 0x000000021d13723e */ /* 0x004fc600000010ff */
[----:B---3--:R-:W-:Y:S04]  /*8a860*/  STL [R1+0x1f24], R28 ;  /* 0x001f241c01007387 */ /* 0x008fe80000100800 */
[----:B------:R-:W2:Y:S04]  /*8a870*/  LDL.LU R24, [R1+0x1e8] ;  /* 0x0001e80001187983 */ /* 0x000ea80000300800 */
[----:B------:R-:W2:Y:S04]  /*8a880*/  LDL.LU R2, [R1+0x1d8] ;  /* 0x0001d80001027983 */ /* 0x000ea80000300800 */
[----:B------:R-:W3:Y:S04]  /*8a890*/  LDL.LU R25, [R1+0x1ec] ;  /* 0x0001ec0001197983 */ /* 0x000ee80000300800 */
[----:B------:R-:W4:Y:S04]  /*8a8a0*/  LDL.LU R26, [R1+0x1f4] ;  /* 0x0001f400011a7983 */ /* 0x000f280000300800 */
[----:B----4-:R0:W-:Y:S04]  /*8a8b0*/  STL [R1+0x1f2c], R26 ;  /* 0x001f2c1a01007387 */ /* 0x0101e80000100800 */
[----:B0-----:R-:W3:Y:S04]  /*8a8c0*/  LDL.LU R26, [R1+0x1f0] ;  /* 0x0001f000011a7983 */ /* 0x001ee80000300800 */
[----:B------:R-:W4:Y:S04]  /*8a8d0*/  LDL.LU R28, [R1+0x200] ;  /* 0x00020000011c7983 */ /* 0x000f280000300800 */
[----:B------:R-:W-:Y:S04]  /*8a8e0*/  STS.128 [R0+0x600], R20 ;  /* 0x0006001400007388 */ /* 0x000fe80000000c00 */
[----:B------:R-:W-:Y:S04]  /*8a8f0*/  STS.128 [R0+0x680], R4 ;  /* 0x0006800400007388 */ /* 0x000fe80000000c00 */
[----:B------:R-:W-:Y:S04]  /*8a900*/  STS.128 [R0+0x700], R8 ;  /* 0x0007000800007388 */ /* 0x000fe80000000c00 */
[----:B------:R-:W-:Y:S04]  /*8a910*/  STS.128 [R0+0x780], R12 ;  /* 0x0007800c00007388 */ /* 0x000fe80000000c00 */
[----:B------:R-:W-:Y:S01]  /*8a920*/  STS.128 [R0+0x800], R16 ;  /* 0x0008001000007388 */ /* 0x000fe20000000c00 */
[----:B--2---:R-:W-:-:S03]  /*8a930*/  F2FP.BF16.PACK_AB R24, R24, R2 ;  /* 0x000000021818723e */ /* 0x004fc600000010ff */
[----:B----4-:R0:W-:Y:S04]  /*8a940*/  STL [R1+0x1f28], R28 ;  /* 0x001f281c01007387 */ /* 0x0101e80000100800 */
[----:B0-----:R-:W2:Y:S04]  /*8a950*/  LDL.LU R28, [R1+0x1f8] ;  /* 0x0001f800011c7983 */ /* 0x001ea80000300800 */
[----:B------:R-:W4:Y:S04]  /*8a960*/  LDL.LU R27, [R1+0x1fc] ;  /* 0x0001fc00011b7983 */ /* 0x000f280000300800 */
        /* <DEDUP_REMOVED lines=18> */
[----:B------:R-:W2:Y:S01]  /*8aa90*/  LDL.LU R18, [R1+0x5b4] ;  /* 0x0005b40001127983 */ /* 0x000ea20000300800 */
[----:B---3--:R-:W-:-:S03]  /*8aaa0*/  F2FP.BF16.PACK_AB R25, R26, R25 ;  /* 0x000000191a19723e */ /* 0x008fc600000010ff */
[----:B------:R-:W3:Y:S04]  /*8aab0*/  LDL.LU R19, [R1+0x614] ;  /* 0x0006140001137983 */ /* 0x000ee80000300800 */
[----:B------:R-:W2:Y:S04]  /*8aac0*/  LDL.LU R15, [R1+0x61c] ;  /* 0x00061c00010f7983 */ /* 0x000ea80000300800 */
[----:B------:R-:W2:Y:S04]  /*8aad0*/  LDL.LU R21, [R1+0x618] ;  /* 0x0006180001157983 */ /* 0x000ea80000300800 */
[----:B------:R-:W2:Y:S04]  /*8aae0*/  LDL.LU R2, [R1+0x7c] ;  /* 0x00007c0001027983 */ /* 0x000ea80000300800 */
[----:B------:R-:W2:Y:S02]  /*8aaf0*/  LDL.LU R26, [R1+0x1f2c] ;  /* 0x001f2c00011a7983 */ /* 0x000ea40000300800 */
[----:B--2---:R-:W-:-:S02]  /*8ab00*/  F2FP.BF16.PACK_AB R26, R28, R26 ;  /* 0x0000001a1c1a723e */ /* 0x004fc400000010ff */
[----:B------:R-:W4:Y:S01]  /*8ab10*/  LDL.LU R28, [R1+0x1f28] ;  /* 0x001f2800011c7983 */ /* 0x000f220000300800 */
[----:B------:R-:W-:Y:S02]  /*8ab20*/  F2FP.BF16.PACK_AB R4, R3, R4 ;  /* 0x000000040304723e */ /* 0x000fe400000010ff */
[----:B----4-:R-:W-:Y:S02]  /*8ab30*/  F2FP.BF16.PACK_AB R27, R28, R27 ;  /* 0x0000001b1c1b723e */ /* 0x010fe400000010ff */
[----:B------:R-:W2:Y:S04]  /*8ab40*/  LDL.LU R28, [R1+0x1f24] ;  /* 0x001f2400011c7983 */ /* 0x000ea80000300800 */
[----:B------:R-:W4:Y:S01]  /*8ab50*/  LDL.LU R3, [R1+0x1f20] ;  /* 0x001f200001037983 */ /* 0x000f220000300800 */
[----:B------:R-:W-:-:S02]  /*8ab60*/  F2FP.BF16.PACK_AB R9, R9, R6 ;  /* 0x000000060909723e */ /* 0x000fc400000010ff */
[----:B------:R-:W-:Y:S02]  /*8ab70*/  F2FP.BF16.PACK_AB R7, R11, R7 ;  /* 0x000000070b07723e */ /* 0x000fe400000010ff */
[----:B------:R-:W-:Y:S02]  /*8ab80*/  F2FP.BF16.PACK_AB R12, R12, R13 ;  /* 0x0000000d0c0c723e */ /* 0x000fe400000010ff */
[----:B------:R-:W-:Y:S02]  /*8ab90*/  F2FP.BF16.PACK_AB R5, R17, R5 ;  /* 0x000000051105723e */ /* 0x000fe400000010ff */
[----:B------:R-:W-:Y:S02]  /*8aba0*/  F2FP.BF16.PACK_AB R8, R16, R8 ;  /* 0x000000081008723e */ /* 0x000fe400000010ff */
[----:B----4-:R-:W-:Y:S02]  /*8abb0*/  F2FP.BF16.PACK_AB R6, R20, R3 ;  /* 0x000000031406723e */ /* 0x010fe400000010ff */
[----:B------:R-:W4:Y:S04]  /*8abc0*/  LDL.LU R3, [R1+0x538] ;  /* 0x0005380001037983 */ /* 0x000f280000300800 */
[----:B----4-:R-:W-:Y:S04]  /*8abd0*/  STL [R1+0x1f14], R3 ;  /* 0x001f140301007387 */ /* 0x010fe80000100800 */
[----:B------:R-:W4:Y:S01]  /*8abe0*/  LDL.LU R20, [R1+0x55c] ;  /* 0x00055c0001147983 */ /* 0x000f220000300800 */
[----:B--2---:R-:W-:-:S02]  /*8abf0*/  F2FP.BF16.PACK_AB R11, R23, R28 ;  /* 0x0000001c170b723e */ /* 0x004fc400000010ff */
[----:B------:R-:W-:Y:S01]  /*8ac00*/  F2FP.BF16.PACK_AB R10, R18, R10 ;  /* 0x0000000a120a723e */ /* 0x000fe200000010ff */
[----:B----4-:R-:W-:Y:S04]  /*8ac10*/  STL [R1+0x1f18], R20 ;  /* 0x001f181401007387 */ /* 0x010fe80000100800 */
[----:B------:R-:W2:Y:S01]  /*8ac20*/  LDL.LU R23, [R1+0x698] ;  /* 0x0006980001177983 */ /* 0x000ea20000300800 */
[----:B------:R-:W-:Y:S02]  /*8ac30*/  F2FP.BF16.PACK_AB R13, R22, R29 ;  /* 0x0000001d160d723e */ /* 0x000fe400000010ff */
[----:B---3--:R-:W-:Y:S01]  /*8ac40*/  F2FP.BF16.PACK_AB R14, R19, R14 ;  /* 0x0000000e130e723e */ /* 0x008fe200000010ff */
[----:B------:R-:W-:Y:S01]  /*8ac50*/  @!P6 FMUL R2, R2, 16777216 ;  /* 0x4b8000000202e820 */ /* 0x000fe20000400000 */
[----:B------:R-:W-:Y:S04]  /*8ac60*/  STS.128 [R0+0x880], R24 ;  /* 0x0008801800007388 */ /* 0x000fe80000000c00 */
[----:B------:R-:W-:Y:S04]  /*8ac70*/  STS.128 [R0+0x900], R4 ;  /* 0x0009000400007388 */ /* 0x000fe80000000c00 */
[----:B--2---:R0:W-:Y:S04]  /*8ac80*/  STL [R1+0x1f1c], R23 ;  /* 0x001f1c1701007387 */ /* 0x0041e80000100800 */
[----:B------:R-:W2:Y:S04]  /*8ac90*/  LDL.LU R28, [R1+0x6e8] ;  /* 0x0006e800011c7983 */ /* 0x000ea80000300800 */
[----:B------:R-:W3:Y:S04]  /*8aca0*/  LDL.LU R22, [R1+0x634] ;  /* 0x0006340001167983 */ /* 0x000ee80000300800 */
[----:B------:R-:W3:Y:S04]  /*8acb0*/  LDL.LU R29, [R1+0x630] ;  /* 0x00063000011d7983 */ /* 0x000ee80000300800 */
[----:B0-----:R-:W4:Y:S04]  /*8acc0*/  LDL.LU R23, [R1+0x63c] ;  /* 0x00063c0001177983 */ /* 0x001f280000300800 */
[----:B------:R-:W4:Y:S04]  /*8acd0*/  LDL.LU R17, [R1+0x638] ;  /* 0x0006380001117983 */ /* 0x000f280000300800 */
[----:B------:R-:W2:Y:S04]  /*8ace0*/  LDL.LU R20, [R1+0x654] ;  /* 0x0006540001147983 */ /* 0x000ea80000300800 */
[----:B------:R-:W2:Y:S04]  /*8acf0*/  LDL.LU R18, [R1+0x650] ;  /* 0x0006500001127983 */ /* 0x000ea80000300800 */
[----:B------:R-:W2:Y:S04]  /*8ad00*/  LDL.LU R3, [R1+0x65c] ;  /* 0x00065c0001037983 */ /* 0x000ea80000300800 */
[----:B------:R-:W2:Y:S01]  /*8ad10*/  LDL.LU R19, [R1+0x658] ;  /* 0x0006580001137983 */ /* 0x000ea20000300800 */
[----:B------:R-:W-:-:S03]  /*8ad20*/  F2FP.BF16.PACK_AB R15, R15, R21 ;  /* 0x000000150f0f723e */ /* 0x000fc600000010ff */
[----:B------:R-:W2:Y:S01]  /*8ad30*/  LDL.LU R24, [R1+0x69c] ;  /* 0x00069c0001187983 */ /* 0x000ea20000300800 */
[----:B------:R-:W0:Y:S03]  /*8ad40*/  MUFU.RCP R2, R2 ;  /* 0x0000000200027308 */ /* 0x000e260000001000 */
[----:B------:R-:W2:Y:S04]  /*8ad50*/  LDL.LU R25, [R1+0x6ec] ;  /* 0x0006ec0001197983 */ /* 0x000ea80000300800 */
[----:B------:R-:W2:Y:S04]  /*8ad60*/  LDL.LU R4, [R1+0x670] ;  /* 0x0006700001047983 */ /* 0x000ea80000300800 */
[----:B------:R-:W2:Y:S04]  /*8ad70*/  LDL.LU R5, [R1+0x678] ;  /* 0x0006780001057983 */ /* 0x000ea80000300800 */
[----:B------:R-:W2:Y:S04]  /*8ad80*/  LDL.LU R6, [R1+0x690] ;  /* 0x0006900001067983 */ /* 0x000ea80000300800 */
[----:B------:R-:W2:Y:S04]  /*8ad90*/  LDL.LU R7, [R1+0x6e0] ;  /* 0x0006e00001077983 */ /* 0x000ea80000300800 */
[----:B------:R1:W-:Y:S04]  /*8ada0*/  STS.128 [R0+0x980], R8 ;  /* 0x0009800800007388 */ /* 0x0003e80000000c00 */
[----:B------:R0:W-:Y:S04]  /*8adb0*/  STS.128 [R0+0xa00], R12 ;  /* 0x000a000c00007388 */ /* 0x0001e80000000c00 */
[----:B-1----:R-:W2:Y:S04]  /*8adc0*/  LDL.LU R8, [R1+0x6c0] ;  /* 0x0006c00001087983 */ /* 0x002ea80000300800 */
[----:B------:R-:W2:Y:S04]  /*8add0*/  LDL.LU R9, [R1+0x6c8] ;  /* 0x0006c80001097983 */ /* 0x000ea80000300800 */
[----:B------:R-:W2:Y:S04]  /*8ade0*/  LDL.LU R10, [R1+0x694] ;  /* 0x00069400010a7983 */ /* 0x000ea80000300800 */
[----:B------:R-:W2:Y:S04]  /*8adf0*/  LDL.LU R11, [R1+0x6e4] ;  /* 0x0006e400010b7983 */ /* 0x000ea80000300800 */
[----:B------:R-:W2:Y:S04]  /*8ae00*/  LDL.LU R26, [R1+0x704] ;  /* 0x00070400011a7983 */ /* 0x000ea80000300800 */
[----:B------:R-:W2:Y:S04]  /*8ae10*/  LDL.LU R27, [R1+0x700] ;  /* 0x00070000011b7983 */ /* 0x000ea80000300800 */
[----:B0-----:R-:W2:Y:S04]  /*8ae20*/  LDL.LU R12, [R1+0x674] ;  /* 0x00067400010c7983 */ /* 0x001ea80000300800 */
[----:B------:R-:W2:Y:S04]  /*8ae30*/  LDL.LU R13, [R1+0x6c4] ;  /* 0x0006c400010d7983 */ /* 0x000ea80000300800 */
[----:B------:R-:W2:Y:S04]  /*8ae40*/  LDL.LU R14, [R1+0x67c] ;  /* 0x00067c00010e7983 */ /* 0x000ea80000300800 */
[----:B------:R-:W2:Y:S04]  /*8ae50*/  LDL.LU R15, [R1+0x6cc] ;  /* 0x0006cc00010f7983 */ /* 0x000ea80000300800 */
[----:B------:R-:W2:Y:S01]  /*8ae60*/  LDL.LU R21, [R1+0x84] ;  /* 0x0000840001157983 */ /* 0x000ea20000300800 */
[----:B---3--:R-:W-:-:S03]  /*8ae70*/  F2FP.BF16.PACK_AB R16, R22, R29 ;  /* 0x0000001d1610723e */ /* 0x008fc600000010ff */
[----:B------:R-:W3:Y:S04]  /*8ae80*/  LDL.LU R22, [R1+0x70c] ;  /* 0x00070c0001167983 */ /* 0x000ee80000300800 */
[----:B------:R-:W3:Y:S01]  /*8ae90*/  LDL.LU R29, [R1+0x708] ;  /* 0x00070800011d7983 */ /* 0x000ee20000300800 */
[----:B----4-:R-:W-:-:S03]  /*8aea0*/  F2FP.BF16.PACK_AB R17, R23, R17 ;  /* 0x000000111711723e */ /* 0x010fc600000010ff */
[----:B------:R-:W4:Y:S04]  /*8aeb0*/  LDL.LU R23, [R1+0x1f1c] ;  /* 0x001f1c0001177983 */ /* 0x000f280000300800 */
[----:B------:R-:W-:Y:S01]  /*8aec0*/  STL [R1+0xca8], R2 ;  /* 0x000ca80201007387 */ /* 0x000fe20000100800 */
[----:B--2---:R-:W-:-:S03]  /*8aed0*/  F2FP.BF16.PACK_AB R18, R20, R18 ;  /* 0x000000121412723e */ /* 0x004fc600000010ff */
[----:B------:R-:W2:Y:S01]  /*8aee0*/  LDL.LU R20, [R1+0x1f18] ;  /* 0x001f180001147983 */ /* 0x000ea20000300800 */
[----:B------:R-:W-:-:S03]  /*8aef0*/  F2FP.BF16.PACK_AB R19, R3, R19 ;  /* 0x000000130313723e */ /* 0x000fc600000010ff */
[----:B------:R-:W3:Y:S01]  /*8af00*/  LDL.LU R3, [R1+0x1f14] ;  /* 0x001f140001037983 */ /* 0x000ee20000300800 */
[----:B------:R-:W-:Y:S02]  /*8af10*/  F2FP.BF16.PACK_AB R6, R10, R6 ;  /* 0x000000060a06723e */ /* 0x000fe400000010ff */
[----:B------:R-:W-:Y:S02]  /*8af20*/  F2FP.BF16.PACK_AB R10, R11, R7 ;  /* 0x000000070b0a723e */ /* 0x000fe400000010ff */
[----:B------:R-:W-:Y:S02]  /*8af30*/  F2FP.BF16.PACK_AB R11, R25, R28 ;  /* 0x0000001c190b723e */ /* 0x000fe400000010ff */
[----:B------:R-:W-:Y:S02]  /*8af40*/  F2FP.BF16.PACK_AB R4, R12, R4 ;  /* 0x000000040c04723e */ /* 0x000fe400000010ff */
[----:B------:R-:W-:Y:S02]  /*8af50*/  F2FP.BF16.PACK_AB R8, R13, R8 ;  /* 0x000000080d08723e */ /* 0x000fe400000010ff */
[----:B------:R-:W-:-:S02]  /*8af60*/  F2FP.BF16.PACK_AB R5, R14, R5 ;  /* 0x000000050e05723e */ /* 0x000fc400000010ff */
[----:B------:R-:W-:-:S05]  /*8af70*/  F2FP.BF16.PACK_AB R9, R15, R9 ;  /* 0x000000090f09723e */ /* 0x000fca00000010ff */
[----:B------:R0:W-:Y:S01]  /*8af80*/  STS.128 [R0+0xb80], R8 ;  /* 0x000b800800007388 */ /* 0x0001e20000000c00 */
[----:B----4-:R-:W-:-:S03]  /*8af90*/  F2FP.BF16.PACK_AB R7, R24, R23 ;  /* 0x000000171807723e */ /* 0x010fc600000010ff */
[----:B------:R-:W4:Y:S04]  /*8afa0*/  LDL.LU R23, [R1+0x52c] ;  /* 0x00052c0001177983 */ /* 0x000f280000300800 */
[----:B------:R-:W4:Y:S01]  /*8afb0*/  LDL.LU R28, [R1+0x54c] ;  /* 0x00054c00011c7983 */ /* 0x000f220000300800 */
[----:B--2---:R-:W-:-:S04]  /*8afc0*/  @!P6 FMUL R20, R20, 16777216 ;  /* 0x4b8000001414e820 */ /* 0x004fc80000400000 */
[----:B------:R-:W-:Y:S02]  /*8afd0*/  FMUL R12, R2, R20 ;  /* 0x00000014020c7220 */ /* 0x000fe40000400000 */
[----:B------:R-:W2:Y:S01]  /*8afe0*/  LDL.LU R20, [R1+0x80] ;  /* 0x0000800001147983 */ /* 0x000ea20000300800 */
[----:B---3--:R-:W-:-:S03]  /*8aff0*/  @!P6 FMUL R3, R3, 16777216 ;  /* 0x4b8000000303e820 */ /* 0x008fc60000400000 */
[----:B------:R1:W-:Y:S01]  /*8b000*/  STS.128 [R0+0xb00], R4 ;  /* 0x000b000400007388 */ /* 0x0003e20000000c00 */
[----:B------:R-:W-:-:S05]  /*8b010*/  FMUL R3, R2, R3 ;  /* 0x0000000302037220 */ /* 0x000fca0000400000 */
[----:B0-----:R-:W-:Y:S01]  /*8b020*/  F2FP.BF16.PACK_AB R8, R3, R12 ;  /* 0x0000000c0308723e */ /* 0x001fe200000010ff */
[----:B-1----:R-:W3:Y:S04]  /*8b030*/  LDL.LU R6, [R1+0x548] ;  /* 0x0005480001067983 */ /* 0x002ee80000300800 */
[----:B------:R-:W3:Y:S04]  /*8b040*/  LDL.LU R7, [R1+0x564] ;  /* 0x0005640001077983 */ /* 0x000ee80000300800 */
[----:B------:R-:W3:Y:S04]  /*8b050*/  LDL.LU R11, [R1+0x514] ;  /* 0x00051400010b7983 */ /* 0x000ee80000300800 */
[----:B------:R-:W3:Y:S04]  /*8b060*/  LDL R24, [R1+0x1010] ;  /* 0x0010100001187983 */ /* 0x000ee80000100800 */
[----:B------:R-:W3:Y:S04]  /*8b070*/  LDL.LU R3, [R1+0x530] ;  /* 0x0005300001037983 */ /* 0x000ee80000300800 */
[----:B------:R0:W-:Y:S04]  /*8b080*/  STS.128 [R0+0xa80], R16 ;  /* 0x000a801000007388 */ /* 0x0001e80000000c00 */
[----:B------:R-:W3:Y:S01]  /*8b090*/  LDL.LU R12, [R1+0x720] ;  /* 0x00072000010c7983 */ /* 0x000ee20000300800 */
[----:B------:R-:W-:Y:S01]  /*8b0a0*/  F2FP.BF16.PACK_AB R4, R26, R27 ;  /* 0x0000001b1a04723e */ /* 0x000fe200000010ff */
[----:B0-----:R0:W1:Y:S02]  /*8b0b0*/  MUFU.RCP R16, R21 ;  /* 0x0000001500107308 */ /* 0x0010640000001000 */
[----:B------:R-:W3:Y:S04]  /*8b0c0*/  LDL.LU R17, [R1+0x72c] ;  /* 0x00072c0001117983 */ /* 0x000ee80000300800 */
[----:B------:R-:W3:Y:S04]  /*8b0d0*/  LDL.LU R18, [R1+0x728] ;  /* 0x0007280001127983 */ /* 0x000ee80000300800 */
[----:B------:R-:W3:Y:S04]  /*8b0e0*/  LDL.LU R25, [R1+0x8c] ;  /* 0x00008c0001197983 */ /* 0x000ee80000300800 */
[----:B------:R-:W3:Y:S01]  /*8b0f0*/  LDL.LU R15, [R1+0x434] ;  /* 0x00043400010f7983 */ /* 0x000ee20000300800 */
[----:B------:R-:W-:-:S03]  /*8b100*/  F2FP.BF16.PACK_AB R5, R22, R29 ;  /* 0x0000001d1605723e */ /* 0x000fc600000010ff */
[----:B------:R-:W3:Y:S04]  /*8b110*/  LDL.LU R14, [R1+0x444] ;  /* 0x00044400010e7983 */ /* 0x000ee80000300800 */
[----:B------:R-:W3:Y:S04]  /*8b120*/  LDL.LU R13, [R1+0x45c] ;  /* 0x00045c00010d7983 */ /* 0x000ee80000300800 */
[----:B------:R-:W3:Y:S04]  /*8b130*/  LDL.LU R19, [R1+0x48c] ;  /* 0x00048c0001137983 */ /* 0x000ee80000300800 */
[----:B------:R-:W3:Y:S04]  /*8b140*/  LDL.LU R26, [R1+0x4a4] ;  /* 0x0004a400011a7983 */ /* 0x000ee80000300800 */
[----:B------:R-:W3:Y:S04]  /*8b150*/  LDL.LU R29, [R1+0x480] ;  /* 0x00048000011d7983 */ /* 0x000ee80000300800 */
[----:B------:R-:W3:Y:S04]  /*8b160*/  LDL.LU R27, [R1+0x468] ;  /* 0x00046800011b7983 */ /* 0x000ee80000300800 */
[----:B0-----:R-:W3:Y:S04]  /*8b170*/  LDL.LU R21, [R1+0x450] ;  /* 0x0004500001157983 */ /* 0x001ee80000300800 */
[----:B------:R-:W3:Y:S04]  /*8b180*/  LDL.LU R22, [R1+0x130] ;  /* 0x0001300001167983 */ /* 0x000ee80000300800 */
[----:B-1----:R0:W-:Y:S01]  /*8b190*/  STL [R1+0x278], R16 ;  /* 0x0002781001007387 */ /* 0x0021e20000100800 */
[----:B----4-:R-:W-:Y:S01]  /*8b1a0*/  @!P6 FMUL R23, R23, 16777216 ;  /* 0x4b8000001717e820 */ /* 0x010fe20000400000 */
[----:B--2---:R-:W1:Y:S01]  /*8b1b0*/  MUFU.RCP R20, R20 ;  /* 0x0000001400147308 */ /* 0x004e620000001000 */
[----:B------:R-:W-:-:S02]  /*8b1c0*/  @!P6 FMUL R28, R28, 16777216 ;  /* 0x4b8000001c1ce820 */ /* 0x000fc40000400000 */
[----:B------:R-:W-:Y:S02]  /*8b1d0*/  FMUL R10, R2, R23 ;  /* 0x00000017020a7220 */ /* 0x000fe40000400000 */
[----:B---3--:R-:W-:Y:S02]  /*8b1e0*/  @!P6 FMUL R6, R6, 16777216 ;  /* 0x4b8000000606e820 */ /* 0x008fe40000400000 */
[----:B------:R-:W-:Y:S02]  /*8b1f0*/  @!P6 FMUL R7, R7, 16777216 ;  /* 0x4b8000000707e820 */ /* 0x000fe40000400000 */
[C---:B------:R-:W-:Y:S02]  /*8b200*/  FMUL R9, R2.reuse, R6 ;  /* 0x0000000602097220 */ /* 0x040fe40000400000 */
[----:B------:R-:W-:Y:S02]  /*8b210*/  @!P6 FMUL R11, R11, 16777216 ;  /* 0x4b8000000b0be820 */ /* 0x000fe40000400000 */
[C---:B------:R-:W-:Y:S01]  /*8b220*/  FMUL R6, R2.reuse, R7 ;  /* 0x0000000702067220 */ /* 0x040fe20000400000 */
[----:B-1----:R-:W-:Y:S01]  /*8b230*/  STL [R1+0xca0], R20 ;  /* 0x000ca01401007387 */ /* 0x002fe20000100800 */
[----:B------:R-:W-:-:S02]  /*8b240*/  FMUL R7, R2, R28 ;  /* 0x0000001c02077220 */ /* 0x000fc40000400000 */
[----:B------:R-:W-:Y:S01]  /*8b250*/  @!P6 FMUL R3, R3, 16777216 ;  /* 0x4b8000000303e820 */ /* 0x000fe20000400000 */
[----:B------:R-:W2:Y:S01]  /*8b260*/  LDL.LU R23, [R1+0x51c] ;  /* 0x00051c0001177983 */ /* 0x000ea20000300800 */
[C---:B------:R-:W-:Y:S01]  /*8b270*/  FMUL R11, R2.reuse, R11 ;  /* 0x0000000b020b7220 */ /* 0x040fe20000400000 */
[----:B------:R-:W-:Y:S01]  /*8b280*/  F2FP.BF16.PACK_AB R9, R9, R6 ;  /* 0x000000060909723e */ /* 0x000fe200000010ff */
[----:B------:R-:W-:Y:S01]  /*8b290*/  FMUL R3, R2, R3 ;  /* 0x0000000302037220 */ /* 0x000fe20000400000 */
[----:B------:R-:W3:Y:S04]  /*8b2a0*/  LDL.LU R28, [R1+0x53c] ;  /* 0x00053c00011c7983 */ /* 0x000ee80000300800 */
[----:B------:R-:W4:Y:S04]  /*8b2b0*/  LDL.LU R2, [R1+0x1f10] ;  /* 0x001f100001027983 */ /* 0x000f280000300800 */
[----:B------:R-:W2:Y:S01]  /*8b2c0*/  LDL.LU R6, [R1+0x724] ;  /* 0x0007240001067983 */ /* 0x000ea20000300800 */
[----:B------:R-:W-:Y:S01]  /*8b2d0*/  F2FP.BF16.PACK_AB R10, R10, R7 ;  /* 0x000000070a0a723e */ /* 0x000fe200000010ff */
[----:B------:R-:W1:Y:S01]  /*8b2e0*/  MUFU.RCP R25, R25 ;  /* 0x0000001900197308 */ /* 0x000e620000001000 */
[----:B------:R-:W-:Y:S01]  /*8b2f0*/  F2FP.BF16.PACK_AB R7, R17, R18 ;  /* 0x000000121107723e */ /* 0x000fe200000010ff */
[----:B------:R-:W-:-:S02]  /*8b300*/  FMUL R15, R16, R15 ;  /* 0x0000000f100f7220 */ /* 0x000fc40000400000 */
[C---:B------:R-:W-:Y:S02]  /*8b310*/  FMUL R14, R16.reuse, R14 ;  /* 0x0000000e100e7220 */ /* 0x040fe40000400000 */
[C---:B------:R-:W-:Y:S01]  /*8b320*/  FMUL R13, R16.reuse, R13 ;  /* 0x0000000d100d7220 */ /* 0x040fe20000400000 */
[----:B-1----:R-:W-:Y:S01]  /*8b330*/  STL [R1+0x274], R25 ;  /* 0x0002741901007387 */ /* 0x002fe20000100800 */
[----:B------:R-:W-:-:S03]  /*8b340*/  FMUL R18, R16, R29 ;  /* 0x0000001d10127220 */ /* 0x000fc60000400000 */
[----:B------:R-:W3:Y:S01]  /*8b350*/  LDL.LU R29, [R1+0x4a8] ;  /* 0x0004a800011d7983 */ /* 0x000ee20000300800 */
[----:B------:R-:W-:-:S03]  /*8b360*/  FMUL R17, R16, R27 ;  /* 0x0000001b10117220 */ /* 0x000fc60000400000 */
[----:B------:R-:W4:Y:S01]  /*8b370*/  LDL.LU R27, [R1+0x568] ;  /* 0x00056800011b7983 */ /* 0x000f220000300800 */
[----:B------:R-:W-:Y:S02]  /*8b380*/  F2FP.BF16.PACK_AB R13, R13, R18 ;  /* 0x000000120d0d723e */ /* 0x000fe400000010ff */
[----:B--2---:R-:W-:Y:S01]  /*8b390*/  F2FP.BF16.PACK_AB R6, R6, R12 ;  /* 0x0000000c0606723e */ /* 0x004fe200000010ff */
[C---:B------:R-:W-:Y:S02]  /*8b3a0*/  FMUL R12, R16.reuse, R19 ;  /* 0x00000013100c7220 */ /* 0x040fe40000400000 */
[C---:B------:R-:W-:Y:S02]  /*8b3b0*/  FMUL R19, R16.reuse, R26 ;  /* 0x0000001a10137220 */ /* 0x040fe40000400000 */
[----:B0-----:R-:W-:Y:S02]  /*8b3c0*/  FMUL R16, R16, R21 ;  /* 0x0000001510107220 */ /* 0x001fe40000400000 */
[----:B------:R-:W2:Y:S01]  /*8b3d0*/  LDL.LU R21, [R1+0x458] ;  /* 0x0004580001157983 */ /* 0x000ea20000300800 */
[----:B------:R-:W-:-:S03]  /*8b3e0*/  F2FP.BF16.PACK_AB R12, R12, R19 ;  /* 0x000000130c0c723e */ /* 0x000fc600000010ff */
[----:B------:R-:W-:Y:S04]  /*8b3f0*/  STL [R1+0x1f08], R24 ;  /* 0x001f081801007387 */ /* 0x000fe80000100800 */
[----:B------:R-:W2:Y:S04]  /*8b400*/  LDL.LU R19, [R1+0x540] ;  /* 0x0005400001137983 */ /* 0x000ea80000300800 */
[----:B------:R-:W2:Y:S04]  /*8b410*/  LDL.LU R18, [R1+0x88] ;  /* 0x0000880001127983 */ /* 0x000ea80000300800 */
[----:B------:R0:W-:Y:S04]  /*8b420*/  STS.128 [R0+0xc00], R4 ;  /* 0x000c000400007388 */ /* 0x0001e80000000c00 */
[----:B0-----:R-:W2:Y:S01]  /*8b430*/  LDL.LU R7, [R1+0x430] ;  /* 0x0004300001077983 */ /* 0x001ea20000300800 */
[----:B------:R-:W-:-:S02]  /*8b440*/  F2FP.BF16.PACK_AB R11, R11, R3 ;  /* 0x000000030b0b723e */ /* 0x000fc400000010ff */
[----:B------:R-:W-:Y:S01]  /*8b450*/  IADD3 R3, R24, -R22, RZ ;  /* 0x8000001618037210 */ /* 0x000fe20007ffe0ff */
[----:B------:R-:W2:Y:S01]  /*8b460*/  LDL.LU R6, [R1+0x520] ;  /* 0x0005200001067983 */ /* 0x000ea20000300800 */
[----:B------:R-:W-:Y:S01]  /*8b470*/  F2FP.BF16.PACK_AB R14, R14, R17 ;  /* 0x000000110e0e723e */ /* 0x000fe200000010ff */
[C---:B---3--:R-:W-:Y:S01]  /*8b480*/  FMUL R17, R20.reuse, R28 ;  /* 0x0000001c14117220 */ /* 0x048fe20000400000 */
[----:B------:R-:W-:Y:S01]  /*8b490*/  MOV R28, 0x3dc6b27f ;  /* 0x3dc6b27f001c7802 */ /* 0x000fe20000000f00 */
[----:B------:R-:W-:Y:S01]  /*8b4a0*/  FADD R3, R3, -1 ;  /* 0xbf80000003037421 */ /* 0x000fe20000000000 */
[----:B------:R-:W3:Y:S01]  /*8b4b0*/  LDL.LU R24, [R1+0x43c] ;  /* 0x00043c0001187983 */ /* 0x000ee20000300800 */
[----:B------:R-:W-:Y:S01]  /*8b4c0*/  F2FP.BF16.PACK_AB R15, R15, R16 ;  /* 0x000000100f0f723e */ /* 0x000fe200000010ff */
[----:B------:R-:W-:Y:S02]  /*8b4d0*/  FMUL R16, R20, R23 ;  /* 0x0000001714107220 */ /* 0x000fe40000400000 */
[----:B------:R-:W3:Y:S01]  /*8b4e0*/  LDL.LU R26, [R1+0x47c] ;  /* 0x00047c00011a7983 */ /* 0x000ee20000300800 */
[----:B------:R-:W-:-:S03]  /*8b4f0*/  FFMA.FTZ R5, R3, R28, -0.16845393180847167969 ;  /* 0xbe2c7f3003057423 */ /* 0x000fc6000001001c */
[----:B------:R-:W3:Y:S04]  /*8b500*/  LDL.LU R22, [R1+0x490] ;  /* 0x0004900001167983 */ /* 0x000ee80000300800 */
[----:B------:R-:W3:Y:S04]  /*8b510*/  LDL.LU R23, [R1+0x46c] ;  /* 0x00046c0001177983 */ /* 0x000ee80000300800 */
[----:B------:R-:W3:Y:S04]  /*8b520*/  LDL.LU R28, [R1+0x484] ;  /* 0x00048400011c7983 */ /* 0x000ee80000300800 */
[----:B------:R0:W-:Y:S04]  /*8b530*/  STS.128 [R0+0xc80], R8 ;  /* 0x000c800800007388 */ /* 0x0001e80000000c00 */
[----:B0-----:R-:W3:Y:S04]  /*8b540*/  LDL.LU R9, [R1+0x580] ;  /* 0x0005800001097983 */ /* 0x001ee80000300800 */
[----:B------:R-:W3:Y:S01]  /*8b550*/  LDL.LU R11, [R1+0x56c] ;  /* 0x00056c00010b7983 */ /* 0x000ee20000300800 */
[----:B------:R-:W-:-:S04]  /*8b560*/  FFMA.FTZ R5, R3, R5, 0.1716887056827545166 ;  /* 0x3e2fcf2a03057423 */ /* 0x000fc80000010005 */
[----:B------:R-:W-:Y:S02]  /*8b570*/  FFMA.FTZ R10, R3, R5, -0.17900948226451873779 ;  /* 0xbe374e43030a7423 */ /* 0x000fe40000010005 */
[C---:B----4-:R-:W-:Y:S01]  /*8b580*/  FMUL R5, R20.reuse, R27 ;  /* 0x0000001b14057220 */ /* 0x050fe20000400000 */
[----:B--2---:R-:W0:Y:S01]  /*8b590*/  MUFU.RCP R18, R18 ;  /* 0x0000001200127308 */ /* 0x004e220000001000 */
[----:B------:R-:W-:Y:S02]  /*8b5a0*/  FMUL R8, R25, R7 ;  /* 0x0000000719087220 */ /* 0x000fe40000400000 */
[C---:B------:R-:W-:Y:S02]  /*8b5b0*/  FMUL R7, R20.reuse, R29 ;  /* 0x0000001d14077220 */ /* 0x040fe40000400000 */
[----:B------:R-:W2:Y:S04]  /*8b5c0*/  LDL.LU R29, [R1+0x470] ;  /* 0x00047000011d7983 */ /* 0x000ea80000300800 */
[----:B0-----:R-:W-:Y:S04]  /*8b5d0*/  STL [R1+0x268], R18 ;  /* 0x0002681201007387 */ /* 0x001fe80000100800 */
[----:B------:R-:W4:Y:S01]  /*8b5e0*/  LDL.LU R27, [R1+0x94] ;  /* 0x00009400011b7983 */ /* 0x000f220000300800 */
[----:B------:R-:W-:-:S03]  /*8b5f0*/  FMUL R6, R20, R6 ;  /* 0x0000000614067220 */ /* 0x000fc60000400000 */
[----:B------:R0:W-:Y:S01]  /*8b600*/  STS.128 [R0+0xd00], R12 ;  /* 0x000d000c00007388 */ /* 0x0001e20000000c00 */
[----:B------:R-:W-:-:S04]  /*8b610*/  FFMA.FTZ R10, R3, R10, 0.20512372255325317383 ;  /* 0x3e520bf4030a7423 */ /* 0x000fc8000001000a */
[----:B------:R-:W-:-:S04]  /*8b620*/  FFMA.FTZ R10, R3, R10, -0.24046532809734344482 ;  /* 0xbe763c8b030a7423 */ /* 0x000fc8000001000a */
[----:B------:R-:W-:Y:S01]  /*8b630*/  FFMA.FTZ R10, R3, R10, 0.28857114911079406738 ;  /* 0x3e93bf99030a7423 */ /* 0x000fe2000001000a */
[----:B0-----:R-:W4:Y:S01]  /*8b640*/  LDL.LU R15, [R1+0x570] ;  /* 0x00057000010f7983 */ /* 0x001f220000300800 */
[C---:B---3--:R-:W-:Y:S02]  /*8b650*/  FMUL R13, R20.reuse, R9 ;  /* 0x00000009140d7220 */ /* 0x048fe40000400000 */
[C---:B------:R-:W-:Y:S02]  /*8b660*/  FMUL R12, R20.reuse, R11 ;  /* 0x0000000b140c7220 */ /* 0x040fe40000400000 */
[----:B------:R-:W-:Y:S02]  /*8b670*/  FMUL R11, R20, R19 ;  /* 0x00000013140b7220 */ /* 0x000fe40000400000 */
[----:B------:R0:W1:Y:S01]  /*8b680*/  MUFU.RCP R20, R2 ;  /* 0x0000000200147308 */ /* 0x0000620000001000 */
[C---:B------:R-:W-:Y:S02]  /*8b690*/  FMUL R9, R25.reuse, R21 ;  /* 0x0000001519097220 */ /* 0x040fe40000400000 */
[----:B------:R-:W3:Y:S01]  /*8b6a0*/  LDL.LU R21, [R1+0x554] ;  /* 0x0005540001157983 */ /* 0x000ee20000300800 */
[----:B------:R-:W-:-:S02]  /*8b6b0*/  FMUL R14, R25, R22 ;  /* 0x00000016190e7220 */ /* 0x000fc40000400000 */
[----:B------:R-:W-:Y:S01]  /*8b6c0*/  F2FP.BF16.PACK_AB R8, R8, R9 ;  /* 0x000000090808723e */ /* 0x000fe200000010ff */
[----:B------:R-:W-:Y:S01]  /*8b6d0*/  FMUL R9, R25, R26 ;  /* 0x0000001a19097220 */ /* 0x000fe20000400000 */
[----:B------:R-:W-:Y:S01]  /*8b6e0*/  F2FP.BF16.PACK_AB R5, R5, R13 ;  /* 0x0000000d0505723e */ /* 0x000fe200000010ff */
[----:B0-----:R-:W-:Y:S01]  /*8b6f0*/  FFMA.FTZ R2, R3, R10, -0.36067417263984680176 ;  /* 0xbeb8aa4903027423 */ /* 0x001fe2000001000a */
[----:B------:R-:W-:Y:S01]  /*8b700*/  F2FP.BF16.PACK_AB R6, R6, R12 ;  /* 0x0000000c0606723e */ /* 0x000fe200000010ff */
[C---:B------:R-:W-:Y:S02]  /*8b710*/  FMUL R10, R25.reuse, R23 ;  /* 0x00000017190a7220 */ /* 0x040fe40000400000 */
[----:B------:R-:W-:Y:S01]  /*8b720*/  FMUL R13, R25, R28 ;  /* 0x0000001c190d7220 */ /* 0x000fe20000400000 */
[----:B-1----:R-:W-:Y:S01]  /*8b730*/  STL [R1+0x258], R20 ;  /* 0x0002581401007387 */ /* 0x002fe20000100800 */
[----:B------:R-:W-:-:S03]  /*8b740*/  F2FP.BF16.PACK_AB R9, R9, R14 ;  /* 0x0000000e0909723e */ /* 0x000fc600000010ff */
[----:B------:R-:W3:Y:S04]  /*8b750*/  LDL.LU R22, [R1+0x438] ;  /* 0x0004380001167983 */ /* 0x000ee80000300800 */
[----:B------:R-:W3:Y:S04]  /*8b760*/  LDL.LU R23, [R1+0x440] ;  /* 0x0004400001177983 */ /* 0x000ee80000300800 */
[----:B------:R-:W3:Y:S01]  /*8b770*/  LDL.LU R28, [R1+0x44c] ;  /* 0x00044c00011c7983 */ /* 0x000ee20000300800 */
[----:B------:R-:W-:Y:S02]  /*8b780*/  F2FP.BF16.PACK_AB R4, R16, R17 ;  /* 0x000000111004723e */ /* 0x000fe400000010ff */
[----:B------:R-:W-:Y:S01]  /*8b790*/  F2FP.BF16.PACK_AB R7, R7, R11 ;  /* 0x0000000b0707723e */ /* 0x000fe200000010ff */
[C---:B------:R-:W-:Y:S01]  /*8b7a0*/  FMUL R11, R25.reuse, R24 ;  /* 0x00000018190b7220 */ /* 0x040fe20000400000 */
[----:B------:R-:W-:Y:S01]  /*8b7b0*/  F2FP.BF16.PACK_AB R10, R10, R13 ;  /* 0x0000000d0a0a723e */ /* 0x000fe200000010ff */
[----:B--2---:R-:W-:-:S02]  /*8b7c0*/  FMUL R12, R25, R29 ;  /* 0x0000001d190c7220 */ /* 0x004fc40000400000 */
[----:B------:R-:W2:Y:S04]  /*8b7d0*/  LDL.LU R29, [R1+0x534] ;  /* 0x00053400011d7983 */ /* 0x000ea80000300800 */
[----:B------:R-:W2:Y:S04]  /*8b7e0*/  LDL.LU R14, [R1+0x550] ;  /* 0x00055000010e7983 */ /* 0x000ea80000300800 */
[----:B------:R-:W2:Y:S01]  /*8b7f0*/  LDL.LU R17, [R1+0x578] ;  /* 0x0005780001117983 */ /* 0x000ea20000300800 */
[----:B----4-:R0:W1:Y:S03]  /*8b800*/  MUFU.RCP R16, R27 ;  /* 0x0000001b00107308 */ /* 0x0100660000001000 */
[----:B------:R-:W4:Y:S04]  /*8b810*/  LDL.LU R19, [R1+0x588] ;  /* 0x0005880001137983 */ /* 0x000f280000300800 */
[----:B------:R-:W4:Y:S04]  /*8b820*/  LDL.LU R24, [R1+0x574] ;  /* 0x0005740001187983 */ /* 0x000f280000300800 */
[----:B------:R-:W4:Y:S04]  /*8b830*/  LDL.LU R25, [R1+0x474] ;  /* 0x0004740001197983 */ /* 0x000f280000300800 */
[----:B------:R-:W4:Y:S04]  /*8b840*/  LDL.LU R26, [R1+0x454] ;  /* 0x00045400011a7983 */ /* 0x000f280000300800 */
[----:B0-----:R-:W4:Y:S04]  /*8b850*/  LDL.LU R27, [R1+0x460] ;  /* 0x00046000011b7983 */ /* 0x001f280000300800 */
[----:B------:R-:W4:Y:S01]  /*8b860*/  LDL.LU R13, [R1+0x510] ;  /* 0x00051000010d7983 */ /* 0x000f220000300800 */
[----:B------:R-:W-:-:S04]  /*8b870*/  FFMA.FTZ R2, R3, R2, 0.48089820146560668945 ;  /* 0x3ef6384a03027423 */ /* 0x000fc80000010002 */
[----:B------:R-:W-:Y:S01]  /*8b880*/  FFMA.FTZ R2, R3, R2, -0.72134751081466674805 ;  /* 0xbf38aa3b03027423 */ /* 0x000fe20000010002 */
[----:B------:R-:W-:-:S03]  /*8b890*/  F2FP.BF16.PACK_AB R11, R11, R12 ;  /* 0x0000000c0b0b723e */ /* 0x000fc600000010ff */
[----:B------:R-:W-:Y:S01]  /*8b8a0*/  FMUL R2, R3, R2 ;  /* 0x0000000203027220 */ /* 0x000fe20000400000 */
[----:B-1----:R-:W-:Y:S04]  /*8b8b0*/  STL [R1+0x264], R16 ;  /* 0x0002641001007387 */ /* 0x002fe80000100800 */
[----:B------:R-:W-:Y:S04]  /*8b8c0*/  STL [R1+0x1f00], R0 ;  /* 0x001f000001007387 */ /* 0x000fe80000100800 */
[----:B------:R3:W-:Y:S04]  /*8b8d0*/  STS.128 [R0+0xe00], R8 ;  /* 0x000e000800007388 */ /* 0x0007e80000000c00 */
[----:B------:R0:W-:Y:S01]  /*8b8e0*/  STS.128 [R0+0xd80], R4 ;  /* 0x000d800400007388 */ /* 0x0001e20000000c00 */
[----:B---3--:R-:W-:-:S02]  /*8b8f0*/  FMUL R8, R20, R22 ;  /* 0x0000001614087220 */ /* 0x008fc40000400000 */
[----:B0-----:R-:W-:Y:S02]  /*8b900*/  FMUL R6, R20, R23 ;  /* 0x0000001714067220 */ /* 0x001fe40000400000 */
[----:B------:R-:W-:-:S03]  /*8b910*/  FMUL R4, R16, R28 ;  /* 0x0000001c10047220 */ /* 0x000fc60000400000 */
[----:B------:R-:W-:Y:S01]  /*8b920*/  F2FP.BF16.PACK_AB R8, R8, R6 ;  /* 0x000000060808723e */ /* 0x000fe200000010ff */
[C---:B--2---:R-:W-:Y:S02]  /*8b930*/  FMUL R12, R18.reuse, R14 ;  /* 0x0000000e120c7220 */ /* 0x044fe40000400000 */
[----:B------:R-:W-:Y:S02]  /*8b940*/  FMUL R14, R18, R15 ;  /* 0x0000000f120e7220 */ /* 0x000fe40000400000 */
[----:B------:R-:W-:-:S03]  /*8b950*/  FMUL R15, R3, R2 ;  /* 0x00000002030f7220 */ /* 0x000fc60000400000 */
[----:B------:R-:W-:Y:S01]  /*8b960*/  F2FP.BF16.PACK_AB R12, R12, R14 ;  /* 0x0000000e0c0c723e */ /* 0x000fe200000010ff */
[----:B------:R-:W-:-:S05]  /*8b970*/  FFMA.FTZ R3, R3, 1.4426950216293334961, R15 ;  /* 0x3fb8aa3b03037823 */ /* 0x000fca000001000f */
[----:B------:R-:W-:Y:S01]  /*8b980*/  STL [R1+0x1f04], R3 ;  /* 0x001f040301007387 */ /* 0x000fe20000100800 */
[----:B------:R-:W-:-:S03]  /*8b990*/  FMUL R2, R18, R21 ;  /* 0x0000001512027220 */ /* 0x000fc60000400000 */
[----:B------:R0:W-:Y:S04]  /*8b9a0*/  STL [R1+0x1f0c], R12 ;  /* 0x001f0c0c01007387 */ /* 0x0001e80000100800 */
[----:B------:R-:W2:Y:S04]  /*8b9b0*/  LDL R22, [R1+0x1140] ;  /* 0x0011400001167983 */ /* 0x000ea80000100800 */
[----:B------:R-:W3:Y:S04]  /*8b9c0*/  LDL R20, [R1+0x1128] ;  /* 0x0011280001147983 */ /* 0x000ee80000100800 */
[----:B------:R-:W3:Y:S01]  /*8b9d0*/  LDL R21, [R1+0x112c] ;  /* 0x00112c0001157983 */ /* 0x000ee20000100800 */
[----:B------:R-:W-:-:S03]  /*8b9e0*/  FMUL R15, R18, R29 ;  /* 0x0000001d120f7220 */ /* 0x000fc60000400000 */
[----:B------:R-:W3:Y:S04]  /*8b9f0*/  LDL R23, [R1+0x1144] ;  /* 0x0011440001177983 */ /* 0x000ee80000100800 */
[----:B------:R-:W3:Y:S01]  /*8ba00*/  LDL R28, [R1+0x1158] ;  /* 0x00115800011c7983 */ /* 0x000ee20000100800 */
[----:B----4-:R-:W-:-:S03]  /*8ba10*/  FMUL R9, R18, R24 ;  /* 0x0000001812097220 */ /* 0x010fc60000400000 */
[----:B------:R-:W4:Y:S01]  /*8ba20*/  LDL R29, [R1+0x115c] ;  /* 0x00115c00011d7983 */ /* 0x000f220000100800 */
[C---:B------:R-:W-:Y:S02]  /*8ba30*/  FMUL R14, R18.reuse, R17 ;  /* 0x00000011120e7220 */ /* 0x040fe40000400000 */
[C---:B------:R-:W-:Y:S01]  /*8ba40*/  FMUL R10, R18.reuse, R19 ;  /* 0x00000013120a7220 */ /* 0x040fe20000400000 */
[----:B0-----:R-:W4:Y:S01]  /*8ba50*/  LDL R12, [R1+0x1160] ;  /* 0x00116000010c7983 */ /* 0x001f220000100800 */
[----:B------:R-:W-:-:S03]  /*8ba60*/  FMUL R13, R18, R13 ;  /* 0x0000000d120d7220 */ /* 0x000fc60000400000 */
[----:B------:R-:W4:Y:S01]  /*8ba70*/  LDL R24, [R1+0x1164] ;  /* 0x0011640001187983 */ /* 0x000f220000100800 */
[----:B------:R-:W-:-:S03]  /*8ba80*/  FMUL R7, R16, R25 ;  /* 0x0000001910077220 */ /* 0x000fc60000400000 */
[----:B------:R-:W4:Y:S04]  /*8ba90*/  LDL.LU R11, [R1+0x448] ;  /* 0x00044800010b7983 */ /* 0x000f280000300800 */
[----:B------:R-:W4:Y:S01]  /*8baa0*/  LDL.LU R17, [R1+0x478] ;  /* 0x0004780001117983 */ /* 0x000f220000300800 */
[----:B------:R-:W-:-:S03]  /*8bab0*/  F2FP.BF16.PACK_AB R14, R14, R10 ;  /* 0x0000000a0e0e723e */ /* 0x000fc600000010ff */
[----:B------:R-:W4:Y:S01]  /*8bac0*/  LDL.LU R19, [R1+0x4ac] ;  /* 0x0004ac0001137983 */ /* 0x000f220000300800 */
[----:B------:R-:W-:-:S03]  /*8bad0*/  F2FP.BF16.PACK_AB R15, R15, R9 ;  /* 0x000000090f0f723e */ /* 0x000fc600000010ff */
[----:B------:R-:W4:Y:S01]  /*8bae0*/  LDL.LU R18, [R1+0x4fc] ;  /* 0x0004fc0001127983 */ /* 0x000f220000300800 */
[----:B------:R-:W-:-:S03]  /*8baf0*/  F2FP.BF16.PACK_AB R4, R4, R7 ;  /* 0x000000070404723e */ /* 0x000fc600000010ff */
[----:B------:R-:W4:Y:S04]  /*8bb00*/  LDL.LU R3, [R1+0x4a0] ;  /* 0x0004a00001037983 */ /* 0x000f280000300800 */
[----:B------:R-:W4:Y:S04]  /*8bb10*/  LDL.LU R0, [R1+0x494] ;  /* 0x0004940001007983 */ /* 0x000f280000300800 */
[----:B------:R-:W4:Y:S04]  /*8bb20*/  LDL.LU R10, [R1+0x464] ;  /* 0x00046400010a7983 */ /* 0x000f280000300800 */
[----:B------:R-:W4:Y:S04]  /*8bb30*/  LDL.LU R9, [R1+0x498] ;  /* 0x0004980001097983 */ /* 0x000f280000300800 */
[----:B------:R-:W4:Y:S04]  /*8bb40*/  LDL.LU R7, [R1+0x488] ;  /* 0x0004880001077983 */ /* 0x000f280000300800 */
[----:B------:R-:W4:Y:S01]  /*8bb50*/  LDL.LU R6, [R1+0x49c] ;  /* 0x00049c0001067983 */ /* 0x000f220000300800 */
[----:B------:R-:W-:Y:S01]  /*8bb60*/  F2FP.BF16.PACK_AB R13, R13, R2 ;  /* 0x000000020d0d723e */ /* 0x000fe200000010ff */
[----:B------:R-:W-:-:S02]  /*8bb70*/  FMUL R5, R16, R26 ;  /* 0x0000001a10057220 */ /* 0x000fc40000400000 */
[----:B------:R-:W-:-:S05]  /*8bb80*/  FMUL R2, R16, R27 ;  /* 0x0000001b10027220 */ /* 0x000fca0000400000 */
[----:B------:R-:W-:Y:S02]  /*8bb90*/  F2FP.BF16.PACK_AB R5, R5, R2 ;  /* 0x000000020505723e */ /* 0x000fe400000010ff */
[----:B------:R-:W4:Y:S01]  /*8bba0*/  LDL R2, [R1+0x258] ;  /* 0x0002580001027983 */ /* 0x000f220000100800 */
[----:B--2---:R-:W-:Y:S02]  /*8bbb0*/  @!P6 FMUL R22, R22, 16777216 ;  /* 0x4b8000001616e820 */ /* 0x004fe40000400000 */
[----:B---3--:R-:W-:-:S03]  /*8bbc0*/  @!P6 FMUL R20, R20, 16777216 ;  /* 0x4b8000001414e820 */ /* 0x008fc60000400000 */
[----:B------:R0:W-:Y:S01]  /*8bbd0*/  @!P6 STL [R1+0x1140], R22 ;  /* 0x001140160100e387 */ /* 0x0001e20000100800 */
[----:B------:R-:W-:-:S03]  /*8bbe0*/  @!P6 FMUL R21, R21, 16777216 ;  /* 0x4b8000001515e820 */ /* 0x000fc60000400000 */
[----:B------:R-:W-:Y:S01]  /*8bbf0*/  @!P6 STL [R1+0x1128], R20 ;  /* 0x001128140100e387 */ /* 0x000fe20000100800 */
[----:B------:R-:W-:-:S03]  /*8bc00*/  @!P6 FMUL R23, R23, 16777216 ;  /* 0x4b8000001717e820 */ /* 0x000fc60000400000 */
[----:B0-----:R-:W2:Y:S01]  /*8bc10*/  LDL.LU R22, [R1+0x764] ;  /* 0x0007640001167983 */ /* 0x001ea20000300800 */
[----:B------:R-:W-:-:S03]  /*8bc20*/  @!P6 FMUL R28, R28, 16777216 ;  /* 0x4b8000001c1ce820 */ /* 0x000fc60000400000 */
[----:B------:R-:W-:Y:S01]  /*8bc30*/  @!P6 STL [R1+0x112c], R21 ;  /* 0x00112c150100e387 */ /* 0x000fe20000100800 */
[----:B----4-:R-:W-:-:S03]  /*8bc40*/  @!P6 FMUL R29, R29, 16777216 ;  /* 0x4b8000001d1de820 */ /* 0x010fc60000400000 */
[----:B------:R-:W3:Y:S04]  /*8bc50*/  LDL.LU R25, [R1+0x58] ;  /* 0x0000580001197983 */ /* 0x000ee80000300800 */
[----:B------:R0:W-:Y:S04]  /*8bc60*/  @!P6 STL [R1+0x1144], R23 ;  /* 0x001144170100e387 */ /* 0x0001e80000100800 */
[----:B------:R-:W3:Y:S01]  /*8bc70*/  LDL.LU R26, [R1+0x50] ;  /* 0x00005000011a7983 */ /* 0x000ee20000300800 */
[----:B------:R-:W-:-:S03]  /*8bc80*/  @!P6 FMUL R12, R12, 16777216 ;  /* 0x4b8000000c0ce820 */ /* 0x000fc60000400000 */
[----:B------:R1:W-:Y:S04]  /*8bc90*/  @!P6 STL [R1+0x1158], R28 ;  /* 0x0011581c0100e387 */ /* 0x0003e80000100800 */
[----:B------:R-:W4:Y:S01]  /*8bca0*/  LDL.LU R27, [R1+0x68] ;  /* 0x00006800011b7983 */ /* 0x000f220000300800 */
[----:B------:R-:W-:-:S03]  /*8bcb0*/  @!P6 FMUL R24, R24, 16777216 ;  /* 0x4b8000001818e820 */ /* 0x000fc60000400000 */
[----:B------:R1:W-:Y:S04]  /*8bcc0*/  @!P6 STL [R1+0x115c], R29 ;  /* 0x00115c1d0100e387 */ /* 0x0003e80000100800 */
[----:B0-----:R-:W4:Y:S04]  /*8bcd0*/  LDL.LU R23, [R1+0x60] ;  /* 0x0000600001177983 */ /* 0x001f280000300800 */
[----:B------:R-:W2:Y:S04]  /*8bce0*/  LDL.LU R20, [R1+0x1dc] ;  /* 0x0001dc0001147983 */ /* 0x000ea80000300800 */
[----:B------:R-:W2:Y:S04]  /*8bcf0*/  LDL.LU R21, [R1+0x70] ;  /* 0x0000700001157983 */ /* 0x000ea80000300800 */
[----:B-1----:R-:W3:Y:S01]  /*8bd00*/  LDL.LU R28, [R1+0x1e4] ;  /* 0x0001e400011c7983 */ /* 0x002ee20000300800 */
[----:B------:R-:W-:-:S03]  /*8bd10*/  FMUL R18, R16, R18 ;  /* 0x0000001210127220 */ /* 0x000fc60000400000 */
[----:B------:R-:W3:Y:S01]  /*8bd20*/  LDL.LU R29, [R1+0x1e0] ;  /* 0x0001e000011d7983 */ /* 0x000ee20000300800 */
[----:B------:R-:W-:-:S03]  /*8bd30*/  FMUL R7, R16, R7 ;  /* 0x0000000710077220 */ /* 0x000fc60000400000 */
[----:B------:R0:W-:Y:S01]  /*8bd40*/  @!P6 STL [R1+0x1160], R12 ;  /* 0x0011600c0100e387 */ /* 0x0001e20000100800 */
[C---:B------:R-:W-:Y:S02]  /*8bd50*/  FMUL R6, R16.reuse, R6 ;  /* 0x0000000610067220 */ /* 0x040fe40000400000 */
[----:B------:R-:W-:Y:S01]  /*8bd60*/  FMUL R16, R16, R3 ;  /* 0x0000000310107220 */ /* 0x000fe20000400000 */
[----:B0-----:R-:W3:Y:S04]  /*8bd70*/  LDL.LU R12, [R1+0x1f0c] ;  /* 0x001f0c00010c7983 */ /* 0x001ee80000300800 */
[----:B------:R0:W-:Y:S04]  /*8bd80*/  @!P6 STL [R1+0x1164], R24 ;  /* 0x001164180100e387 */ /* 0x0001e80000100800 */
[----:B0-----:R-:W3:Y:S04]  /*8bd90*/  LDL.LU R24, [R1+0x1f08] ;  /* 0x001f080001187983 */ /* 0x001ee80000300800 */
[----:B------:R-:W3:Y:S01]  /*8bda0*/  LDL.LU R3, [R1+0x1f04] ;  /* 0x001f040001037983 */ /* 0x000ee20000300800 */
[----:B------:R-:W-:-:S02]  /*8bdb0*/  FMUL R11, R2, R11 ;  /* 0x0000000b020b7220 */ /* 0x000fc40000400000 */
[C---:B------:R-:W-:Y:S02]  /*8bdc0*/  FMUL R10, R2.reuse, R10 ;  /* 0x0000000a020a7220 */ /* 0x040fe40000400000 */
[C---:B------:R-:W-:Y:S02]  /*8bdd0*/  FMUL R17, R2.reuse, R17 ;  /* 0x0000001102117220 */ /* 0x040fe40000400000 */
[C---:B------:R-:W-:Y:S02]  /*8bde0*/  FMUL R9, R2.reuse, R9 ;  /* 0x0000000902097220 */ /* 0x040fe40000400000 */
[C---:B------:R-:W-:Y:S02]  /*8bdf0*/  FMUL R19, R2.reuse, R19 ;  /* 0x0000001302137220 */ /* 0x040fe40000400000 */
[----:B------:R-:W-:Y:S02]  /*8be00*/  FMUL R2, R2, R0 ;  /* 0x0000000002027220 */ /* 0x000fe40000400000 */
[----:B------:R-:W3:Y:S01]  /*8be10*/  LDL.LU R0, [R1+0x1f00] ;  /* 0x001f000001007983 */ /* 0x000ee20000300800 */
[----:B------:R-:W-:-:S02]  /*8be20*/  F2FP.BF16.PACK_AB R9, R9, R19 ;  /* 0x000000130909723e */ /* 0x000fc400000010ff */
[----:B------:R-:W-:Y:S02]  /*8be30*/  F2FP.BF16.PACK_AB R6, R6, R18 ;  /* 0x000000120606723e */ /* 0x000fe400000010ff */
[----:B------:R-:W-:Y:S02]  /*8be40*/  F2FP.BF16.PACK_AB R10, R10, R17 ;  /* 0x000000110a0a723e */ /* 0x000fe400000010ff */
[----:B------:R-:W-:Y:S02]  /*8be50*/  F2FP.BF16.PACK_AB R7, R7, R16 ;  /* 0x000000100707723e */ /* 0x000fe400000010ff */
[----:B------:R-:W-:Y:S02]  /*8be60*/  F2FP.BF16.PACK_AB R11, R11, R2 ;  /* 0x000000020b0b723e */ /* 0x000fe400000010ff */
[----:B----4-:R-:W-:Y:S02]  /*8be70*/  F2FP.BF16.PACK_AB R17, R27, R23 ;  /* 0x000000171b11723e */ /* 0x010fe400000010ff */
[----:B--2---:R-:W-:Y:S01]  /*8be80*/  F2FP.BF16.PACK_AB R18, R20, R21 ;  /* 0x000000151412723e */ /* 0x004fe200000010ff */
[----:B---3--:R-:W-:-:S02]  /*8be90*/  FADD R3, R22, R3 ;  /* 0x0000000316037221 */ /* 0x008fc40000000000 */
[----:B------:R-:W0:Y:S04]  /*8bea0*/  S2R R22, SR_TID.X ;  /* 0x0000000000167919 */ /* 0x000e280000002100 */
[----:B------:R-:W-:Y:S04]  /*8beb0*/  STS.128 [R0+0xe80], R12 ;  /* 0x000e800c00007388 */ /* 0x000fe80000000c00 */
[----:B------:R-:W-:Y:S04]  /*8bec0*/  STS.128 [R0+0xf00], R4 ;  /* 0x000f000400007388 */ /* 0x000fe80000000c00 */
[----:B------:R-:W-:Y:S01]  /*8bed0*/  STS.128 [R0+0xf80], R8 ;  /* 0x000f800800007388 */ /* 0x000fe20000000c00 */
[----:B0-----:R-:W-:-:S02]  /*8bee0*/  SHF.L.U32 R20, R22, 0xe, RZ ;  /* 0x0000000e16147819 */ /* 0x001fc400000006ff */
[----:B------:R-:W-:Y:S02]  /*8bef0*/  LOP3.LUT R23, R22, 0xff, RZ, 0xc0, !PT ;  /* 0x000000ff16177812 */ /* 0x000fe400078ec0ff */
[----:B------:R-:W-:-:S04]  /*8bf00*/  LOP3.LUT R20, R20, 0x18000, RZ, 0xc0, !PT ;  /* 0x0001800014147812 */ /* 0x000fc800078ec0ff */
[----:B------:R-:W-:Y:S01]  /*8bf10*/  LEA R20, R23, R20, 0x4 ;  /* 0x0000001417147211 */ /* 0x000fe200078e20ff */
[----:B------:R-:W-:Y:S01]  /*8bf20*/  BAR.SYNC.DEFER_BLOCKING 0x0 ;  /* 0x0000000000007b1d */ /* 0x000fe20000010000 */
[----:B------:R-:W-:-:S05]  /*8bf30*/  ISETP.GE.U32.AND P6, PT, R24, 0x7f800000, PT ;  /* 0x7f8000001800780c */ /* 0x000fca0003fc6070 */
[----:B------:R-:W0:Y:S04]  /*8bf40*/  LDS.128 R8, [R20] ;  /* 0x0000000014087984 */ /* 0x000e280000000c00 */
[----:B------:R-:W1:Y:S04]  /*8bf50*/  LDS.128 R4, [R20+0x1000] ;  /* 0x0010000014047984 */ /* 0x000e680000000c00 */
[----:B------:R-:W2:Y:S01]  /*8bf60*/  LDS.128 R12, [R20+0x2000] ;  /* 0x00200000140c7984 */ /* 0x000ea20000000c00 */
[----:B------:R-:W-:Y:S01]  /*8bf70*/  @P6 IMAD.MOV.U32 R2, RZ, RZ, 0x7f800000 ;  /* 0x7f800000ff026424 */ /* 0x000fe200078e00ff */
[----:B------:R-:W-:-:S03]  /*8bf80*/  F2FP.BF16.PACK_AB R19, R28, R29 ;  /* 0x0000001d1c13723e */ /* 0x000fc600000010ff */
[----:B------:R-:W-:Y:S01]  /*8bf90*/  @P6 FFMA.FTZ R3, R24, R2, +INF ;  /* 0x7f80000018036423 */ /* 0x000fe20000010002 */
[----:B------:R-:W-:-:S04]  /*8bfa0*/  F2FP.BF16.PACK_AB R16, R25, R26 ;  /* 0x0000001a1910723e */ /* 0x000fc800000010ff */
[----:B------:R3:W-:Y:S04]  /*8bfb0*/  STL [R1+0x1258], R3 ;  /* 0x0012580301007387 */ /* 0x0007e80000100800 */
[----:B------:R-:W-:Y:S04]  /*8bfc0*/  STL.64 [R1+0x1ee8], R18 ;  /* 0x001ee81201007387 */ /* 0x000fe80000100a00 */
[----:B------:R-:W-:Y:S04]  /*8bfd0*/  STL.64 [R1+0x1ee0], R16 ;  /* 0x001ee01001007387 */ /* 0x000fe80000100a00 */
[----:B0-----:R-:W-:Y:S04]  /*8bfe0*/  STL.64 [R1+0x180], R8 ;  /* 0x0001800801007387 */ /* 0x001fe80000100a00 */
[----:B------:R-:W-:Y:S04]  /*8bff0*/  STL.64 [R1+0x188], R10 ;  /* 0x0001880a01007387 */ /* 0x000fe80000100a00 */
[----:B------:R-:W0:Y:S04]  /*8c000*/  LDS.128 R8, [R20+0x3000] ;  /* 0x0030000014087984 */ /* 0x000e280000000c00 */
[----:B-1----:R-:W-:Y:S04]  /*8c010*/  STL.64 [R1+0x170], R4 ;  /* 0x0001700401007387 */ /* 0x002fe80000100a00 */
[----:B------:R-:W-:Y:S04]  /*8c020*/  STL.64 [R1+0x178], R6 ;  /* 0x0001780601007387 */ /* 0x000fe80000100a00 */
[----:B------:R-:W1:Y:S04]  /*8c030*/  LDS.128 R4, [R20+0x4000] ;  /* 0x0040000014047984 */ /* 0x000e680000000c00 */
[----:B--2---:R-:W-:Y:S04]  /*8c040*/  STL.64 [R1+0x160], R12 ;  /* 0x0001600c01007387 */ /* 0x004fe80000100a00 */
[----:B------:R-:W-:Y:S04]  /*8c050*/  STL.64 [R1+0x168], R14 ;  /* 0x0001680e01007387 */ /* 0x000fe80000100a00 */
[----:B------:R-:W2:Y:S01]  /*8c060*/  LDS.128 R12, [R20+0x5000] ;  /* 0x00500000140c7984 */ /* 0x000ea20000000c00 */
[----:B---3--:R-:W-:-:S03]  /*8c070*/  LOP3.LUT R3, R20, 0x20, RZ, 0x3c, !PT ;  /* 0x0000002014037812 */ /* 0x008fc600078e3cff */
        /* <DEDUP_REMOVED lines=8> */
[----:B------:R-:W2:Y:S04]  /*8c100*/  LDS.128 R12, [R3] ;  /* 0x00000000030c7984 */ /* 0x000ea80000000c00 */
        /* <DEDUP_REMOVED lines=8> */
[----:B------:R-:W2:Y:S04]  /*8c190*/  LDS.128 R12, [R3+0x3000] ;  /* 0x00300000030c7984 */ /* 0x000ea80000000c00 */
        /* <DEDUP_REMOVED lines=9> */
[----:B------:R-:W-:-:S03]  /*8c230*/  LOP3.LUT R2, R20, 0x40, RZ, 0x3c, !PT ;  /* 0x0000004014027812 */ /* 0x000fc600078e3cff */
[----:B0-----:R-:W-:Y:S04]  /*8c240*/  STL.64 [R1+0xd0], R8 ;  /* 0x0000d00801007387 */ /* 0x001fe80000100a00 */
[----:B------:R-:W-:Y:S04]  /*8c250*/  STL.64 [R1+0xd8], R10 ;  /* 0x0000d80a01007387 */ /* 0x000fe80000100a00 */
[----:B------:R-:W0:Y:S04]  /*8c260*/  LDS.128 R8, [R3+0x7000] ;  /* 0x0070000003087984 */ /* 0x000e280000000c00 */
[----:B-1----:R-:W-:Y:S04]  /*8c270*/  STL.64 [R1+0xc0], R4 ;  /* 0x0000c00401007387 */ /* 0x002fe80000100a00 */
[----:B------:R-:W-:Y:S04]  /*8c280*/  STL.64 [R1+0xc8], R6 ;  /* 0x0000c80601007387 */ /* 0x000fe80000100a00 */
[----:B------:R-:W1:Y:S04]  /*8c290*/  LDS.128 R4, [R2] ;  /* 0x0000000002047984 */ /* 0x000e680000000c00 */
        /* <DEDUP_REMOVED lines=23> */
[----:B-1----:R0:W-:Y:S04]  /*8c410*/  STL.64 [R1+0x1b0], R4 ;  /* 0x0001b00401007387 */ /* 0x0021e80000100a00 */
[----:B------:R-:W-:Y:S04]  /*8c420*/  STL.64 [R1+0x1b8], R6 ;  /* 0x0001b80601007387 */ /* 0x000fe80000100a00 */
[----:B0-----:R-:W3:Y:S04]  /*8c430*/  LDL.LU R4, [R1+0x210] ;  /* 0x0002100001047983 */ /* 0x001ee80000300800 */
[----:B--2---:R-:W-:Y:S04]  /*8c440*/  STL.64 [R1+0x1f0], R12 ;  /* 0x0001f00c01007387 */ /* 0x004fe80000100a00 */
[----:B------:R-:W-:Y:S04]  /*8c450*/  STL.64 [R1+0x1f8], R14 ;  /* 0x0001f80e01007387 */ /* 0x000fe80000100a00 */
[----:B------:R-:W2:Y:S01]  /*8c460*/  LDL.LU R5, [R1+0x218] ;  /* 0x0002180001057983 */ /* 0x000ea20000300800 */
[----:B------:R-:W-:-:S05]  /*8c470*/  LOP3.LUT R19, R20, 0x60, RZ, 0x3c, !PT ;  /* 0x0000006014137812 */ /* 0x000fca00078e3cff */
[----:B------:R-:W0:Y:S04]  /*8c480*/  LDS.128 R8, [R19] ;  /* 0x0000000013087984 */ /* 0x000e280000000c00 */
[----:B0-----:R-:W-:Y:S04]  /*8c490*/  STL.64 [R1+0x50], R8 ;  /* 0x0000500801007387 */ /* 0x001fe80000100a00 */
[----:B------:R-:W-:Y:S04]  /*8c4a0*/  STL.64 [R1+0x58], R10 ;  /* 0x0000580a01007387 */ /* 0x000fe80000100a00 */
[----:B--2---:R0:W-:Y:S04]  /*8c4b0*/  STL [R1+0x1ed8], R5 ;  /* 0x001ed80501007387 */ /* 0x0041e80000100800 */
[----:B0-----:R-:W3:Y:S04]  /*8c4c0*/  LDL.LU R5, [R1+0x214] ;  /* 0x0002140001057983 */ /* 0x001ee80000300800 */
[----:B------:R-:W2:Y:S04]  /*8c4d0*/  LDL.LU R6, [R1+0x220] ;  /* 0x0002200001067983 */ /* 0x000ea80000300800 */
[----:B--2---:R0:W-:Y:S04]  /*8c4e0*/  STL [R1+0x1ed4], R6 ;  /* 0x001ed40601007387 */ /* 0x0041e80000100800 */
[----:B0-----:R-:W2:Y:S04]  /*8c4f0*/  LDL.LU R6, [R1+0x21c] ;  /* 0x00021c0001067983 */ /* 0x001ea80000300800 */
[----:B------:R-:W4:Y:S04]  /*8c500*/  LDL.LU R7, [R1+0x228] ;  /* 0x0002280001077983 */ /* 0x000f280000300800 */
[----:B----4-:R0:W-:Y:S04]  /*8c510*/  STL [R1+0x1ed0], R7 ;  /* 0x001ed00701007387 */ /* 0x0101e80000100800 */
[----:B0-----:R-:W2:Y:S04]  /*8c520*/  LDL.LU R7, [R1+0x224] ;  /* 0x0002240001077983 */ /* 0x001ea80000300800 */
[----:B--2---:R-:W-:Y:S04]  /*8c530*/  STL.64 [R1+0x1ef8], R6 ;  /* 0x001ef80601007387 */ /* 0x004fe80000100a00 */
[----:B---3--:R-:W-:Y:S04]  /*8c540*/  STL.64 [R1+0x1ef0], R4 ;  /* 0x001ef00401007387 */ /* 0x008fe80000100a00 */
[----:B------:R-:W2:Y:S04]  /*8c550*/  LDL.LU R8, [R1+0x230] ;  /* 0x0002300001087983 */ /* 0x000ea80000300800 */
[----:B------:R-:W0:Y:S04]  /*8c560*/  LDS.128 R4, [R19+0x1000] ;  /* 0x0010000013047984 */ /* 0x000e280000000c00 */
[----:B--2---:R1:W-:Y:S04]  /*8c570*/  STL [R1+0x1ecc], R8 ;  /* 0x001ecc0801007387 */ /* 0x0043e80000100800 */
[----:B-1----:R-:W2:Y:S04]  /*8c580*/  LDL.LU R8, [R1+0x22c] ;  /* 0x00022c0001087983 */ /* 0x002ea80000300800 */
[----:B------:R-:W3:Y:S04]  /*8c590*/  LDL.LU R12, [R1+0x250] ;  /* 0x00025000010c7983 */ /* 0x000ee80000300800 */
[----:B---3--:R1:W-:Y:S04]  /*8c5a0*/  STL [R1+0x1ec8], R12 ;  /* 0x001ec80c01007387 */ /* 0x0083e80000100800 */
[----:B-1----:R-:W3:Y:S04]  /*8c5b0*/  LDL.LU R12, [R1+0x234] ;  /* 0x00023400010c7983 */ /* 0x002ee80000300800 */
[----:B------:R-:W4:Y:S04]  /*8c5c0*/  LDL.LU R9, [R1+0x238] ;  /* 0x0002380001097983 */ /* 0x000f280000300800 */
[----:B----4-:R1:W-:Y:S04]  /*8c5d0*/  STL [R1+0x1ec4], R9 ;  /* 0x001ec40901007387 */ /* 0x0103e80000100800 */
[----:B-1----:R-:W4:Y:S04]  /*8c5e0*/  LDL.LU R9, [R1+0x254] ;  /* 0x0002540001097983 */ /* 0x002f280000300800 */
[----:B------:R-:W2:Y:S04]  /*8c5f0*/  LDL.LU R13, [R1+0x25c] ;  /* 0x00025c00010d7983 */ /* 0x000ea80000300800 */
[----:B--2---:R1:W-:Y:S04]  /*8c600*/  STL [R1+0x1ec0], R13 ;  /* 0x001ec00d01007387 */ /* 0x0043e80000100800 */
[----:B-1----:R-:W2:Y:S04]  /*8c610*/  LDL.LU R13, [R1+0x23c] ;  /* 0x00023c00010d7983 */ /* 0x002ea80000300800 */
        /* <DEDUP_REMOVED lines=16> */
[----:B------:R-:W2:Y:S04]  /*8c720*/  LDL.LU R3, [R1+0x2c4] ;  /* 0x0002c40001037983 */ /* 0x000ea80000300800 */
[----:B------:R-:W2:Y:S04]  /*8c730*/  LDL.LU R21, [R1+0x2c0] ;  /* 0x0002c00001157983 */ /* 0x000ea80000300800 */
[----:B------:R-:W2:Y:S04]  /*8c740*/  LDL.LU R24, [R1+0x2ac] ;  /* 0x0002ac0001187983 */ /* 0x000ea80000300800 */
[----:B------:R-:W2:Y:S04]  /*8c750*/  LDL.LU R22, [R1+0x2a4] ;  /* 0x0002a40001167983 */ /* 0x000ea80000300800 */
[----:B------:R-:W2:Y:S04]  /*8c760*/  LDL.LU R28, [R1+0x2cc] ;  /* 0x0002cc00011c7983 */ /* 0x000ea80000300800 */
[----:B------:R-:W2:Y:S04]  /*8c770*/  LDL.LU R29, [R1+0x2c8] ;  /* 0x0002c800011d7983 */ /* 0x000ea80000300800 */
[----:B0-----:R-:W-:Y:S04]  /*8c780*/  STL.64 [R1+0x40], R4 ;  /* 0x0000400401007387 */ /* 0x001fe80000100a00 */
[----:B------:R-:W-:Y:S04]  /*8c790*/  STL.64 [R1+0x48], R6 ;  /* 0x0000480601007387 */ /* 0x000fe80000100a00 */
[----:B------:R-:W0:Y:S04]  /*8c7a0*/  LDS.128 R4, [R19+0x2000] ;  /* 0x0020000013047984 */ /* 0x000e280000000c00 */
        /* <DEDUP_REMOVED lines=9> */
[----:B0-----:R-:W-:Y:S04]  /*8c840*/  STL.64 [R1], R4 ;  /* 0x0000000401007387 */ /* 0x001fe80000100a00 */
[----:B------:R-:W-:Y:S04]  /*8c850*/  STL.64 [R1+0x8], R6 ;  /* 0x0000080601007387 */ /* 0x000fe80000100a00 */
[----:B------:R-:W0:Y:S04]  /*8c860*/  LDS.128 R4, [R19+0x6000] ;  /* 0x0060000013047984 */ /* 0x000e280000000c00 */
[----:B------:R-:W1:Y:S04]  /*8c870*/  LDS.128 R16, [R19+0x7000] ;  /* 0x0070000013107984 */ /* 0x000e680000000c00 */
[----:B0-----:R-:W-:Y:S04]  /*8c880*/  STL.64 [R1+0x1c0], R4 ;  /* 0x0001c00401007387 */ /* 0x001fe80000100a00 */
[----:B------:R0:W-:Y:S04]  /*8c890*/  STL.64 [R1+0x1c8], R6 ;  /* 0x0001c80601007387 */ /* 0x0001e80000100a00 */
[----:B0-----:R-:W2:Y:S04]  /*8c8a0*/  LDL.LU.64 R6, [R1+0x1ef8] ;  /* 0x001ef80001067983 */ /* 0x001ea80000300a00 */
[----:B------:R-:W2:Y:S04]  /*8c8b0*/  LDL.LU.64 R4, [R1+0x1ef0] ;  /* 0x001ef00001047983 */ /* 0x000ea80000300a00 */
[----:B------:R-:W3:Y:S04]  /*8c8c0*/  LDL.LU R25, [R1+0x2b4] ;  /* 0x0002b40001197983 */ /* 0x000ee80000300800 */
[----:B------:R-:W3:Y:S04]  /*8c8d0*/  LDL.LU R26, [R1+0x2b0] ;  /* 0x0002b000011a7983 */ /* 0x000ee80000300800 */
[----:B------:R-:W3:Y:S04]  /*8c8e0*/  LDL.LU R27, [R1+0x2d4] ;  /* 0x0002d400011b7983 */ /* 0x000ee80000300800 */
[----:B------:R-:W3:Y:S04]  /*8c8f0*/  LDL.LU R23, [R1+0x2d0] ;  /* 0x0002d00001177983 */ /* 0x000ee80000300800 */
[----:B-1----:R-:W-:Y:S04]  /*8c900*/  STL.64 [R1+0x200], R16 ;  /* 0x0002001001007387 */ /* 0x002fe80000100a00 */
[----:B------:R0:W-:Y:S04]  /*8c910*/  STL.64 [R1+0x208], R18 ;  /* 0x0002081201007387 */ /* 0x0001e80000100a00 */
[----:B0-----:R-:W3:Y:S04]  /*8c920*/  LDL.LU.64 R18, [R1+0x1ee8] ;  /* 0x001ee80001127983 */ /* 0x001ee80000300a00 */
[----:B------:R-:W3:Y:S04]  /*8c930*/  LDL.LU.64 R16, [R1+0x1ee0] ;  /* 0x001ee00001107983 */ /* 0x000ee80000300a00 */
[----:B------:R-:W-:Y:S01]  /*8c940*/  BAR.SYNC.DEFER_BLOCKING 0x0 ;  /* 0x0000000000007b1d */ /* 0x000fe20000010000 */
[----:B--2---:R-:W-:-:S05]  /*8c950*/  F2FP.BF16.PACK_AB R4, R5, R4 ;  /* 0x000000040504723e */ /* 0x004fca00000010ff */
[----:B---3--:R0:W-:Y:S04]  /*8c960*/  STS.128 [R0], R16 ;  /* 0x0000001000007388 */ /* 0x0081e80000000c00 */
[----:B0-----:R-:W2:Y:S04]  /*8c970*/  LDL.LU R16, [R1+0x28c] ;  /* 0x00028c0001107983 */ /* 0x001ea80000300800 */
[----:B------:R-:W2:Y:S04]  /*8c980*/  LDL.LU R17, [R1+0x284] ;  /* 0x0002840001117983 */ /* 0x000ea80000300800 */
[----:B------:R-:W3:Y:S04]  /*8c990*/  LDL.LU R18, [R1+0x2bc] ;  /* 0x0002bc0001127983 */ /* 0x000ee80000300800 */
[----:B------:R-:W2:Y:S04]  /*8c9a0*/  LDL.LU R19, [R1+0x29c] ;  /* 0x00029c0001137983 */ /* 0x000ea80000300800 */
[----:B------:R-:W2:Y:S02]  /*8c9b0*/  LDL.LU R5, [R1+0x1ed8] ;  /* 0x001ed80001057983 */ /* 0x000ea40000300800 */
[----:B--2---:R-:W-:-:S02]  /*8c9c0*/  F2FP.BF16.PACK_AB R5, R6, R5 ;  /* 0x000000050605723e */ /* 0x004fc400000010ff */
[----:B------:R-:W2:Y:S02]  /*8c9d0*/  LDL.LU R6, [R1+0x1ed4] ;  /* 0x001ed40001067983 */ /* 0x000ea40000300800 */
[----:B--2---:R-:W-:Y:S02]  /*8c9e0*/  F2FP.BF16.PACK_AB R6, R7, R6 ;  /* 0x000000060706723e */ /* 0x004fe400000010ff */
[----:B------:R-:W2:Y:S02]  /*8c9f0*/  LDL.LU R7, [R1+0x1ed0] ;  /* 0x001ed00001077983 */ /* 0x000ea40000300800 */
[----:B--2---:R-:W-:Y:S02]  /*8ca00*/  F2FP.BF16.PACK_AB R7, R8, R7 ;  /* 0x000000070807723e */ /* 0x004fe400000010ff */
[----:B------:R-:W2:Y:S02]  /*8ca10*/  LDL.LU R8, [R1+0x1ecc] ;  /* 0x001ecc0001087983 */ /* 0x000ea40000300800 */
[----:B--2---:R-:W-:-:S02]  /*8ca20*/  F2FP.BF16.PACK_AB R8, R12, R8 ;  /* 0x000000080c08723e */ /* 0x004fc400000010ff */
        /* <DEDUP_REMOVED lines=12> */
[----:B------:R-:W2:Y:S01]  /*8caf0*/  LDL.LU R15, [R1+0x1eb0] ;  /* 0x001eb000010f7983 */ /* 0x000ea20000300800 */
[----:B------:R-:W-:Y:S02]  /*8cb00*/  F2FP.BF16.PACK_AB R16, R16, R17 ;  /* 0x000000111010723e */ /* 0x000fe400000010ff */
[----:B------:R-:W-:Y:S02]  /*8cb10*/  F2FP.BF16.PACK_AB R17, R19, R2 ;  /* 0x000000021311723e */ /* 0x000fe400000010ff */
[----:B--2---:R-:W-:Y:S02]  /*8cb20*/  F2FP.BF16.PACK_AB R15, R20, R15 ;  /* 0x0000000f140f723e */ /* 0x004fe400000010ff */
[----:B------:R-:W3:Y:S04]  /*8cb30*/  LDL.LU R20, [R1+0x1eac] ;  /* 0x001eac0001147983 */ /* 0x000ee80000300800 */
[----:B------:R-:W2:Y:S01]  /*8cb40*/  LDL.LU R2, [R1+0x32c] ;  /* 0x00032c0001027983 */ /* 0x000ea20000300800 */
[----:B------:R-:W-:-:S03]  /*8cb50*/  F2FP.BF16.PACK_AB R21, R3, R21 ;  /* 0x000000150315723e */ /* 0x000fc600000010ff */
[----:B--2---:R-:W-:Y:S04]  /*8cb60*/  STL [R1+0x1e8c], R2 ;  /* 0x001e8c0201007387 */ /* 0x004fe80000100800 */
[----:B------:R-:W2:Y:S01]  /*8cb70*/  LDL.LU R3, [R1+0x328] ;  /* 0x0003280001037983 */ /* 0x000ea20000300800 */
[----:B---3--:R-:W-:Y:S02]  /*8cb80*/  F2FP.BF16.PACK_AB R20, R18, R20 ;  /* 0x000000141214723e */ /* 0x008fe400000010ff */
[----:B------:R-:W-:Y:S02]  /*8cb90*/  F2FP.BF16.PACK_AB R18, R24, R22 ;  /* 0x000000161812723e */ /* 0x000fe400000010ff */
[----:B------:R-:W-:Y:S01]  /*8cba0*/  F2FP.BF16.PACK_AB R22, R28, R29 ;  /* 0x0000001d1c16723e */ /* 0x000fe200000010ff */
[----:B--2---:R-:W-:Y:S04]  /*8cbb0*/  STL [R1+0x1e90], R3 ;  /* 0x001e900301007387 */ /* 0x004fe80000100800 */
[----:B------:R-:W2:Y:S04]  /*8cbc0*/  LDL.LU R28, [R1+0x34c] ;  /* 0x00034c00011c7983 */ /* 0x000ea80000300800 */
[----:B--2---:R-:W-:Y:S04]  /*8cbd0*/  STL [R1+0x1e94], R28 ;  /* 0x001e941c01007387 */ /* 0x004fe80000100800 */
[----:B------:R-:W2:Y:S01]  /*8cbe0*/  LDL.LU R29, [R1+0x348] ;  /* 0x00034800011d7983 */ /* 0x000ea20000300800 */
[----:B------:R-:W-:-:S03]  /*8cbf0*/  F2FP.BF16.PACK_AB R19, R25, R26 ;  /* 0x0000001a1913723e */ /* 0x000fc600000010ff */
[----:B--2---:R-:W-:Y:S04]  /*8cc00*/  STL [R1+0x1e98], R29 ;  /* 0x001e981d01007387 */ /* 0x004fe80000100800 */
[----:B------:R-:W2:Y:S04]  /*8cc10*/  LDL.LU R24, [R1+0x2d8] ;  /* 0x0002d80001187983 */ /* 0x000ea80000300800 */
[----:B------:R-:W3:Y:S04]  /*8cc20*/  LDL.LU R25, [R1+0x2e0] ;  /* 0x0002e00001197983 */ /* 0x000ee80000300800 */
[----:B---3--:R0:W-:Y:S04]  /*8cc30*/  STL [R1+0x1ea4], R25 ;  /* 0x001ea41901007387 */ /* 0x0081e80000100800 */
[----:B0-----:R-:W3:Y:S04]  /*8cc40*/  LDL.LU R25, [R1+0x2fc] ;  /* 0x0002fc0001197983 */ /* 0x001ee80000300800 */
[----:B---3--:R0:W-:Y:S04]  /*8cc50*/  STL [R1+0x1ea8], R25 ;  /* 0x001ea81901007387 */ /* 0x0081e80000100800 */
[----:B0-----:R-:W2:Y:S04]  /*8cc60*/  LDL.LU R25, [R1+0x2dc] ;  /* 0x0002dc0001197983 */ /* 0x001ea80000300800 */
[----:B------:R-:W3:Y:S04]  /*8cc70*/  LDL.LU R29, [R1+0x2ec] ;  /* 0x0002ec00011d7983 */ /* 0x000ee80000300800 */
[----:B---3--:R0:W-:Y:S04]  /*8cc80*/  STL [R1+0x1e9c], R29 ;  /* 0x001e9c1d01007387 */ /* 0x0081e80000100800 */
[----:B0-----:R-:W3:Y:S01]  /*8cc90*/  LDL.LU R29, [R1+0x304] ;  /* 0x00030400011d7983 */ /* 0x001ee20000300800 */
[----:B------:R-:W-:-:S03]  /*8cca0*/  F2FP.BF16.PACK_AB R23, R27, R23 ;  /* 0x000000171b17723e */ /* 0x000fc600000010ff */
[----:B------:R-:W-:Y:S04]  /*8ccb0*/  STS.128 [R0+0x80], R4 ;  /* 0x0000800400007388 */ /* 0x000fe80000000c00 */
[----:B------:R-:W-:Y:S04]  /*8ccc0*/  STS.128 [R0+0x100], R8 ;  /* 0x0001000800007388 */ /* 0x000fe80000000c00 */
[----:B------:R-:W-:Y:S04]  /*8ccd0*/  STS.128 [R0+0x180], R12 ;  /* 0x0001800c00007388 */ /* 0x000fe80000000c00 */
[----:B------:R-:W-:Y:S04]  /*8cce0*/  STS.128 [R0+0x200], R16 ;  /* 0x0002001000007388 */ /* 0x000fe80000000c00 */
[----:B------:R-:W-:Y:S01]  /*8ccf0*/  STS.128 [R0+0x280], R20 ;  /* 0x0002801400007388 */ /* 0x000fe20000000c00 */
[----:B--2---:R-:W-:-:S03]  /*8cd00*/  F2FP.BF16.PACK_AB R24, R25, R24 ;  /* 0x000000181918723e */ /* 0x004fc600000010ff */
[----:B---3--:R0:W-:Y:S04]  /*8cd10*/  STL [R1+0x1ea0], R29 ;  /* 0x001ea01d01007387 */ /* 0x0081e80000100800 */
[----:B0-----:R-:W2:Y:S04]  /*8cd20*/  LDL.LU R29, [R1+0x2e4] ;  /* 0x0002e400011d7983 */ /* 0x001ea80000300800 */
[----:B------:R-:W3:Y:S04]  /*8cd30*/  LDL.LU R26, [R1+0x2e8] ;  /* 0x0002e800011a7983 */ /* 0x000ee80000300800 */
[----:B------:R-:W4:Y:S04]  /*8cd40*/  LDL.LU R28, [R1+0x30c] ;  /* 0x00030c00011c7983 */ /* 0x000f280000300800 */
[----:B------:R-:W2:Y:S04]  /*8cd50*/  LDL.LU R3, [R1+0x2f4] ;  /* 0x0002f40001037983 */ /* 0x000ea80000300800 */
[----:B------:R-:W2:Y:S04]  /*8cd60*/  LDL.LU R27, [R1+0x2f0] ;  /* 0x0002f000011b7983 */ /* 0x000ea80000300800 */
[----:B------:R-:W2:Y:S04]  /*8cd70*/  LDL.LU R2, [R1+0x314] ;  /* 0x0003140001027983 */ /* 0x000ea80000300800 */
[----:B------:R-:W2:Y:S04]  /*8cd80*/  LDL.LU R4, [R1+0x2f8] ;  /* 0x0002f80001047983 */ /* 0x000ea80000300800 */
[----:B------:R-:W2:Y:S04]  /*8cd90*/  LDL.LU R5, [R1+0x300] ;  /* 0x0003000001057983 */ /* 0x000ea80000300800 */
        /* <DEDUP_REMOVED lines=20> */
[----:B------:R-:W2:Y:S02]  /*8cee0*/  LDL.LU R25, [R1+0x1ea8] ;  /* 0x001ea80001197983 */ /* 0x000ea40000300800 */
[----:B--2---:R-:W-:-:S02]  /*8cef0*/  F2FP.BF16.PACK_AB R4, R25, R4 ;  /* 0x000000041904723e */ /* 0x004fc400000010ff */
[----:B------:R-:W2:Y:S02]  /*8cf00*/  LDL.LU R25, [R1+0x1ea4] ;  /* 0x001ea40001197983 */ /* 0x000ea40000300800 */
[----:B--2---:R-:W-:Y:S02]  /*8cf10*/  F2FP.BF16.PACK_AB R25, R29, R25 ;  /* 0x000000191d19723e */ /* 0x004fe400000010ff */
[----:B------:R-:W2:Y:S02]  /*8cf20*/  LDL.LU R29, [R1+0x1ea0] ;  /* 0x001ea000011d7983 */ /* 0x000ea40000300800 */
[----:B--2---:R-:W-:Y:S02]  /*8cf30*/  F2FP.BF16.PACK_AB R5, R29, R5 ;  /* 0x000000051d05723e */ /* 0x004fe400000010ff */
[----:B------:R-:W3:Y:S01]  /*8cf40*/  LDL.LU R29, [R1+0x1e9c] ;  /* 0x001e9c00011d7983 */ /* 0x000ee20000300800 */
[----:B----4-:R-:W-:Y:S02]  /*8cf50*/  F2FP.BF16.PACK_AB R6, R28, R6 ;  /* 0x000000061c06723e */ /* 0x010fe400000010ff */
[----:B------:R-:W-:-:S02]  /*8cf60*/  F2FP.BF16.PACK_AB R27, R3, R27 ;  /* 0x0000001b031b723e */ /* 0x000fc400000010ff */
[----:B------:R-:W-:Y:S02]  /*8cf70*/  F2FP.BF16.PACK_AB R7, R2, R7 ;  /* 0x000000070207723e */ /* 0x000fe400000010ff */
[----:B---3--:R-:W-:Y:S02]  /*8cf80*/  F2FP.BF16.PACK_AB R26, R29, R26 ;  /* 0x0000001a1d1a723e */ /* 0x008fe400000010ff */
[----:B------:R-:W2:Y:S04]  /*8cf90*/  LDL.LU R29, [R1+0x1e98] ;  /* 0x001e9800011d7983 */ /* 0x000ea80000300800 */
[----:B------:R-:W2:Y:S04]  /*8cfa0*/  LDL.LU R28, [R1+0x1e94] ;  /* 0x001e9400011c7983 */ /* 0x000ea80000300800 */
[----:B------:R-:W3:Y:S04]  /*8cfb0*/  LDL.LU R3, [R1+0x1e90] ;  /* 0x001e900001037983 */ /* 0x000ee80000300800 */
[----:B------:R-:W3:Y:S01]  /*8cfc0*/  LDL.LU R2, [R1+0x1e8c] ;  /* 0x001e8c0001027983 */ /* 0x000ee20000300800 */
[----:B------:R-:W-:-:S02]  /*8cfd0*/  F2FP.BF16.PACK_AB R8, R0, R8 ;  /* 0x000000080008723e */ /* 0x000fc400000010ff */
[----:B------:R-:W-:Y:S01]  /*8cfe0*/  F2FP.BF16.PACK_AB R9, R13, R9 ;  /* 0x000000090d09723e */ /* 0x000fe200000010ff */
[----:B------:R-:W4:Y:S01]  /*8cff0*/  LDL.LU R0, [R1+0x374] ;  /* 0x0003740001007983 */ /* 0x000f220000300800 */
[----:B------:R-:W-:Y:S02]  /*8d000*/  F2FP.BF16.PACK_AB R12, R19, R12 ;  /* 0x0000000c130c723e */ /* 0x000fe400000010ff */
[----:B------:R-:W-:Y:S01]  /*8d010*/  F2FP.BF16.PACK_AB R13, R14, R10 ;  /* 0x0000000a0e0d723e */ /* 0x000fe200000010ff */
[----:B------:R-:W4:Y:S01]  /*8d020*/  LDL.LU R19, [R1+0x370] ;  /* 0x0003700001137983 */ /* 0x000f220000300800 */
[----:B---3--:R-:W-:-:S03]  /*8d030*/  F2FP.BF16.PACK_AB R10, R2, R3 ;  /* 0x00000003020a723e */ /* 0x008fc600000010ff */
[----:B------:R-:W3:Y:S04]  /*8d040*/  LDL.LU R2, [R1+0x774] ;  /* 0x0007740001027983 */ /* 0x000ee80000300800 */
[----:B---3--:R0:W-:Y:S04]  /*8d050*/  STL [R1+0x1e58], R2 ;  /* 0x001e580201007387 */ /* 0x0081e80000100800 */
[----:B0-----:R-:W3:Y:S04]  /*8d060*/  LDL.LU R2, [R1+0x334] ;  /* 0x0003340001027983 */ /* 0x001ee80000300800 */
[----:B------:R-:W3:Y:S01]  /*8d070*/  LDL.LU R3, [R1+0x770] ;  /* 0x0007700001037983 */ /* 0x000ee20000300800 */
[----:B--2---:R-:W-:-:S03]  /*8d080*/  F2FP.BF16.PACK_AB R14, R28, R29 ;  /* 0x0000001d1c0e723e */ /* 0x004fc600000010ff */
[----:B---3--:R-:W-:Y:S04]  /*8d090*/  STL [R1+0x1e5c], R3 ;  /* 0x001e5c0301007387 */ /* 0x008fe80000100800 */
[----:B------:R-:W2:Y:S04]  /*8d0a0*/  LDL.LU R28, [R1+0x794] ;  /* 0x00079400011c7983 */ /* 0x000ea80000300800 */
[----:B--2---:R-:W-:Y:S04]  /*8d0b0*/  STL [R1+0x1e60], R28 ;  /* 0x001e601c01007387 */ /* 0x004fe80000100800 */
[----:B------:R-:W2:Y:S01]  /*8d0c0*/  LDL.LU R29, [R1+0x790] ;  /* 0x00079000011d7983 */ /* 0x000ea20000300800 */
[----:B------:R-:W-:-:S02]  /*8d0d0*/  F2FP.BF16.PACK_AB R15, R20, R15 ;  /* 0x0000000f140f723e */ /* 0x000fc400000010ff */
[----:B------:R-:W-:Y:S01]  /*8d0e0*/  F2FP.BF16.PACK_AB R16, R21, R16 ;  /* 0x000000101510723e */ /* 0x000fe200000010ff */
[----:B--2---:R-:W-:Y:S04]  /*8d0f0*/  STL [R1+0x1e64], R29 ;  /* 0x001e641d01007387 */ /* 0x004fe80000100800 */
[----:B------:R-:W2:Y:S04]  /*8d100*/  LDL.LU R20, [R1+0x378] ;  /* 0x0003780001147983 */ /* 0x000ea80000300800 */
[----:B------:R-:W3:Y:S01]  /*8d110*/  LDL.LU R21, [R1+0x380] ;  /* 0x0003800001157983 */ /* 0x000ee20000300800 */
[----:B------:R-:W-:-:S03]  /*8d120*/  F2FP.BF16.PACK_AB R17, R22, R17 ;  /* 0x000000111611723e */ /* 0x000fc600000010ff */
[----:B---3--:R0:W-:Y:S04]  /*8d130*/  STL [R1+0x1e84], R21 ;  /* 0x001e841501007387 */ /* 0x0081e80000100800 */
[----:B0-----:R-:W2:Y:S04]  /*8d140*/  LDL.LU R21, [R1+0x37c] ;  /* 0x00037c0001157983 */ /* 0x001ea80000300800 */
[----:B------:R-:W3:Y:S01]  /*8d150*/  LDL.LU R22, [R1+0x388] ;  /* 0x0003880001167983 */ /* 0x000ee20000300800 */
[----:B------:R-:W-:-:S03]  /*8d160*/  F2FP.BF16.PACK_AB R18, R23, R18 ;  /* 0x000000121712723e */ /* 0x000fc600000010ff */
[----:B---3--:R0:W-:Y:S04]  /*8d170*/  STL [R1+0x1e80], R22 ;  /* 0x001e801601007387 */ /* 0x0081e80000100800 */
[----:B0-----:R-:W3:Y:S04]  /*8d180*/  LDL.LU R22, [R1+0x384] ;  /* 0x0003840001167983 */ /* 0x001ee80000300800 */
[----:B------:R-:W2:Y:S04]  /*8d190*/  LDL.LU R23, [R1+0x390] ;  /* 0x0003900001177983 */ /* 0x000ea80000300800 */
[----:B--2---:R0:W-:Y:S04]  /*8d1a0*/  STL [R1+0x1e7c], R23 ;  /* 0x001e7c1701007387 */ /* 0x0041e80000100800 */
[----:B0-----:R-:W2:Y:S04]  /*8d1b0*/  LDL.LU R23, [R1+0x38c] ;  /* 0x00038c0001177983 */ /* 0x001ea80000300800 */
[----:B------:R-:W2:Y:S04]  /*8d1c0*/  LDL.LU R29, [R1+0x3b4] ;  /* 0x0003b400011d7983 */ /* 0x000ea80000300800 */
[----:B--2---:R0:W-:Y:S04]  /*8d1d0*/  STL [R1+0x1e68], R29 ;  /* 0x001e681d01007387 */ /* 0x0041e80000100800 */
[----:B0-----:R-:W2:Y:S04]  /*8d1e0*/  LDL.LU R29, [R1+0x3cc] ;  /* 0x0003cc00011d7983 */ /* 0x001ea80000300800 */
[----:B--2---:R0:W-:Y:S04]  /*8d1f0*/  STL [R1+0x1e6c], R29 ;  /* 0x001e6c1d01007387 */ /* 0x0041e80000100800 */
[----:B0-----:R-:W2:Y:S04]  /*8d200*/  LDL.LU R29, [R1+0x3a4] ;  /* 0x0003a400011d7983 */ /* 0x001ea80000300800 */
[----:B--2---:R0:W-:Y:S04]  /*8d210*/  STL [R1+0x1e70], R29 ;  /* 0x001e701d01007387 */ /* 0x0041e80000100800 */
[----:B0-----:R-:W2:Y:S04]  /*8d220*/  LDL.LU R29, [R1+0x3c4] ;  /* 0x0003c400011d7983 */ /* 0x001ea80000300800 */
[----:B--2---:R0:W-:Y:S04]  /*8d230*/  STL [R1+0x1e74], R29 ;  /* 0x001e741d01007387 */ /* 0x0041e80000100800 */
[----:B0-----:R-:W2:Y:S01]  /*8d240*/  LDL.LU R29, [R1+0x39c] ;  /* 0x00039c00011d7983 */ /* 0x001ea20000300800 */
[----:B------:R-:W-:-:S02]  /*8d250*/  F2FP.BF16.PACK_AB R11, R2, R11 ;  /* 0x0000000b020b723e */ /* 0x000fc400000010ff */
[----:B----4-:R-:W-:Y:S01]  /*8d260*/  F2FP.BF16.PACK_AB R19, R0, R19 ;  /* 0x000000130013723e */ /* 0x010fe200000010ff */
[----:B--2---:R0:W-:Y:S04]  /*8d270*/  STL [R1+0x1e78], R29 ;  /* 0x001e781d01007387 */ /* 0x0041e80000100800 */
[----:B0-----:R-:W2:Y:S04]  /*8d280*/  LDL.LU R29, [R1+0x394] ;  /* 0x00039400011d7983 */ /* 0x001ea80000300800 */
[----:B------:R-:W4:Y:S04]  /*8d290*/  LDL.LU R28, [R1+0x3d4] ;  /* 0x0003d400011c7983 */ /* 0x000f280000300800 */
[----:B------:R-:W2:Y:S04]  /*8d2a0*/  LDL.LU R3, [R1+0x3bc] ;  /* 0x0003bc0001037983 */ /* 0x000ea80000300800 */
[----:B------:R-:W2:Y:S04]  /*8d2b0*/  LDL.LU R2, [R1+0x3dc] ;  /* 0x0003dc0001027983 */ /* 0x000ea80000300800 */
[----:B------:R-:W2:Y:S01]  /*8d2c0*/  LDL.LU R0, [R1+0x1e88] ;  /* 0x001e880001007983 */ /* 0x000ea20000300800 */
[----:B------:R-:W-:-:S03]  /*8d2d0*/  F2FP.BF16.PACK_AB R20, R21, R20 ;  /* 0x000000141514723e */ /* 0x000fc600000010ff */
        /* <DEDUP_REMOVED lines=13> */
[----:B------:R-:W4:Y:S04]  /*8d3b0*/  LDL.LU R10, [R1+0x3d0] ;  /* 0x0003d000010a7983 */ /* 0x000f280000300800 */
        /* <DEDUP_REMOVED lines=19> */
[----:B------:R-:W2:Y:S02]  /*8d4f0*/  LDL.LU R29, [R1+0x1e74] ;  /* 0x001e7400011d7983 */ /* 0x000ea40000300800 */
[----:B--2---:R-:W-:Y:S02]  /*8d500*/  F2FP.BF16.PACK_AB R8, R29, R8 ;  /* 0x000000081d08723e */ /* 0x004fe400000010ff */
[----:B------:R-:W2:Y:S02]  /*8d510*/  LDL.LU R29, [R1+0x1e70] ;  /* 0x001e7000011d7983 */ /* 0x000ea40000300800 */
[----:B--2---:R-:W-:Y:S02]  /*8d520*/  F2FP.BF16.PACK_AB R5, R29, R5 ;  /* 0x000000051d05723e */ /* 0x004fe400000010ff */
[----:B------:R-:W2:Y:S02]  /*8d530*/  LDL.LU R29, [R1+0x1e6c] ;  /* 0x001e6c00011d7983 */ /* 0x000ea40000300800 */
[----:B--2---:R-:W-:-:S02]  /*8d540*/  F2FP.BF16.PACK_AB R9, R29, R9 ;  /* 0x000000091d09723e */ /* 0x004fc400000010ff */
[----:B------:R-:W2:Y:S01]  /*8d550*/  LDL.LU R29, [R1+0x1e68] ;  /* 0x001e6800011d7983 */ /* 0x000ea20000300800 */
[----:B----4-:R-:W-:Y:S02]  /*8d560*/  F2FP.BF16.PACK_AB R10, R28, R10 ;  /* 0x0000000a1c0a723e */ /* 0x010fe400000010ff */
[----:B------:R-:W-:Y:S02]  /*8d570*/  F2FP.BF16.PACK_AB R12, R16, R12 ;  /* 0x0000000c100c723e */ /* 0x000fe400000010ff */
[----:B------:R-:W-:Y:S02]  /*8d580*/  F2FP.BF16.PACK_AB R7, R3, R7 ;  /* 0x000000070307723e */ /* 0x000fe400000010ff */
[----:B------:R-:W-:Y:S02]  /*8d590*/  F2FP.BF16.PACK_AB R16, R17, R18 ;  /* 0x000000121110723e */ /* 0x000fe400000010ff */
[----:B------:R-:W-:Y:S02]  /*8d5a0*/  F2FP.BF16.PACK_AB R11, R2, R11 ;  /* 0x0000000b020b723e */ /* 0x000fe400000010ff */
[----:B------:R-:W-:-:S02]  /*8d5b0*/  F2FP.BF16.PACK_AB R17, R14, R15 ;  /* 0x0000000f0e11723e */ /* 0x000fc400000010ff */
[----:B------:R-:W-:Y:S02]  /*8d5c0*/  F2FP.BF16.PACK_AB R14, R24, R25 ;  /* 0x00000019180e723e */ /* 0x000fe400000010ff */
[----:B--2---:R-:W-:Y:S02]  /*8d5d0*/  F2FP.BF16.PACK_AB R6, R29, R6 ;  /* 0x000000061d06723e */ /* 0x004fe400000010ff */
[----:B------:R-:W2:Y:S04]  /*8d5e0*/  LDL.LU R29, [R1+0x1e64] ;  /* 0x001e6400011d7983 */ /* 0x000ea80000300800 */
[----:B------:R-:W2:Y:S04]  /*8d5f0*/  LDL.LU R28, [R1+0x1e60] ;  /* 0x001e6000011c7983 */ /* 0x000ea80000300800 */
[----:B------:R-:W3:Y:S04]  /*8d600*/  LDL.LU R3, [R1+0x1e5c] ;  /* 0x001e5c0001037983 */ /* 0x000ee80000300800 */
[----:B------:R-:W3:Y:S04]  /*8d610*/  LDL.LU R2, [R1+0x1e58] ;  /* 0x001e580001027983 */ /* 0x000ee80000300800 */
[----:B------:R-:W4:Y:S04]  /*8d620*/  LDL.LU R24, [R1+0x798] ;  /* 0x0007980001187983 */ /* 0x000f280000300800 */
[----:B------:R-:W2:Y:S01]  /*8d630*/  LDL.LU R25, [R1+0x7a0] ;  /* 0x0007a00001197983 */ /* 0x000ea20000300800 */
[----:B------:R-:W-:-:S03]  /*8d640*/  F2FP.BF16.PACK_AB R18, R26, R27 ;  /* 0x0000001b1a12723e */ /* 0x000fc600000010ff */
[----:B--2---:R0:W-:Y:S04]  /*8d650*/  STL [R1+0x1e54], R25 ;  /* 0x001e541901007387 */ /* 0x0041e80000100800 */
[----:B0-----:R-:W4:Y:S04]  /*8d660*/  LDL.LU R25, [R1+0x79c] ;  /* 0x00079c0001197983 */ /* 0x001f280000300800 */
[----:B------:R-:W2:Y:S04]  /*8d670*/  LDL.LU R26, [R1+0x7a8] ;  /* 0x0007a800011a7983 */ /* 0x000ea80000300800 */
[----:B------:R-:W2:Y:S01]  /*8d680*/  LDL.LU R27, [R1+0x7b0] ;  /* 0x0007b000011b7983 */ /* 0x000ea20000300800 */
[----:B---3--:R-:W-:-:S02]  /*8d690*/  F2FP.BF16.PACK_AB R15, R2, R3 ;  /* 0x00000003020f723e */ /* 0x008fc400000010ff */
[----:B------:R-:W-:Y:S02]  /*8d6a0*/  F2FP.BF16.PACK_AB R13, R19, R13 ;  /* 0x0000000d130d723e */ /* 0x000fe400000010ff */
[----:B------:R-:W-:Y:S01]  /*8d6b0*/  F2FP.BF16.PACK_AB R19, R28, R29 ;  /* 0x0000001d1c13723e */ /* 0x000fe200000010ff */
[----:B------:R-:W-:Y:S04]  /*8d6c0*/  STS.128 [R0+0x580], R20 ;  /* 0x0005801400007388 */ /* 0x000fe80000000c00 */
[----:B------:R-:W-:Y:S04]  /*8d6d0*/  STS.128 [R0+0x600], R4 ;  /* 0x0006000400007388 */ /* 0x000fe80000000c00 */
[----:B------:R-:W-:Y:S04]  /*8d6e0*/  STS.128 [R0+0x680], R8 ;  /* 0x0006800800007388 */ /* 0x000fe80000000c00 */
[----:B------:R-:W-:Y:S04]  /*8d6f0*/  STS.128 [R0+0x700], R12 ;  /* 0x0007000c00007388 */ /* 0x000fe80000000c00 */
[----:B------:R-:W-:Y:S04]  /*8d700*/  STS.128 [R0+0x780], R16 ;  /* 0x0007801000007388 */ /* 0x000fe80000000c00 */
[----:B--2---:R0:W-:Y:S04]  /*8d710*/  STL [R1+0x1e50], R27 ;  /* 0x001e501b01007387 */ /* 0x0041e80000100800 */
[----:B0-----:R-:W2:Y:S04]  /*8d720*/  LDL.LU R27, [R1+0x7cc] ;  /* 0x0007cc00011b7983 */ /* 0x001ea80000300800 */
[----:B------:R-:W3:Y:S04]  /*8d730*/  LDL.LU R2, [R1+0x7dc] ;  /* 0x0007dc0001027983 */ /* 0x000ee80000300800 */
[----:B------:R-:W3:Y:S04]  /*8d740*/  LDL.LU R3, [R1+0x7d8] ;  /* 0x0007d80001037983 */ /* 0x000ee80000300800 */
        /* <DEDUP_REMOVED lines=9> */
[----:B------:R-:W3:Y:S04]  /*8d7e0*/  LDL.LU R7, [R1+0x7d0] ;  /* 0x0007d00001077983 */ /* 0x000ee80000300800 */
[----:B------:R-:W3:Y:S04]  /*8d7f0*/  LDL.LU R8, [R1+0x7d4] ;  /* 0x0007d40001087983 */ /* 0x000ee80000300800 */
[----:B------:R-:W3:Y:S04]  /*8d800*/  LDL.LU R9, [R1+0x7e0] ;  /* 0x0007e00001097983 */ /* 0x000ee80000300800 */
[----:B------:R-:W3:Y:S04]  /*8d810*/  LDL.LU R10, [R1+0x7e8] ;  /* 0x0007e800010a7983 */ /* 0x000ee80000300800 */
[----:B------:R-:W3:Y:S04]  /*8d820*/  LDL.LU R11, [R1+0x7f0] ;  /* 0x0007f000010b7983 */ /* 0x000ee80000300800 */
[----:B------:R-:W3:Y:S04]  /*8d830*/  LDL.LU R12, [R1+0x7b4] ;  /* 0x0007b400010c7983 */ /* 0x000ee80000300800 */
[----:B------:R-:W3:Y:S04]  /*8d840*/  LDL.LU R13, [R1+0x800] ;  /* 0x00080000010d7983 */ /* 0x000ee80000300800 */
[----:B------:R-:W3:Y:S01]  /*8d850*/  LDL.LU R14, [R1+0x808] ;  /* 0x00080800010e7983 */ /* 0x000ee20000300800 */
[----:B----4-:R-:W-:-:S03]  /*8d860*/  F2FP.BF16.PACK_AB R24, R25, R24 ;  /* 0x000000181918723e */ /* 0x010fc600000010ff */
[----:B------:R-:W4:Y:S04]  /*8d870*/  LDL.LU R15, [R1+0x810] ;  /* 0x00081000010f7983 */ /* 0x000f280000300800 */
[----:B------:R-:W4:Y:S04]  /*8d880*/  LDL.LU R18, [R1+0x7c4] ;  /* 0x0007c40001127983 */ /* 0x000f280000300800 */
[----:B------:R-:W4:Y:S04]  /*8d890*/  LDL.LU R19, [R1+0x7ac] ;  /* 0x0007ac0001137983 */ /* 0x000f280000300800 */
[----:B------:R-:W4:Y:S04]  /*8d8a0*/  LDL.LU R16, [R1+0x7f4] ;  /* 0x0007f40001107983 */ /* 0x000f280000300800 */
[----:B------:R-:W4:Y:S04]  /*8d8b0*/  LDL.LU R17, [R1+0x814] ;  /* 0x0008140001117983 */ /* 0x000f280000300800 */
[----:B------:R0:W-:Y:S04]  /*8d8c0*/  STL [R1+0x1e48], R0 ;  /* 0x001e480001007387 */ /* 0x0001e80000100800 */
[----:B0-----:R-:W4:Y:S04]  /*8d8d0*/  LDL.LU R0, [R1+0x7a4] ;  /* 0x0007a40001007983 */ /* 0x001f280000300800 */
[----:B------:R-:W4:Y:S04]  /*8d8e0*/  LDL.LU R25, [R1+0x1e54] ;  /* 0x001e540001197983 */ /* 0x000f280000300800 */
[----:B------:R0:W-:Y:S04]  /*8d8f0*/  STL [R1+0x1e4c], R24 ;  /* 0x001e4c1801007387 */ /* 0x0001e80000100800 */
[----:B0-----:R-:W4:Y:S01]  /*8d900*/  LDL.LU R24, [R1+0x7bc] ;  /* 0x0007bc0001187983 */ /* 0x001f220000300800 */
[----:B--2---:R-:W-:-:S02]  /*8d910*/  F2FP.BF16.PACK_AB R6, R27, R6 ;  /* 0x000000061b06723e */ /* 0x004fc400000010ff */
[----:B---3--:R-:W-:Y:S02]  /*8d920*/  F2FP.BF16.PACK_AB R7, R8, R7 ;  /* 0x000000070807723e */ /* 0x008fe400000010ff */
[----:B------:R-:W-:Y:S02]  /*8d930*/  F2FP.BF16.PACK_AB R8, R2, R3 ;  /* 0x000000030208723e */ /* 0x000fe400000010ff */
[----:B----4-:R-:W-:Y:S02]  /*8d940*/  F2FP.BF16.PACK_AB R5, R18, R5 ;  /* 0x000000051205723e */ /* 0x010fe400000010ff */
[----:B------:R-:W-:Y:S02]  /*8d950*/  F2FP.BF16.PACK_AB R26, R19, R26 ;  /* 0x0000001a131a723e */ /* 0x000fe400000010ff */
[----:B------:R-:W-:Y:S02]  /*8d960*/  F2FP.BF16.PACK_AB R25, R0, R25 ;  /* 0x000000190019723e */ /* 0x000fe400000010ff */
[----:B------:R-:W-:-:S02]  /*8d970*/  F2FP.BF16.PACK_AB R4, R24, R4 ;  /* 0x000000041804723e */ /* 0x000fc400000010ff */
[----:B------:R-:W2:Y:S04]  /*8d980*/  LDL.LU R24, [R1+0x82c] ;  /* 0x00082c0001187983 */ /* 0x000ea80000300800 */
[----:B------:R-:W2:Y:S04]  /*8d990*/  LDL.LU R18, [R1+0x828] ;  /* 0x0008280001127983 */ /* 0x000ea80000300800 */
[----:B------:R-:W3:Y:S04]  /*8d9a0*/  LDL.LU R0, [R1+0x834] ;  /* 0x0008340001007983 */ /* 0x000ee80000300800 */
[----:B------:R-:W3:Y:S04]  /*8d9b0*/  LDL.LU R19, [R1+0x830] ;  /* 0x0008300001137983 */ /* 0x000ee80000300800 */
[----:B------:R-:W4:Y:S04]  /*8d9c0*/  LDL.LU R27, [R1+0x1e50] ;  /* 0x001e5000011b7983 */ /* 0x000f280000300800 */
[----:B------:R-:W2:Y:S04]  /*8d9d0*/  LDL.LU R2, [R1+0x8ac] ;  /* 0x0008ac0001027983 */ /* 0x000ea80000300800 */
[----:B--2---:R0:W-:Y:S04]  /*8d9e0*/  STL [R1+0x1e38], R2 ;  /* 0x001e380201007387 */ /* 0x0041e80000100800 */
[----:B0-----:R-:W2:Y:S04]  /*8d9f0*/  LDL.LU R2, [R1+0x80c] ;  /* 0x00080c0001027983 */ /* 0x001ea80000300800 */
[----:B------:R-:W2:Y:S01]  /*8da00*/  LDL.LU R3, [R1+0x8a8] ;  /* 0x0008a80001037983 */ /* 0x000ea20000300800 */
[----:B----4-:R-:W-:-:S02]  /*8da10*/  F2FP.BF16.PACK_AB R27, R12, R27 ;  /* 0x0000001b0c1b723e */ /* 0x010fc400000010ff */
[----:B------:R-:W-:Y:S01]  /*8da20*/  F2FP.BF16.PACK_AB R12, R28, R29 ;  /* 0x0000001d1c0c723e */ /* 0x000fe200000010ff */
[----:B--2---:R0:W-:Y:S04]  /*8da30*/  STL [R1+0x1e3c], R3 ;  /* 0x001e3c0301007387 */ /* 0x0041e80000100800 */
[----:B0-----:R-:W2:Y:S04]  /*8da40*/  LDL.LU R3, [R1+0x7ec] ;  /* 0x0007ec0001037983 */ /* 0x001ea80000300800 */
[----:B------:R-:W4:Y:S04]  /*8da50*/  LDL.LU R28, [R1+0x8b4] ;  /* 0x0008b400011c7983 */ /* 0x000f280000300800 */
[----:B----4-:R0:W-:Y:S04]  /*8da60*/  STL [R1+0x1e40], R28 ;  /* 0x001e401c01007387 */ /* 0x0101e80000100800 */
[----:B0-----:R-:W4:Y:S04]  /*8da70*/  LDL.LU R28, [R1+0x804] ;  /* 0x00080400011c7983 */ /* 0x001f280000300800 */
[----:B------:R-:W2:Y:S04]  /*8da80*/  LDL.LU R29, [R1+0x8b0] ;  /* 0x0008b000011d7983 */ /* 0x000ea80000300800 */
[----:B--2---:R0:W-:Y:S04]  /*8da90*/  STL [R1+0x1e44], R29 ;  /* 0x001e441d01007387 */ /* 0x0041e80000100800 */
[----:B0-----:R-:W2:Y:S01]  /*8daa0*/  LDL.LU R29, [R1+0x7e4] ;  /* 0x0007e400011d7983 */ /* 0x001ea20000300800 */
[----:B------:R-:W-:-:S02]  /*8dab0*/  F2FP.BF16.PACK_AB R11, R16, R11 ;  /* 0x0000000b100b723e */ /* 0x000fc400000010ff */
[----:B------:R-:W-:Y:S02]  /*8dac0*/  F2FP.BF16.PACK_AB R16, R20, R21 ;  /* 0x000000151410723e */ /* 0x000fe400000010ff */
[----:B----4-:R-:W-:Y:S02]  /*8dad0*/  F2FP.BF16.PACK_AB R13, R28, R13 ;  /* 0x0000000d1c0d723e */ /* 0x010fe400000010ff */
[----:B------:R-:W-:Y:S02]  /*8dae0*/  F2FP.BF16.PACK_AB R10, R3, R10 ;  /* 0x0000000a030a723e */ /* 0x000fe400000010ff */
[----:B------:R-:W-:Y:S02]  /*8daf0*/  F2FP.BF16.PACK_AB R15, R17, R15 ;  /* 0x0000000f110f723e */ /* 0x000fe400000010ff */
[----:B------:R-:W-:Y:S02]  /*8db00*/  F2FP.BF16.PACK_AB R17, R22, R23 ;  /* 0x000000171611723e */ /* 0x000fe400000010ff */
[----:B------:R-:W-:-:S02]  /*8db10*/  F2FP.BF16.PACK_AB R14, R2, R14 ;  /* 0x0000000e020e723e */ /* 0x000fc400000010ff */
[----:B------:R-:W-:Y:S02]  /*8db20*/  F2FP.BF16.PACK_AB R18, R24, R18 ;  /* 0x000000121812723e */ /* 0x000fe400000010ff */
[----:B---3--:R-:W-:Y:S02]  /*8db30*/  F2FP.BF16.PACK_AB R19, R0, R19 ;  /* 0x000000130013723e */ /* 0x008fe400000010ff */
[----:B--2---:R-:W-:Y:S02]  /*8db40*/  F2FP.BF16.PACK_AB R9, R29, R9 ;  /* 0x000000091d09723e */ /* 0x004fe400000010ff */
[----:B------:R-:W2:Y:S04]  /*8db50*/  LDL.LU R29, [R1+0x83c] ;  /* 0x00083c00011d7983 */ /* 0x000ea80000300800 */
[----:B------:R-:W2:Y:S04]  /*8db60*/  LDL.LU R20, [R1+0x838] ;  /* 0x0008380001147983 */ /* 0x000ea80000300800 */
[----:B------:R-:W3:Y:S04]  /*8db70*/  LDL.LU R28, [R1+0x844] ;  /* 0x00084400011c7983 */ /* 0x000ee80000300800 */
[----:B------:R-:W3:Y:S04]  /*8db80*/  LDL.LU R21, [R1+0x840] ;  /* 0x0008400001157983 */ /* 0x000ee80000300800 */
[----:B------:R-:W4:Y:S04]  /*8db90*/  LDL.LU R3, [R1+0x84c] ;  /* 0x00084c0001037983 */ /* 0x000f280000300800 */
[----:B------:R-:W4:Y:S04]  /*8dba0*/  LDL.LU R22, [R1+0x848] ;  /* 0x0008480001167983 */ /* 0x000f280000300800 */
[----:B------:R-:W4:Y:S04]  /*8dbb0*/  LDL.LU R2, [R1+0x854] ;  /* 0x0008540001027983 */ /* 0x000f280000300800 */
[----:B------:R-:W4:Y:S04]  /*8dbc0*/  LDL.LU R23, [R1+0x850] ;  /* 0x0008500001177983 */ /* 0x000f280000300800 */
[----:B------:R-:W4:Y:S04]  /*8dbd0*/  LDL.LU R24, [R1+0x1e4c] ;  /* 0x001e4c0001187983 */ /* 0x000f280000300800 */
[----:B------:R-:W4:Y:S01]  /*8dbe0*/  LDL.LU R0, [R1+0x1e48] ;  /* 0x001e480001007983 */ /* 0x000f220000300800 */
[----:B--2---:R-:W-:-:S02]  /*8dbf0*/  F2FP.BF16.PACK_AB R20, R29, R20 ;  /* 0x000000141d14723e */ /* 0x004fc400000010ff */
[----:B---3--:R-:W-:Y:S01]  /*8dc00*/  F2FP.BF16.PACK_AB R21, R28, R21 ;  /* 0x000000151c15723e */ /* 0x008fe200000010ff */
[----:B----4-:R0:W-:Y:S04]  /*8dc10*/  STS.128 [R0+0x800], R24 ;  /* 0x0008001800007388 */ /* 0x0101e80000000c00 */
[----:B------:R1:W-:Y:S04]  /*8dc20*/  STS.128 [R0+0x880], R4 ;  /* 0x0008800400007388 */ /* 0x0003e80000000c00 */
[----:B------:R2:W-:Y:S04]  /*8dc30*/  STS.128 [R0+0x900], R8 ;  /* 0x0009000800007388 */ /* 0x0005e80000000c00 */
[----:B0-----:R-:W3:Y:S04]  /*8dc40*/  LDL.LU R24, [R1+0x89c] ;  /* 0x00089c0001187983 */ /* 0x001ee80000300800 */
[----:B------:R-:W3:Y:S04]  /*8dc50*/  LDL.LU R25, [R1+0x898] ;  /* 0x0008980001197983 */ /* 0x000ee80000300800 */
[----:B------:R-:W4:Y:S04]  /*8dc60*/  LDL.LU R26, [R1+0x8a4] ;  /* 0x0008a400011a7983 */ /* 0x000f280000300800 */
[----:B------:R-:W4:Y:S04]  /*8dc70*/  LDL.LU R27, [R1+0x8a0] ;  /* 0x0008a000011b7983 */ /* 0x000f280000300800 */
        /* <DEDUP_REMOVED lines=9> */
[----:B------:R1:W-:Y:S01]  /*8dd10*/  STS.128 [R0+0xa00], R16 ;  /* 0x000a001000007388 */ /* 0x0003e20000000c00 */
[----:B------:R-:W-:-:S03]  /*8dd20*/  F2FP.BF16.PACK_AB R22, R3, R22 ;  /* 0x000000160316723e */ /* 0x000fc600000010ff */
[----:B0-----:R-:W3:Y:S04]  /*8dd30*/  LDL.LU R12, [R1+0x86c] ;  /* 0x00086c00010c7983 */ /* 0x001ee80000300800 */
[----:B------:R-:W2:Y:S04]  /*8dd40*/  LDL.LU R13, [R1+0x88c] ;  /* 0x00088c00010d7983 */ /* 0x000ea80000300800 */
[----:B------:R-:W4:Y:S04]  /*8dd50*/  LDL.LU R14, [R1+0x874] ;  /* 0x00087400010e7983 */ /* 0x000f280000300800 */
[----:B------:R-:W4:Y:S04]  /*8dd60*/  LDL.LU R15, [R1+0x894] ;  /* 0x00089400010f7983 */ /* 0x000f280000300800 */
[----:B-1----:R-:W4:Y:S04]  /*8dd70*/  LDL.LU R16, [R1+0x85c] ;  /* 0x00085c0001107983 */ /* 0x002f280000300800 */
[----:B------:R-:W4:Y:S04]  /*8dd80*/  LDL.LU R17, [R1+0x87c] ;  /* 0x00087c0001117983 */ /* 0x000f280000300800 */
[----:B------:R-:W4:Y:S01]  /*8dd90*/  LDL.LU R18, [R1+0x864] ;  /* 0x0008640001127983 */ /* 0x000f220000300800 */
[----:B------:R-:W-:-:S03]  /*8dda0*/  F2FP.BF16.PACK_AB R23, R2, R23 ;  /* 0x000000170217723e */ /* 0x000fc600000010ff */
[----:B------:R-:W4:Y:S04]  /*8ddb0*/  LDL.LU R19, [R1+0x884] ;  /* 0x0008840001137983 */ /* 0x000f280000300800 */
[----:B------:R-:W4:Y:S04]  /*8ddc0*/  LDL.LU R29, [R1+0x1e44] ;  /* 0x001e4400011d7983 */ /* 0x000f280000300800 */
[----:B------:R-:W4:Y:S04]  /*8ddd0*/  LDL.LU R28, [R1+0x1e40] ;  /* 0x001e4000011c7983 */ /* 0x000f280000300800 */
[----:B------:R-:W4:Y:S04]  /*8dde0*/  LDL.LU R3, [R1+0x1e3c] ;  /* 0x001e3c0001037983 */ /* 0x000f280000300800 */
[----:B------:R-:W4:Y:S04]  /*8ddf0*/  LDL.LU R2, [R1+0x1e38] ;  /* 0x001e380001027983 */ /* 0x000f280000300800 */
[----:B------:R0:W-:Y:S01]  /*8de00*/  STS.128 [R0+0xa80], R20 ;  /* 0x000a801400007388 */ /* 0x0001e20000000c00 */
[----:B---3--:R-:W-:-:S02]  /*8de10*/  F2FP.BF16.PACK_AB R6, R12, R6 ;  /* 0x000000060c06723e */ /* 0x008fc400000010ff */
[----:B------:R-:W-:Y:S02]  /*8de20*/  F2FP.BF16.PACK_AB R12, R24, R25 ;  /* 0x00000019180c723e */ /* 0x000fe400000010ff */
[----:B--2---:R-:W-:Y:S02]  /*8de30*/  F2FP.BF16.PACK_AB R10, R13, R10 ;  /* 0x0000000a0d0a723e */ /* 0x004fe400000010ff */
[----:B----4-:R-:W-:Y:S02]  /*8de40*/  F2FP.BF16.PACK_AB R13, R26, R27 ;  /* 0x0000001b1a0d723e */ /* 0x010fe400000010ff */
[----:B------:R-:W-:Y:S02]  /*8de50*/  F2FP.BF16.PACK_AB R7, R14, R7 ;  /* 0x000000070e07723e */ /* 0x000fe400000010ff */
[----:B------:R-:W-:Y:S02]  /*8de60*/  F2FP.BF16.PACK_AB R11, R15, R11 ;  /* 0x0000000b0f0b723e */ /* 0x000fe400000010ff */
[----:B------:R-:W-:-:S02]  /*8de70*/  F2FP.BF16.PACK_AB R8, R17, R8 ;  /* 0x000000081108723e */ /* 0x000fc400000010ff */
[----:B------:R-:W-:Y:S02]  /*8de80*/  F2FP.BF16.PACK_AB R9, R19, R9 ;  /* 0x000000091309723e */ /* 0x000fe400000010ff */
[----:B------:R-:W-:Y:S02]  /*8de90*/  F2FP.BF16.PACK_AB R15, R28, R29 ;  /* 0x0000001d1c0f723e */ /* 0x000fe400000010ff */
[----:B------:R-:W-:Y:S02]  /*8dea0*/  F2FP.BF16.PACK_AB R14, R2, R3 ;  /* 0x00000003020e723e */ /* 0x000fe400000010ff */
[----:B------:R-:W-:-:S03]  /*8deb0*/  MOV R2, c[0x0][0x1c8] ;  /* 0x0000720000027a02 */ /* 0x000fc60000000f00 */
[----:B------:R1:W-:Y:S02]  /*8dec0*/  STS.128 [R0+0xc00], R12 ;  /* 0x000c000c00007388 */ /* 0x0003e40000000c00 */
[C---:B0-----:R-:W-:Y:S02]  /*8ded0*/  IMAD R20, R2.reuse, 0x28, RZ ;  /* 0x0000002802147824 */ /* 0x041fe400078e02ff */
[C---:B------:R-:W-:Y:S01]  /*8dee0*/  IMAD R21, R2.reuse, 0x2a, RZ ;  /* 0x0000002a02157824 */ /* 0x040fe200078e02ff */
[----:B------:R0:W-:Y:S01]  /*8def0*/  STS.128 [R0+0xb80], R8 ;  /* 0x000b800800007388 */ /* 0x0001e20000000c00 */
[C---:B-1----:R-:W-:Y:S02]  /*8df00*/  IMAD R14, R2.reuse, 0x1a, RZ ;  /* 0x0000001a020e7824 */ /* 0x042fe400078e02ff */
[----:B------:R-:W-:-:S05]  /*8df10*/  IMAD R15, R2, 0x1c, RZ ;  /* 0x0000001c020f7824 */ /* 0x000fca00078e02ff */
[----:B------:R-:W-:Y:S04]  /*8df20*/  STL.64 [R1+0x1e30], R14 ;  /* 0x001e300e01007387 */ /* 0x000fe80000100a00 */
[----:B------:R1:W-:Y:S04]  /*8df30*/  STL.64 [R1+0x1e28], R20 ;  /* 0x001e281401007387 */ /* 0x0003e80000100a00 */
[----:B0-----:R-:W2:Y:S04]  /*8df40*/  LDL.LU R9, [R1+0x740] ;  /* 0x0007400001097983 */ /* 0x001ea80000300800 */
[----:B-1----:R-:W3:Y:S01]  /*8df50*/  LDL.64 R20, [R1+0x3a8] ;  /* 0x0003a80001147983 */ /* 0x002ee20000100a00 */
[----:B------:R-:W-:Y:S01]  /*8df60*/  IMAD.SHL.U32 R3, R2, 0x2, RZ ;  /* 0x0000000202037824 */ /* 0x000fe200078e00ff */
[----:B------:R-:W-:-:S02]  /*8df70*/  F2FP.BF16.PACK_AB R4, R16, R4 ;  /* 0x000000041004723e */ /* 0x000fc400000010ff */
[----:B------:R-:W-:-:S05]  /*8df80*/  F2FP.BF16.PACK_AB R5, R18, R5 ;  /* 0x000000051205723e */ /* 0x000fca00000010ff */
[----:B------:R0:W-:Y:S02]  /*8df90*/  STS.128 [R0+0xb00], R4 ;  /* 0x000b000400007388 */ /* 0x0001e40000000c00 */
[C---:B0-----:R-:W-:Y:S02]  /*8dfa0*/  IMAD R4, R2.reuse, 0x6, RZ ;  /* 0x0000000602047824 */ /* 0x041fe400078e02ff */
[C---:B------:R-:W-:Y:S02]  /*8dfb0*/  IMAD R5, R2.reuse, 0xa, RZ ;  /* 0x0000000a02057824 */ /* 0x040fe400078e02ff */
[C---:B------:R-:W-:Y:S02]  /*8dfc0*/  IMAD R6, R2.reuse, 0xc, RZ ;  /* 0x0000000c02067824 */ /* 0x040fe400078e02ff */
[C---:B------:R-:W-:Y:S02]  /*8dfd0*/  IMAD R7, R2.reuse, 0xe, RZ ;  /* 0x0000000e02077824 */ /* 0x040fe400078e02ff */
[----:B------:R-:W-:-:S02]  /*8dfe0*/  IMAD R10, R2, 0x12, RZ ;  /* 0x00000012020a7824 */ /* 0x000fc400078e02ff */
[----:B------:R-:W-:Y:S01]  /*8dff0*/  IMAD R11, R2, 0x14, RZ ;  /* 0x00000014020b7824 */ /* 0x000fe200078e02ff */
[----:B--2---:R-:W-:Y:S02]  /*8e000*/  FSEL R15, R9, -INF , P5 ;  /* 0xff800000090f7808 */ /* 0x004fe40002800000 */
[----:B---3--:R-:W-:-:S03]  /*8e010*/  IADD3 R8, P6, R3, R20, RZ ;  /* 0x0000001403087210 */ /* 0x008fc60007fde0ff */
[----:B------:R-:W-:Y:S01]  /*8e020*/  STL [R1+0x125c], R15 ;  /* 0x00125c0f01007387 */ /* 0x000fe20000100800 */
[----:B------:R-:W-:-:S03]  /*8e030*/  LEA.HI.X.SX32 R9, R2, R21, 0x1, P6 ;  /* 0x0000001502097211 */ /* 0x000fc600030f0eff */
[----:B------:R-:W-:Y:S01]  /*8e040*/  STL [R1+0x1cec], R8 ;  /* 0x001cec0801007387 */ /* 0x000fe20000100800 */
[----:B------:R-:W-:-:S03]  /*8e050*/  LEA R14, P5, R2, R20, 0x2 ;  /* 0x00000014020e7211 */ /* 0x000fc600078a10ff */
[----:B------:R0:W-:Y:S02]  /*8e060*/  STL [R1+0x1ce8], R9 ;  /* 0x001ce80901007387 */ /* 0x0001e40000100800 */
[----:B0-----:R-:W-:Y:S02]  /*8e070*/  MOV R9, R21 ;  /* 0x0000001500097202 */ /* 0x001fe40000000f00 */
[----:B------:R-:W-:Y:S02]  /*8e080*/  MOV R8, R20 ;  /* 0x0000001400087202 */ /* 0x000fe40000000f00 */
[----:B------:R-:W-:Y:S01]  /*8e090*/  LEA.HI.X.SX32 R15, R3, R9, 0x1, P5 ;  /* 0x00000009030f7211 */ /* 0x000fe200028f0eff */
[----:B------:R-:W-:Y:S01]  /*8e0a0*/  IMAD R21, R2, 0x3, RZ ;  /* 0x0000000302157824 */ /* 0x000fe200078e02ff */
[----:B------:R-:W-:-:S03]  /*8e0b0*/  IADD3 R20, P6, R4, R8, RZ ;  /* 0x0000000804147210 */ /* 0x000fc60007fde0ff */
[----:B------:R0:W-:Y:S01]  /*8e0c0*/  STL.64 [R1+0x998], R14 ;  /* 0x0009980e01007387 */ /* 0x0001e20000100a00 */
[----:B------:R-:W-:Y:S01]  /*8e0d0*/  LEA.HI.X.SX32 R21, R21, R9, 0x1, P6 ;  /* 0x0000000915157211 */ /* 0x000fe200030f0eff */
[C---:B------:R-:W-:Y:S01]  /*8e0e0*/  IMAD R3, R2.reuse, 0x5, RZ ;  /* 0x0000000502037824 */ /* 0x040fe200078e02ff */
[C---:B0-----:R-:W-:Y:S02]  /*8e0f0*/  LEA R14, P5, R2.reuse, R8, 0x3 ;  /* 0x00000008020e7211 */ /* 0x041fe400078a18ff */
[----:B------:R-:W-:-:S04]  /*8e100*/  SHF.L.U32 R15, R2, 0x2, RZ ;  /* 0x00000002020f7819 */ /* 0x000fc800000006ff */
[-C--:B------:R-:W-:Y:S01]  /*8e110*/  LEA.HI.X.SX32 R15, R15, R9.reuse, 0x1, P5 ;  /* 0x000000090f0f7211 */ /* 0x080fe200028f0eff */
[----:B------:R0:W-:Y:S04]  /*8e120*/  STL.64 [R1+0x990], R20 ;  /* 0x0009901401007387 */ /* 0x0001e80000100a00 */
[----:B------:R1:W-:Y:S01]  /*8e130*/  STL.64 [R1+0x988], R14 ;  /* 0x0009880e01007387 */ /* 0x0003e20000100a00 */
[-C--:B0-----:R-:W-:Y:S02]  /*8e140*/  IADD3 R20, P6, R5, R8.reuse, RZ ;  /* 0x0000000805147210 */ /* 0x081fe40007fde0ff */
[----:B-1----:R-:W-:Y:S02]  /*8e150*/  IADD3 R14, P5, R6, R8, RZ ;  /* 0x00000008060e7210 */ /* 0x002fe40007fbe0ff */
[----:B------:R-:W-:-:S02]  /*8e160*/  LEA.HI.X.SX32 R21, R3, R9, 0x1, P6 ;  /* 0x0000000903157211 */ /* 0x000fc400030f0eff */
[----:B------:R-:W-:Y:S01]  /*8e170*/  LEA.HI.X.SX32 R15, R4, R9, 0x1, P5 ;  /* 0x00000009040f7211 */ /* 0x000fe200028f0eff */
[C---:B------:R-:W-:Y:S02]  /*8e180*/  IMAD R3, R2.reuse, 0x7, RZ ;  /* 0x0000000702037824 */ /* 0x040fe400078e02ff */
[----:B------:R0:W-:Y:S01]  /*8e190*/  STL.64 [R1+0x980], R20 ;  /* 0x0009801401007387 */ /* 0x0001e20000100a00 */
[----:B------:R-:W-:-:S03]  /*8e1a0*/  IMAD.SHL.U32 R4, R2, 0x8, RZ ;  /* 0x0000000802047824 */ /* 0x000fc600078e00ff */
[----:B------:R1:W-:Y:S01]  /*8e1b0*/  STL.64 [R1+0x978], R14 ;  /* 0x0009780e01007387 */ /* 0x0003e20000100a00 */
[-C--:B0-----:R-:W-:Y:S02]  /*8e1c0*/  IADD3 R20, P6, R7, R8.reuse, RZ ;  /* 0x0000000807147210 */ /* 0x081fe40007fde0ff */
[-C--:B-1----:R-:W-:Y:S02]  /*8e1d0*/  LEA R14, P5, R2, R8.reuse, 0x4 ;  /* 0x00000008020e7211 */ /* 0x082fe400078a20ff */
[-C--:B------:R-:W-:Y:S02]  /*8e1e0*/  LEA.HI.X.SX32 R21, R3, R9.reuse, 0x1, P6 ;  /* 0x0000000903157211 */ /* 0x080fe400030f0eff */
[----:B------:R-:W-:Y:S01]  /*8e1f0*/  LEA.HI.X.SX32 R15, R4, R9, 0x1, P5 ;  /* 0x00000009040f7211 */ /* 0x000fe200028f0eff */
[----:B------:R-:W-:Y:S02]  /*8e200*/  IMAD R3, R2, 0x9, RZ ;  /* 0x0000000902037824 */ /* 0x000fe400078e02ff */
[----:B------:R0:W-:Y:S04]  /*8e210*/  STL.64 [R1+0x970], R20 ;  /* 0x0009701401007387 */ /* 0x0001e80000100a00 */
[----:B------:R1:W-:Y:S01]  /*8e220*/  STL.64 [R1+0x968], R14 ;  /* 0x0009680e01007387 */ /* 0x0003e20000100a00 */
[----:B0-----:R-:W-:-:S02]  /*8e230*/  IADD3 R20, P6, R10, R8, RZ ;  /* 0x000000080a147210 */ /* 0x001fc40007fde0ff */
[----:B-1----:R-:W-:Y:S02]  /*8e240*/  IADD3 R14, P5, R11, R8, RZ ;  /* 0x000000080b0e7210 */ /* 0x002fe40007fbe0ff */
[-C--:B------:R-:W-:Y:S02]  /*8e250*/  LEA.HI.X.SX32 R21, R3, R9.reuse, 0x1, P6 ;  /* 0x0000000903157211 */ /* 0x080fe400030f0eff */
[----:B------:R-:W-:-:S03]  /*8e260*/  LEA.HI.X.SX32 R15, R5, R9, 0x1, P5 ;  /* 0x00000009050f7211 */ /* 0x000fc600028f0eff */
[----:B------:R-:W-:Y:S04]  /*8e270*/  STL.64 [R1+0x960], R20 ;  /* 0x0009601401007387 */ /* 0x000fe80000100a00 */
[----:B------:R0:W-:Y:S04]  /*8e280*/  STL.64 [R1+0x958], R14 ;  /* 0x0009580e01007387 */ /* 0x0001e80000100a00 */
[----:B0-----:R-:W2:Y:S01]  /*8e290*/  LDL.LU.64 R14, [R1+0x1e30] ;  /* 0x001e3000010e7983 */ /* 0x001ea20000300a00 */
[C---:B------:R-:W-:Y:S02]  /*8e2a0*/  IMAD R12, R2.reuse, 0x16, RZ ;  /* 0x00000016020c7824 */ /* 0x040fe400078e02ff */
[----:B------:R-:W-:-:S03]  /*8e2b0*/  IMAD R3, R2, 0xb, RZ ;  /* 0x0000000b02037824 */ /* 0x000fc600078e02ff */
[----:B------:R-:W-:Y:S01]  /*8e2c0*/  IADD3 R20, P6, R12, R8, RZ ;  /* 0x000000080c147210 */ /* 0x000fe20007fde0ff */
[----:B------:R-:W-:-:S03]  /*8e2d0*/  IMAD R13, R2, 0x18, RZ ;  /* 0x00000018020d7824 */ /* 0x000fc600078e02ff */
[----:B------:R-:W-:Y:S01]  /*8e2e0*/  LEA.HI.X.SX32 R21, R3, R9, 0x1, P6 ;  /* 0x0000000903157211 */ /* 0x000fe200030f0eff */
[----:B------:R-:W-:Y:S01]  /*8e2f0*/  IMAD R3, R2, 0xd, RZ ;  /* 0x0000000d02037824 */ /* 0x000fe200078e02ff */
[----:B------:R-:W-:-:S03]  /*8e300*/  IADD3 R4, P5, R13, R8, RZ ;  /* 0x000000080d047210 */ /* 0x000fc60007fbe0ff */
[----:B------:R2:W-:Y:S01]  /*8e310*/  STL.64 [R1+0x950], R20 ;  /* 0x0009501401007387 */ /* 0x0005e20000100a00 */
[----:B------:R-:W-:Y:S01]  /*8e320*/  LEA.HI.X.SX32 R5, R6, R9, 0x1, P5 ;  /* 0x0000000906057211 */ /* 0x000fe200028f0eff */
[----:B------:R-:W-:-:S04]  /*8e330*/  IMAD R16, R2, 0x1e, RZ ;  /* 0x0000001e02107824 */ /* 0x000fc800078e02ff */
[----:B------:R0:W-:Y:S01]  /*8e340*/  STL.64 [R1+0x948], R4 ;  /* 0x0009480401007387 */ /* 0x0001e20000100a00 */
[----:B--2---:R-:W-:-:S04]  /*8e350*/  IADD3 R20, P6, R14, R8, RZ ;  /* 0x000000080e147210 */ /* 0x004fc80007fde0ff */
[----:B------:R-:W-:Y:S01]  /*8e360*/  LEA.HI.X.SX32 R21, R3, R9, 0x1, P6 ;  /* 0x0000000903157211 */ /* 0x000fe200030f0eff */
[----:B------:R-:W-:Y:S01]  /*8e370*/  IMAD R3, R2, 0xf, RZ ;  /* 0x0000000f02037824 */ /* 0x000fe200078e02ff */
[----:B0-----:R-:W-:-:S03]  /*8e380*/  IADD3 R4, P5, R15, R8, RZ ;  /* 0x000000080f047210 */ /* 0x001fc60007fbe0ff */
[----:B------:R0:W-:Y:S01]  /*8e390*/  STL.64 [R1+0x940], R20 ;  /* 0x0009401401007387 */ /* 0x0001e20000100a00 */
[----:B------:R-:W-:-:S03]  /*8e3a0*/  LEA.HI.X.SX32 R5, R7, R9, 0x1, P5 ;  /* 0x0000000907057211 */ /* 0x000fc600028f0eff */
[----:B------:R-:W-:Y:S01]  /*8e3b0*/  STL [R1+0x1e18], R7 ;  /* 0x001e180701007387 */ /* 0x000fe20000100800 */
[----:B0-----:R-:W-:-:S04]  /*8e3c0*/  IADD3 R20, P6, R16, R8, RZ ;  /* 0x0000000810147210 */ /* 0x001fc80007fde0ff */
[----:B------:R-:W-:Y:S01]  /*8e3d0*/  LEA.HI.X.SX32 R21, R3, R9, 0x1, P6 ;  /* 0x0000000903157211 */ /* 0x000fe200030f0eff */
[----:B------:R-:W-:Y:S04]  /*8e3e0*/  STL.64 [R1+0x938], R4 ;  /* 0x0009380401007387 */ /* 0x000fe80000100a00 */
[----:B------:R0:W-:Y:S04]  /*8e3f0*/  STL.64 [R1+0x930], R20 ;  /* 0x0009301401007387 */ /* 0x0001e80000100a00 */
[----:B0-----:R-:W2:Y:S01]  /*8e400*/  LDL.LU.64 R20, [R1+0x1e28] ;  /* 0x001e280001147983 */ /* 0x001ea20000300a00 */
[C---:B------:R-:W-:Y:S01]  /*8e410*/  IMAD R17, R2.reuse, 0x22, RZ ;  /* 0x0000002202117824 */ /* 0x040fe200078e02ff */
[C---:B------:R-:W-:Y:S01]  /*8e420*/  LEA R4, P5, R2.reuse, R8, 0x5 ;  /* 0x0000000802047211 */ /* 0x040fe200078a28ff */
[C---:B------:R-:W-:Y:S01]  /*8e430*/  IMAD R3, R2.reuse, 0x11, RZ ;  /* 0x0000001102037824 */ /* 0x040fe200078e02ff */
[----:B------:R-:W-:-:S02]  /*8e440*/  SHF.L.U32 R5, R2, 0x4, RZ ;  /* 0x0000000402057819 */ /* 0x000fc400000006ff */
[-C--:B------:R-:W-:Y:S01]  /*8e450*/  IADD3 R6, P6, R17, R8.reuse, RZ ;  /* 0x0000000811067210 */ /* 0x080fe20007fde0ff */
[C---:B------:R-:W-:Y:S01]  /*8e460*/  IMAD R18, R2.reuse, 0x24, RZ ;  /* 0x0000002402127824 */ /* 0x040fe200078e02ff */
[-C--:B------:R-:W-:Y:S01]  /*8e470*/  LEA.HI.X.SX32 R5, R5, R9.reuse, 0x1, P5 ;  /* 0x0000000905057211 */ /* 0x080fe200028f0eff */
[C---:B------:R-:W-:Y:S01]  /*8e480*/  IMAD R19, R2.reuse, 0x26, RZ ;  /* 0x0000002602137824 */ /* 0x040fe200078e02ff */
        /* <DEDUP_REMOVED lines=9> */
[----:B------:R2:W-:Y:S01]  /*8e520*/  STL.64 [R1+0x910], R6 ;  /* 0x0009100601007387 */ /* 0x0005e20000100a00 */
        /* <DEDUP_REMOVED lines=8> */
[----:B------:R-:W-:Y:S01]  /*8e5b0*/  IMAD R3, R2, 0x3c, RZ ;  /* 0x0000003c02037824 */ /* 0x000fe200078e02ff */
[-C--:B--2---:R-:W-:Y:S01]  /*8e5c0*/  IADD3 R6, P6, R21, R8.reuse, RZ ;  /* 0x0000000815067210 */ /* 0x084fe20007fde0ff */
[----:B------:R0:W-:Y:S01]  /*8e5d0*/  STL.64 [R1+0x1e20], R20 ;  /* 0x001e201401007387 */ /* 0x0001e20000100a00 */
[----:B------:R-:W-:-:S02]  /*8e5e0*/  IADD3 R4, P5, R20, R8, RZ ;  /* 0x0000000814047210 */ /* 0x000fc40007fbe0ff */
[----:B0-----:R-:W-:Y:S02]  /*8e5f0*/  MOV R21, R9 ;  /* 0x0000000900157202 */ /* 0x001fe40000000f00 */
[----:B------:R-:W-:Y:S02]  /*8e600*/  MOV R20, R8 ;  /* 0x0000000800147202 */ /* 0x000fe40000000f00 */
[----:B------:R-:W-:Y:S01]  /*8e610*/  LEA.HI.X.SX32 R5, R11, R21, 0x1, P5 ;  /* 0x000000150b057211 */ /* 0x000fe200028f0eff */
[----:B------:R-:W-:-:S04]  /*8e620*/  IMAD R8, R2, 0x15, RZ ;  /* 0x0000001502087824 */ /* 0x000fc800078e02ff */
[----:B------:R0:W-:Y:S01]  /*8e630*/  STL.64 [R1+0x908], R4 ;  /* 0x0009080401007387 */ /* 0x0001e20000100a00 */
[----:B------:R-:W-:Y:S01]  /*8e640*/  LEA.HI.X.SX32 R7, R8, R21, 0x1, P6 ;  /* 0x0000001508077211 */ /* 0x000fe200030f0eff */
[----:B------:R-:W-:Y:S01]  /*8e650*/  IMAD R8, R2, 0x17, RZ ;  /* 0x0000001702087824 */ /* 0x000fe200078e02ff */
[----:B0-----:R-:W-:-:S04]  /*8e660*/  IADD3 R4, P5, R22, R20, RZ ;  /* 0x0000001416047210 */ /* 0x001fc80007fbe0ff */
[-C--:B------:R-:W-:Y:S01]  /*8e670*/  LEA.HI.X.SX32 R5, R12, R21.reuse, 0x1, P5 ;  /* 0x000000150c057211 */ /* 0x080fe200028f0eff */
[----:B------:R0:W-:Y:S04]  /*8e680*/  STL.64 [R1+0x900], R6 ;  /* 0x0009000601007387 */ /* 0x0001e80000100a00 */
[----:B------:R1:W-:Y:S01]  /*8e690*/  STL.64 [R1+0x8f8], R4 ;  /* 0x0008f80401007387 */ /* 0x0003e20000100a00 */
[-C--:B0-----:R-:W-:Y:S02]  /*8e6a0*/  IADD3 R6, P6, R23, R20.reuse, RZ ;  /* 0x0000001417067210 */ /* 0x081fe40007fde0ff */
[----:B-1----:R-:W-:Y:S02]  /*8e6b0*/  IADD3 R4, P5, R24, R20, RZ ;  /* 0x0000001418047210 */ /* 0x002fe40007fbe0ff */
[----:B------:R-:W-:-:S02]  /*8e6c0*/  LEA.HI.X.SX32 R7, R8, R21, 0x1, P6 ;  /* 0x0000001508077211 */ /* 0x000fc400030f0eff */
[----:B------:R-:W-:Y:S01]  /*8e6d0*/  LEA.HI.X.SX32 R5, R13, R21, 0x1, P5 ;  /* 0x000000150d057211 */ /* 0x000fe200028f0eff */
[----:B------:R-:W-:Y:S02]  /*8e6e0*/  IMAD R8, R2, 0x19, RZ ;  /* 0x0000001902087824 */ /* 0x000fe400078e02ff */
[----:B------:R0:W-:Y:S04]  /*8e6f0*/  STL.64 [R1+0x8f0], R6 ;  /* 0x0008f00601007387 */ /* 0x0001e80000100a00 */
[----:B------:R1:W-:Y:S01]  /*8e700*/  STL.64 [R1+0x8e8], R4 ;  /* 0x0008e80401007387 */ /* 0x0003e20000100a00 */
[-C--:B0-----:R-:W-:Y:S02]  /*8e710*/  IADD3 R6, P6, R25, R20.reuse, RZ ;  /* 0x0000001419067210 */ /* 0x081fe40007fde0ff */
[----:B-1----:R-:W-:-:S02]  /*8e720*/  IADD3 R4, P5, R26, R20, RZ ;  /* 0x000000141a047210 */ /* 0x002fc40007fbe0ff */
        /* <DEDUP_REMOVED lines=9> */
[----:B------:R0:W-:Y:S04]  /*8e7c0*/  STL.64 [R1+0x8d0], R6 ;  /* 0x0008d00601007387 */ /* 0x0001e80000100a00 */
[----:B------:R1:W-:Y:S01]  /*8e7d0*/  STL.64 [R1+0x8c8], R4 ;  /* 0x0008c80401007387 */ /* 0x0003e20000100a00 */
[-C--:B------:R-:W-:Y:S02]  /*8e7e0*/  IADD3 R8, P5, R3, R20.reuse, RZ ;  /* 0x0000001403087210 */ /* 0x080fe40007fbe0ff */
[----:B0-----:R-:W-:Y:S01]  /*8e7f0*/  IADD3 R6, P6, R29, R20, RZ ;  /* 0x000000141d067210 */ /* 0x001fe20007fde0ff */
[C---:B-1----:R-:W-:Y:S02]  /*8e800*/  IMAD R5, R2.reuse, 0x1d, RZ ;  /* 0x0000001d02057824 */ /* 0x042fe400078e02ff */
[----:B------:R-:W-:-:S03]  /*8e810*/  IMAD R4, R2, 0x3e, RZ ;  /* 0x0000003e02047824 */ /* 0x000fc600078e02ff */
[-C--:B------:R-:W-:Y:S02]  /*8e820*/  LEA.HI.X.SX32 R7, R5, R21.reuse, 0x1, P6 ;  /* 0x0000001505077211 */ /* 0x080fe400030f0eff */
[----:B------:R-:W-:Y:S01]  /*8e830*/  LEA.HI.X.SX32 R9, R16, R21, 0x1, P5 ;  /* 0x0000001510097211 */ /* 0x000fe200028f0eff */
[C---:B------:R-:W-:Y:S02]  /*8e840*/  IMAD R5, R2.reuse, 0x1f, RZ ;  /* 0x0000001f02057824 */ /* 0x040fe400078e02ff */
[----:B------:R0:W-:Y:S01]  /*8e850*/  STL.64 [R1+0x8c0], R6 ;  /* 0x0008c00601007387 */ /* 0x0001e20000100a00 */
[----:B------:R-:W-:-:S03]  /*8e860*/  LEA R10, P5, R2, R20, 0x6 ;  /* 0x00000014020a7211 */ /* 0x000fc600078a30ff */
[----:B------:R1:W-:Y:S01]  /*8e870*/  STL.64 [R1+0x8b8], R8 ;  /* 0x0008b80801007387 */ /* 0x0003e20000100a00 */
[----:B0-----:R-:W-:Y:S01]  /*8e880*/  IADD3 R6, P6, R4, R20, RZ ;  /* 0x0000001404067210 */ /* 0x001fe20007fde0ff */
[----:B-1----:R-:W-:-:S03]  /*8e890*/  IMAD.SHL.U32 R9, R2, 0x20, RZ ;  /* 0x0000002002097824 */ /* 0x002fc600078e00ff */
[-C--:B------:R-:W-:Y:S01]  /*8e8a0*/  LEA.HI.X.SX32 R7, R5, R21.reuse, 0x1, P6 ;  /* 0x0000001505077211 */ /* 0x080fe200030f0eff */
[----:B------:R-:W-:Y:S01]  /*8e8b0*/  IMAD R8, R2, 0x42, RZ ;  /* 0x0000004202087824 */ /* 0x000fe200078e02ff */
[----:B------:R-:W-:-:S03]  /*8e8c0*/  LEA.HI.X.SX32 R11, R9, R21, 0x1, P5 ;  /* 0x00000015090b7211 */ /* 0x000fc600028f0eff */
[----:B------:R0:W-:Y:S04]  /*8e8d0*/  STL.64 [R1+0x8b0], R6 ;  /* 0x0008b00601007387 */ /* 0x0001e80000100a00 */
[----:B------:R1:W-:Y:S01]  /*8e8e0*/  STL.64 [R1+0x8a8], R10 ;  /* 0x0008a80a01007387 */ /* 0x0003e20000100a00 */
[----:B0-----:R-:W-:Y:S01]  /*8e8f0*/  IADD3 R6, P6, R8, R20, RZ ;  /* 0x0000001408067210 */ /* 0x001fe20007fde0ff */
[C---:B------:R-:W-:Y:S02]  /*8e900*/  IMAD R8, R2.reuse, 0x44, RZ ;  /* 0x0000004402087824 */ /* 0x040fe400078e02ff */
[----:B-1----:R-:W-:-:S03]  /*8e910*/  IMAD R10, R2, 0x21, RZ ;  /* 0x00000021020a7824 */ /* 0x002fc600078e02ff */
[-C--:B------:R-:W-:Y:S02]  /*8e920*/  IADD3 R8, P5, R8, R20.reuse, RZ ;  /* 0x0000001408087210 */ /* 0x080fe40007fbe0ff */
[-C--:B------:R-:W-:Y:S02]  /*8e930*/  LEA.HI.X.SX32 R7, R10, R21.reuse, 0x1, P6 ;  /* 0x000000150a077211 */ /* 0x080fe400030f0eff */
[----:B------:R-:W-:Y:S01]  /*8e940*/  LEA.HI.X.SX32 R9, R17, R21, 0x1, P5 ;  /* 0x0000001511097211 */ /* 0x000fe200028f0eff */
[C---:B------:R-:W-:Y:S02]  /*8e950*/  IMAD R5, R2.reuse, 0x46, RZ ;  /* 0x0000004602057824 */ /* 0x040fe400078e02ff */
[----:B------:R0:W-:Y:S04]  /*8e960*/  STL.64 [R1+0x8a0], R6 ;  /* 0x0008a00601007387 */ /* 0x0001e80000100a00 */
[----:B------:R1:W-:Y:S01]  /*8e970*/  STL.64 [R1+0x898], R8 ;  /* 0x0008980801007387 */ /* 0x0003e20000100a00 */
[----:B0-----:R-:W-:Y:S01]  /*8e980*/  IADD3 R6, P6, R5, R20, RZ ;  /* 0x0000001405067210 */ /* 0x001fe20007fde0ff */
[----:B-1----:R-:W-:-:S02]  /*8e990*/  IMAD R9, R2, 0x23, RZ ;  /* 0x0000002302097824 */ /* 0x002fc400078e02ff */
[C---:B------:R-:W-:Y:S02]  /*8e9a0*/  IMAD R5, R2.reuse, 0x48, RZ ;  /* 0x0000004802057824 */ /* 0x040fe400078e02ff */
[----:B------:R-:W-:Y:S01]  /*8e9b0*/  IMAD R8, R2, 0x4a, RZ ;  /* 0x0000004a02087824 */ /* 0x000fe200078e02ff */
[----:B------:R-:W-:Y:S02]  /*8e9c0*/  LEA.HI.X.SX32 R7, R9, R21, 0x1, P6 ;  /* 0x0000001509077211 */ /* 0x000fe400030f0eff */
[----:B------:R-:W-:-:S03]  /*8e9d0*/  IADD3 R16, P5, R5, R20, RZ ;  /* 0x0000001405107210 */ /* 0x000fc60007fbe0ff */
[----:B------:R0:W-:Y:S01]  /*8e9e0*/  STL.64 [R1+0x890], R6 ;  /* 0x0008900601007387 */ /* 0x0001e20000100a00 */
[-C--:B------:R-:W-:Y:S01]  /*8e9f0*/  LEA.HI.X.SX32 R17, R18, R21.reuse, 0x1, P5 ;  /* 0x0000001512117211 */ /* 0x080fe200028f0eff */
[C---:B------:R-:W-:Y:S02]  /*8ea00*/  IMAD R9, R2.reuse, 0x4c, RZ ;  /* 0x0000004c02097824 */ /* 0x040fe400078e02ff */
[----:B------:R-:W-:Y:S01]  /*8ea10*/  IMAD R5, R2, 0x4e, RZ ;  /* 0x0000004e02057824 */ /* 0x000fe200078e02ff */
[----:B0-----:R-:W-:Y:S01]  /*8ea20*/  IADD3 R6, P6, R8, R20, RZ ;  /* 0x0000001408067210 */ /* 0x001fe20007fde0ff */
[----:B------:R-:W-:Y:S01]  /*8ea30*/  IMAD R8, R2, 0x25, RZ ;  /* 0x0000002502087824 */ /* 0x000fe200078e02ff */
[----:B------:R0:W-:Y:S04]  /*8ea40*/  STL.64 [R1+0x888], R16 ;  /* 0x0008881001007387 */ /* 0x0001e80000100a00 */
[----:B------:R-:W-:-:S05]  /*8ea50*/  LEA.HI.X.SX32 R7, R8, R21, 0x1, P6 ;  /* 0x0000001508077211 */ /* 0x000fca00030f0eff */
[----:B------:R1:W-:Y:S01]  /*8ea60*/  STL.64 [R1+0x880], R6 ;  /* 0x0008800601007387 */ /* 0x0003e20000100a00 */
[----:B0-----:R-:W-:-:S04]  /*8ea70*/  IADD3 R16, P5, R9, R20, RZ ;  /* 0x0000001409107210 */ /* 0x001fc80007fbe0ff */
[----:B------:R-:W-:Y:S02]  /*8ea80*/  LEA.HI.X.SX32 R17, R19, R21, 0x1, P5 ;  /* 0x0000001513117211 */ /* 0x000fe400028f0eff */
[----:B-1----:R-:W-:Y:S02]  /*8ea90*/  IADD3 R6, P6, R5, R20, RZ ;  /* 0x0000001405067210 */ /* 0x002fe40007fde0ff */
[----:B------:R-:W2:Y:S04]  /*8eaa0*/  LDL.LU.64 R20, [R1+0x1e20] ;  /* 0x001e200001147983 */ /* 0x000ea80000300a00 */
[----:B------:R-:W3:Y:S01]  /*8eab0*/  LDL.64 R18, [R1+0x3a8] ;  /* 0x0003a80001127983 */ /* 0x000ee20000100a00 */
[C---:B------:R-:W-:Y:S02]  /*8eac0*/  IMAD R11, R2.reuse, 0x27, RZ ;  /* 0x00000027020b7824 */ /* 0x040fe400078e02ff */
[----:B------:R-:W-:-:S02]  /*8ead0*/  IMAD R8, R2, 0x50, RZ ;  /* 0x0000005002087824 */ /* 0x000fc400078e02ff */
[C---:B------:R-:W-:Y:S01]  /*8eae0*/  IMAD R9, R2.reuse, 0x52, RZ ;  /* 0x0000005202097824 */ /* 0x040fe200078e02ff */
[----:B------:R0:W-:Y:S01]  /*8eaf0*/  STL.64 [R1+0x878], R16 ;  /* 0x0008781001007387 */ /* 0x0001e20000100a00 */
[----:B---3--:R-:W-:Y:S01]  /*8eb00*/  LEA.HI.X.SX32 R7, R11, R19, 0x1, P6 ;  /* 0x000000130b077211 */ /* 0x008fe200030f0eff */
[----:B------:R-:W-:Y:S01]  /*8eb10*/  IMAD R11, R2, 0x29, RZ ;  /* 0x00000029020b7824 */ /* 0x000fe200078e02ff */
[----:B0-----:R-:W-:-:S03]  /*8eb20*/  IADD3 R16, P5, R8, R18, RZ ;  /* 0x0000001208107210 */ /* 0x001fc60007fbe0ff */
[----:B------:R0:W-:Y:S01]  /*8eb30*/  STL.64 [R1+0x870], R6 ;  /* 0x0008700601007387 */ /* 0x0001e20000100a00 */
[----:B--2---:R-:W-:Y:S01]  /*8eb40*/  LEA.HI.X.SX32 R17, R20, R19, 0x1, P5 ;  /* 0x0000001314117211 */ /* 0x004fe200028f0eff */
[C---:B------:R-:W-:Y:S01]  /*8eb50*/  IMAD R8, R2.reuse, 0x54, RZ ;  /* 0x0000005402087824 */ /* 0x040fe200078e02ff */
[----:B0-----:R-:W-:Y:S01]  /*8eb60*/  IADD3 R6, P6, R9, R18, RZ ;  /* 0x0000001209067210 */ /* 0x001fe20007fde0ff */
[----:B------:R-:W-:-:S03]  /*8eb70*/  IMAD R9, R2, 0x56, RZ ;  /* 0x0000005602097824 */ /* 0x000fc600078e02ff */
[----:B------:R-:W-:Y:S01]  /*8eb80*/  LEA.HI.X.SX32 R7, R11, R19, 0x1, P6 ;  /* 0x000000130b077211 */ /* 0x000fe200030f0eff */
[----:B------:R0:W-:Y:S01]  /*8eb90*/  STL.64 [R1+0x868], R16 ;  /* 0x0008681001007387 */ /* 0x0001e20000100a00 */
[----:B------:R-:W-:-:S03]  /*8eba0*/  IMAD R11, R2, 0x2b, RZ ;  /* 0x0000002b020b7824 */ /* 0x000fc600078e02ff */
[----:B------:R1:W-:Y:S01]  /*8ebb0*/  STL.64 [R1+0x860], R6 ;  /* 0x0008600601007387 */ /* 0x0003e20000100a00 */
[-C--:B0-----:R-:W-:Y:S02]  /*8ebc0*/  IADD3 R16, P5, R8, R18.reuse, RZ ;  /* 0x0000001208107210 */ /* 0x081fe40007fbe0ff */
[-C--:B-1----:R-:W-:Y:S01]  /*8ebd0*/  IADD3 R6, P6, R9, R18.reuse, RZ ;  /* 0x0000001209067210 */ /* 0x082fe20007fde0ff */
        /* <DEDUP_REMOVED lines=8> */
[-C--:B-1----:R-:W-:Y:S02]  /*8ec60*/  IADD3 R6, P6, R9, R18.reuse, RZ ;  /* 0x0000001209067210 */ /* 0x082fe40007fde0ff */
[-C--:B------:R-:W-:Y:S01]  /*8ec70*/  LEA.HI.X.SX32 R17, R22, R19.reuse, 0x1, P5 ;  /* 0x0000001316117211 */ /* 0x080fe200028f0eff */
[C---:B------:R-:W-:Y:S01]  /*8ec80*/  IMAD R9, R2.reuse, 0x5e, RZ ;  /* 0x0000005e02097824 */ /* 0x040fe200078e02ff */
[----:B------:R-:W-:Y:S01]  /*8ec90*/  LEA.HI.X.SX32 R7, R11, R19, 0x1, P6 ;  /* 0x000000130b077211 */ /* 0x000fe200030f0eff */
[----:B------:R-:W-:Y:S02]  /*8eca0*/  IMAD R8, R2, 0x5c, RZ ;  /* 0x0000005c02087824 */ /* 0x000fe400078e02ff */
[----:B------:R0:W-:Y:S04]  /*8ecb0*/  STL.64 [R1+0x848], R16 ;  /* 0x0008481001007387 */ /* 0x0001e80000100a00 */
[----:B------:R1:W-:Y:S01]  /*8ecc0*/  STL.64 [R1+0x840], R6 ;  /* 0x0008400601007387 */ /* 0x0003e20000100a00 */
[----:B0-----:R-:W-:-:S02]  /*8ecd0*/  IADD3 R16, P5, R8, R18, RZ ;  /* 0x0000001208107210 */ /* 0x001fc40007fbe0ff */
[----:B-1----:R-:W-:Y:S01]  /*8ece0*/  IADD3 R6, P6, R9, R18, RZ ;  /* 0x0000001209067210 */ /* 0x002fe20007fde0ff */
[C---:B------:R-:W-:Y:S01]  /*8ecf0*/  IMAD R9, R2.reuse, 0x2f, RZ ;  /* 0x0000002f02097824 */ /* 0x040fe200078e02ff */
[-C--:B------:R-:W-:Y:S01]  /*8ed00*/  LEA.HI.X.SX32 R17, R23, R19.reuse, 0x1, P5 ;  /* 0x0000001317117211 */ /* 0x080fe200028f0eff */
[C---:B------:R-:W-:Y:S02]  /*8ed10*/  IMAD R8, R2.reuse, 0x60, RZ ;  /* 0x0000006002087824 */ /* 0x040fe400078e02ff */
[C---:B------:R-:W-:Y:S01]  /*8ed20*/  IMAD R23, R2.reuse, 0x62, RZ ;  /* 0x0000006202177824 */ /* 0x040fe200078e02ff */
[----:B------:R-:W-:Y:S01]  /*8ed30*/  LEA.HI.X.SX32 R7, R9, R19, 0x1, P6 ;  /* 0x0000001309077211 */ /* 0x000fe200030f0eff */
[----:B------:R0:W-:Y:S01]  /*8ed40*/  STL.64 [R1+0x838], R16 ;  /* 0x0008381001007387 */ /* 0x0001e20000100a00 */
[----:B------:R-:W-:-:S03]  /*8ed50*/  IMAD R11, R2, 0x31, RZ ;  /* 0x00000031020b7824 */ /* 0x000fc600078e02ff */
[----:B------:R1:W-:Y:S01]  /*8ed60*/  STL.64 [R1+0x830], R6 ;  /* 0x0008300601007387 */ /* 0x0003e20000100a00 */
[-C--:B0-----:R-:W-:Y:S02]  /*8ed70*/  IADD3 R16, P5, R8, R18.reuse, RZ ;  /* 0x0000001208107210 */ /* 0x081fe40007fbe0ff */
[----:B-1----:R-:W-:Y:S02]  /*8ed80*/  IADD3 R6, P6, R23, R18, RZ ;  /* 0x0000001217067210 */ /* 0x002fe40007fde0ff */
[-C--:B------:R-:W-:Y:S02]  /*8ed90*/  LEA.HI.X.SX32 R17, R24, R19.reuse, 0x1, P5 ;  /* 0x0000001318117211 */ /* 0x080fe400028f0eff */
[----:B------:R-:W-:-:S03]  /*8eda0*/  LEA.HI.X.SX32 R7, R11, R19, 0x1, P6 ;  /* 0x000000130b077211 */ /* 0x000fc600030f0eff */
[----:B------:R-:W-:Y:S04]  /*8edb0*/  STL.64 [R1+0x828], R16 ;  /* 0x0008281001007387 */ /* 0x000fe80000100a00 */
[----:B------:R0:W-:Y:S04]  /*8edc0*/  STL.64 [R1+0x820], R6 ;  /* 0x0008200601007387 */ /* 0x0001e80000100a00 */
[----:B0-----:R-:W2:Y:S01]  /*8edd0*/  LDL.LU R7, [R1+0x1e18] ;  /* 0x001e180001077983 */ /* 0x001ea20000300800 */
[C---:B------:R-:W-:Y:S02]  /*8ede0*/  IMAD R20, R2.reuse, 0x66, RZ ;  /* 0x0000006602147824 */ /* 0x040fe400078e02ff */
[----:B------:R-:W-:-:S02]  /*8edf0*/  IMAD R8, R2, 0x64, RZ ;  /* 0x0000006402087824 */ /* 0x000fc400078e02ff */
[----:B------:R-:W-:Y:S01]  /*8ee00*/  IMAD R9, R2, 0x68, RZ ;  /* 0x0000006802097824 */ /* 0x000fe200078e02ff */
[-C--:B------:R-:W-:Y:S02]  /*8ee10*/  IADD3 R6, P6, R20, R18.reuse, RZ ;  /* 0x0000001214067210 */ /* 0x080fe40007fde0ff */
[----:B------:R-:W-:Y:S01]  /*8ee20*/  IADD3 R16, P5, R8, R18, RZ ;  /* 0x0000001208107210 */ /* 0x000fe20007fbe0ff */
[C---:B------:R-:W-:Y:S01]  /*8ee30*/  IMAD R11, R2.reuse, 0x33, RZ ;  /* 0x00000033020b7824 */ /* 0x040fe200078e02ff */
[----:B------:R-:W-:Y:S01]  /*8ee40*/  MOV R24, R6 ;  /* 0x0000000600187202 */ /* 0x000fe20000000f00 */
[----:B------:R0:W-:Y:S01]  /*8ee50*/  STL [R1+0x810], R6 ;  /* 0x0008100601007387 */ /* 0x0001e20000100800 */
[----:B------:R-:W-:Y:S01]  /*8ee60*/  LEA.HI.X.SX32 R17, R25, R19, 0x1, P5 ;  /* 0x0000001319117211 */ /* 0x000fe200028f0eff */
[----:B------:R-:W-:-:S04]  /*8ee70*/  IMAD R22, R2, 0x6a, RZ ;  /* 0x0000006a02167824 */ /* 0x000fc800078e02ff */
[----:B------:R1:W-:Y:S01]  /*8ee80*/  STL.64 [R1+0x818], R16 ;  /* 0x0008181001007387 */ /* 0x0003e20000100a00 */
[----:B0-----:R-:W-:Y:S01]  /*8ee90*/  IADD3 R6, P5, R9, R18, RZ ;  /* 0x0000001209067210 */ /* 0x001fe20007fbe0ff */
[C---:B-1----:R-:W-:Y:S02]  /*8eea0*/  IMAD R17, R2.reuse, 0x6c, RZ ;  /* 0x0000006c02117824 */ /* 0x042fe400078e02ff */
[C---:B------:R-:W-:Y:S02]  /*8eeb0*/  IMAD R16, R2.reuse, 0x6e, RZ ;  /* 0x0000006e02107824 */ /* 0x040fe400078e02ff */
[C---:B------:R-:W-:Y:S02]  /*8eec0*/  IMAD R15, R2.reuse, 0x70, RZ ;  /* 0x00000070020f7824 */ /* 0x040fe400078e02ff */
[C---:B------:R-:W-:Y:S02]  /*8eed0*/  IMAD R21, R2.reuse, 0x37, RZ ;  /* 0x0000003702157824 */ /* 0x040fe400078e02ff */
[----:B------:R-:W-:Y:S01]  /*8eee0*/  IMAD R13, R2, 0x72, RZ ;  /* 0x00000072020d7824 */ /* 0x000fe200078e02ff */
[----:B--2---:R-:W-:-:S02]  /*8eef0*/  MOV R25, R7 ;  /* 0x0000000700197202 */ /* 0x004fc40000000f00 */
[-C--:B------:R-:W-:Y:S02]  /*8ef00*/  LEA.HI.X.SX32 R25, R11, R19.reuse, 0x1, P6 ;  /* 0x000000130b197211 */ /* 0x080fe400030f0eff */
[-C--:B------:R-:W-:Y:S01]  /*8ef10*/  LEA.HI.X.SX32 R7, R26, R19.reuse, 0x1, P5 ;  /* 0x000000131a077211 */ /* 0x080fe200028f0eff */
[----:B------:R-:W-:Y:S01]  /*8ef20*/  IMAD R11, R2, 0x35, RZ ;  /* 0x00000035020b7824 */ /* 0x000fe200078e02ff */
[----:B------:R-:W-:Y:S01]  /*8ef30*/  IADD3 R24, P6, R22, R18, RZ ;  /* 0x0000001216187210 */ /* 0x000fe20007fde0ff */
[----:B------:R0:W-:Y:S04]  /*8ef40*/  STL [R1+0x814], R25 ;  /* 0x0008141901007387 */ /* 0x0001e80000100800 */
[----:B------:R1:W-:Y:S01]  /*8ef50*/  STL.64 [R1+0x808], R6 ;  /* 0x0008080601007387 */ /* 0x0003e20000100a00 */
[----:B0-----:R-:W-:-:S02]  /*8ef60*/  LEA.HI.X.SX32 R25, R11, R19, 0x1, P6 ;  /* 0x000000130b197211 */ /* 0x001fc400030f0eff */
[----:B-1----:R-:W-:-:S04]  /*8ef70*/  IADD3 R6, P5, R17, R18, RZ ;  /* 0x0000001211067210 */ /* 0x002fc80007fbe0ff */
[-C--:B------:R-:W-:Y:S01]  /*8ef80*/  LEA.HI.X.SX32 R7, R27, R19.reuse, 0x1, P5 ;  /* 0x000000131b077211 */ /* 0x080fe200028f0eff */
[----:B------:R0:W-:Y:S04]  /*8ef90*/  STL.64 [R1+0x800], R24 ;  /* 0x0008001801007387 */ /* 0x0001e80000100a00 */
[----:B------:R1:W-:Y:S01]  /*8efa0*/  STL.64 [R1+0x7f8], R6 ;  /* 0x0007f80601007387 */ /* 0x0003e20000100a00 */
[----:B------:R-:W-:Y:S01]  /*8efb0*/  IMAD R11, R2, 0x74, RZ ;  /* 0x00000074020b7824 */ /* 0x000fe200078e02ff */
[-C--:B0-----:R-:W-:Y:S02]  /*8efc0*/  IADD3 R24, P6, R16, R18.reuse, RZ ;  /* 0x0000001210187210 */ /* 0x081fe40007fde0ff */
[----:B-1----:R-:W-:Y:S02]  /*8efd0*/  IADD3 R6, P5, R15, R18, RZ ;  /* 0x000000120f067210 */ /* 0x002fe40007fbe0ff */
[----:B------:R-:W-:-:S02]  /*8efe0*/  LEA.HI.X.SX32 R25, R21, R19, 0x1, P6 ;  /* 0x0000001315197211 */ /* 0x000fc400030f0eff */
[----:B------:R-:W-:Y:S01]  /*8eff0*/  LEA.HI.X.SX32 R7, R28, R19, 0x1, P5 ;  /* 0x000000131c077211 */ /* 0x000fe200028f0eff */
[C---:B------:R-:W-:Y:S02]  /*8f000*/  IMAD R26, R2.reuse, 0x39, RZ ;  /* 0x00000039021a7824 */ /* 0x040fe400078e02ff */
[----:B------:R0:W-:Y:S04]  /*8f010*/  STL.64 [R1+0x7f0], R24 ;  /* 0x0007f01801007387 */ /* 0x0001e80000100a00 */
[----:B------:R1:W-:Y:S01]  /*8f020*/  STL.64 [R1+0x7e8], R6 ;  /* 0x0007e80601007387 */ /* 0x0003e20000100a00 */
[----:B------:R-:W-:Y:S01]  /*8f030*/  IMAD R21, R2, 0x76, RZ ;  /* 0x0000007602157824 */ /* 0x000fe200078e02ff */
[-C--:B0-----:R-:W-:Y:S02]  /*8f040*/  IADD3 R24, P6, R13, R18.reuse, RZ ;  /* 0x000000120d187210 */ /* 0x081fe40007fde0ff */
[----:B-1----:R-:W-:-:S02]  /*8f050*/  IADD3 R6, P5, R11, R18, RZ ;  /* 0x000000120b067210 */ /* 0x002fc40007fbe0ff */
[-C--:B------:R-:W-:Y:S02]  /*8f060*/  LEA.HI.X.SX32 R25, R26, R19.reuse, 0x1, P6 ;  /* 0x000000131a197211 */ /* 0x080fe400030f0eff */
[----:B------:R-:W-:-:S03]  /*8f070*/  LEA.HI.X.SX32 R7, R29, R19, 0x1, P5 ;  /* 0x000000131d077211 */ /* 0x000fc600028f0eff */
[----:B------:R0:W-:Y:S04]  /*8f080*/  STL.64 [R1+0x7e0], R24 ;  /* 0x0007e01801007387 */ /* 0x0001e80000100a00 */
[----:B------:R1:W-:Y:S01]  /*8f090*/  STL.64 [R1+0x7d8], R6 ;  /* 0x0007d80601007387 */ /* 0x0003e20000100a00 */
[----:B0-----:R-:W-:Y:S01]  /*8f0a0*/  IADD3 R24, P6, R21, R18, RZ ;  /* 0x0000001215187210 */ /* 0x001fe20007fde0ff */
[C---:B-1----:R-:W-:Y:S02]  /*8f0b0*/  IMAD R7, R2.reuse, 0x3b, RZ ;  /* 0x0000003b02077824 */ /* 0x042fe400078e02ff */
[----:B------:R-:W-:-:S03]  /*8f0c0*/  IMAD R6, R2, 0x7a, RZ ;  /* 0x0000007a02067824 */ /* 0x000fc600078e02ff */
[----:B------:R-:W-:Y:S01]  /*8f0d0*/  LEA.HI.X.SX32 R25, R7, R19, 0x1, P6 ;  /* 0x0000001307197211 */ /* 0x000fe200030f0eff */
[----:B------:R-:W-:-:S04]  /*8f0e0*/  IMAD R21, R2, 0x78, RZ ;  /* 0x0000007802157824 */ /* 0x000fc800078e02ff */
[----:B------:R0:W-:Y:S01]  /*8f0f0*/  STL.64 [R1+0x7d0], R24 ;  /* 0x0007d01801007387 */ /* 0x0001e20000100a00 */
[----:B------:R-:W-:Y:S01]  /*8f100*/  IADD3 R26, P5, R21, R18, RZ ;  /* 0x00000012151a7210 */ /* 0x000fe20007fbe0ff */
[----:B------:R-:W-:-:S03]  /*8f110*/  IMAD R21, R2, 0x3d, RZ ;  /* 0x0000003d02157824 */ /* 0x000fc600078e02ff */
[----:B------:R-:W-:Y:S02]  /*8f120*/  LEA.HI.X.SX32 R27, R3, R19, 0x1, P5 ;  /* 0x00000013031b7211 */ /* 0x000fe400028f0eff */
[----:B0-----:R-:W-:Y:S01]  /*8f130*/  IADD3 R24, P6, R6, R18, RZ ;  /* 0x0000001206187210 */ /* 0x001fe20007fde0ff */
[----:B------:R-:W-:-:S05]  /*8f140*/  IMAD R6, R2, 0x7c, RZ ;  /* 0x0000007c02067824 */ /* 0x000fca00078e02ff */
[----:B------:R-:W-:Y:S02]  /*8f150*/  IADD3 R6, P5, R6, R18, RZ ;  /* 0x0000001206067210 */ /* 0x000fe40007fbe0ff */
[-C--:B------:R-:W-:Y:S02]  /*8f160*/  LEA.HI.X.SX32 R25, R21, R19.reuse, 0x1, P6 ;  /* 0x0000001315197211 */ /* 0x080fe400030f0eff */
[----:B------:R-:W-:Y:S01]  /*8f170*/  LEA.HI.X.SX32 R7, R4, R19, 0x1, P5 ;  /* 0x0000001304077211 */ /* 0x000fe200028f0eff */
[C---:B------:R-:W-:Y:S01]  /*8f180*/  IMAD R3, R2.reuse, 0x7e, RZ ;  /* 0x0000007e02037824 */ /* 0x040fe200078e02ff */
[----:B------:R0:W-:Y:S04]  /*8f190*/  STL.64 [R1+0x7c8], R26 ;  /* 0x0007c81a01007387 */ /* 0x0001e80000100a00 */
[----:B------:R1:W-:Y:S01]  /*8f1a0*/  STL.64 [R1+0x7b8], R6 ;  /* 0x0007b80601007387 */ /* 0x0003e20000100a00 */
[----:B------:R-:W-:-:S03]  /*8f1b0*/  SHF.L.U32 R21, R2, 0x6, RZ ;  /* 0x0000000602157819 */ /* 0x000fc600000006ff */
[----:B------:R2:W-:Y:S01]  /*8f1c0*/  STL.64 [R1+0x7c0], R24 ;  /* 0x0007c01801007387 */ /* 0x0005e20000100a00 */
[-C--:B0-----:R-:W-:Y:S02]  /*8f1d0*/  IADD3 R26, P6, R3, R18.reuse, RZ ;  /* 0x00000012031a7210 */ /* 0x081fe40007fde0ff */
[C---:B-1----:R-:W-:Y:S01]  /*8f1e0*/  LEA R6, P5, R2.reuse, R18, 0x7 ;  /* 0x0000001202067211 */ /* 0x042fe200078a38ff */
[----:B--2---:R-:W-:-:S03]  /*8f1f0*/  IMAD R25, R2, 0x3f, RZ ;  /* 0x0000003f02197824 */ /* 0x004fc600078e02ff */
[-C--:B------:R-:W-:Y:S01]  /*8f200*/  LEA.HI.X.SX32 R7, R21, R19.reuse, 0x1, P5 ;  /* 0x0000001315077211 */ /* 0x080fe200028f0eff */
[C---:B------:R-:W-:Y:S01]  /*8f210*/  IMAD R24, R2.reuse, 0x82, RZ ;  /* 0x0000008202187824 */ /* 0x040fe200078e02ff */
[----:B------:R-:W-:Y:S01]  /*8f220*/  LEA.HI.X.SX32 R27, R25, R19, 0x1, P6 ;  /* 0x00000013191b7211 */ /* 0x000fe200030f0eff */
[C---:B------:R-:W-:Y:S02]  /*8f230*/  IMAD R4, R2.reuse, 0x84, RZ ;  /* 0x0000008402047824 */ /* 0x040fe400078e02ff */
[C---:B------:R-:W-:Y:S02]  /*8f240*/  IMAD R25, R2.reuse, 0x41, RZ ;  /* 0x0000004102197824 */ /* 0x040fe400078e02ff */
[----:B------:R0:W-:Y:S01]  /*8f250*/  STL.64 [R1+0x7b0], R26 ;  /* 0x0007b01a01007387 */ /* 0x0001e20000100a00 */
[----:B------:R-:W-:-:S03]  /*8f260*/  IMAD R21, R2, 0x42, RZ ;  /* 0x0000004202157824 */ /* 0x000fc600078e02ff */
[----:B------:R1:W-:Y:S01]  /*8f270*/  STL.64 [R1+0x7a8], R6 ;  /* 0x0007a80601007387 */ /* 0x0003e20000100a00 */
[-C--:B0-----:R-:W-:Y:S02]  /*8f280*/  IADD3 R26, P6, R24, R18.reuse, RZ ;  /* 0x00000012181a7210 */ /* 0x081fe40007fde0ff */
[----:B-1----:R-:W-:Y:S01]  /*8f290*/  IADD3 R6, P5, R4, R18, RZ ;  /* 0x0000001204067210 */ /* 0x002fe20007fbe0ff */
[C---:B------:R-:W-:Y:S01]  /*8f2a0*/  IMAD R24, R2.reuse, 0x86, RZ ;  /* 0x0000008602187824 */ /* 0x040fe200078e02ff */
[-C--:B------:R-:W-:Y:S01]  /*8f2b0*/  LEA.HI.X.SX32 R27, R25, R19.reuse, 0x1, P6 ;  /* 0x00000013191b7211 */ /* 0x080fe200030f0eff */
[C---:B------:R-:W-:Y:S01]  /*8f2c0*/  IMAD R4, R2.reuse, 0x88, RZ ;  /* 0x0000008802047824 */ /* 0x040fe200078e02ff */
[----:B------:R-:W-:Y:S01]  /*8f2d0*/  LEA.HI.X.SX32 R7, R21, R19, 0x1, P5 ;  /* 0x0000001315077211 */ /* 0x000fe200028f0eff */
        /* <DEDUP_REMOVED lines=35> */
[----:B-1----:R-:W-:Y:S02]  /*8f510*/  IADD3 R6, P5, R4, R18, RZ ;  /* 0x0000001204067210 */ /* 0x002fe40007fbe0ff */
[-C--:B------:R-:W-:Y:S01]  /*8f520*/  LEA.HI.X.SX32 R27, R25, R19.reuse, 0x1, P6 ;  /* 0x00000013191b7211 */ /* 0x080fe200030f0eff */
[C---:B------:R-:W-:Y:S01]  /*8f530*/  IMAD R4, R2.reuse, 0x98, RZ ;  /* 0x0000009802047824 */ /* 0x040fe200078e02ff */
[----:B------:R-:W-:Y:S01]  /*8f540*/  LEA.HI.X.SX32 R7, R21, R19, 0x1, P5 ;  /* 0x0000001315077211 */ /* 0x000fe200028f0eff */
[C---:B------:R-:W-:Y:S02]  /*8f550*/  IMAD R24, R2.reuse, 0x96, RZ ;  /* 0x0000009602187824 */ /* 0x040fe400078e02ff */
[----:B------:R0:W-:Y:S01]  /*8f560*/  STL.64 [R1+0x760], R26 ;  /* 0x0007601a01007387 */ /* 0x0001e20000100a00 */
[----:B------:R-:W-:-:S02]  /*8f570*/  IMAD R21, R2, 0x4c, RZ ;  /* 0x0000004c02157824 */ /* 0x000fc400078e02ff */
[----:B------:R-:W-:Y:S01]  /*8f580*/  IMAD R25, R2, 0x4b, RZ ;  /* 0x0000004b02197824 */ /* 0x000fe200078e02ff */
[----:B------:R1:W-:Y:S01]  /*8f590*/  STL.64 [R1+0x758], R6 ;  /* 0x0007580601007387 */ /* 0x0003e20000100a00 */
[-C--:B0-----:R-:W-:Y:S02]  /*8f5a0*/  IADD3 R26, P6, R24, R18.reuse, RZ ;  /* 0x00000012181a7210 */ /* 0x081fe40007fde0ff */
[----:B-1----:R-:W-:Y:S02]  /*8f5b0*/  IADD3 R6, P5, R4, R18, RZ ;  /* 0x0000001204067210 */ /* 0x002fe40007fbe0ff */
[-C--:B------:R-:W-:Y:S02]  /*8f5c0*/  LEA.HI.X.SX32 R27, R25, R19.reuse, 0x1, P6 ;  /* 0x00000013191b7211 */ /* 0x080fe400030f0eff */
[----:B------:R-:W-:Y:S01]  /*8f5d0*/  LEA.HI.X.SX32 R7, R21, R19, 0x1, P5 ;  /* 0x0000001315077211 */ /* 0x000fe200028f0eff */
[----:B------:R-:W-:-:S04]  /*8f5e0*/  IMAD R24, R2, 0x9a, RZ ;  /* 0x0000009a02187824 */ /* 0x000fc800078e02ff */
[----:B------:R-:W-:Y:S01]  /*8f5f0*/  STL.64 [R1+0x748], R6 ;  /* 0x0007480601007387 */ /* 0x000fe20000100a00 */
[----:B------:R-:W-:Y:S01]  /*8f600*/  IMAD R4, R2, 0x9c, RZ ;  /* 0x0000009c02047824 */ /* 0x000fe200078e02ff */
[-C--:B------:R-:W-:Y:S02]  /*8f610*/  IADD3 R24, P6, R24, R18.reuse, RZ ;  /* 0x0000001218187210 */ /* 0x080fe40007fde0ff */
[----:B------:R0:W-:Y:S01]  /*8f620*/  STL.64 [R1+0x750], R26 ;  /* 0x0007501a01007387 */ /* 0x0001e20000100a00 */
[C---:B------:R-:W-:Y:S02]  /*8f630*/  IMAD R21, R2.reuse, 0x9e, RZ ;  /* 0x0000009e02157824 */ /* 0x040fe400078e02ff */
[----:B0-----:R-:W-:Y:S01]  /*8f640*/  IMAD R26, R2, 0x4d, RZ ;  /* 0x0000004d021a7824 */ /* 0x001fe200078e02ff */
[----:B------:R-:W-:Y:S01]  /*8f650*/  IADD3 R6, P5, R4, R18, RZ ;  /* 0x0000001204067210 */ /* 0x000fe20007fbe0ff */
[----:B------:R-:W-:-:S03]  /*8f660*/  IMAD R4, R2, 0xa0, RZ ;  /* 0x000000a002047824 */ /* 0x000fc600078e02ff */
[-C--:B------:R-:W-:Y:S01]  /*8f670*/  LEA.HI.X.SX32 R25, R26, R19.reuse, 0x1, P6 ;  /* 0x000000131a197211 */ /* 0x080fe200030f0eff */
[----:B------:R-:W-:Y:S01]  /*8f680*/  IMAD R26, R2, 0x4f, RZ ;  /* 0x0000004f021a7824 */ /* 0x000fe200078e02ff */
[----:B------:R-:W-:-:S03]  /*8f690*/  LEA.HI.X.SX32 R7, R5, R19, 0x1, P5 ;  /* 0x0000001305077211 */ /* 0x000fc600028f0eff */
[----:B------:R0:W-:Y:S01]  /*8f6a0*/  STL.64 [R1+0x740], R24 ;  /* 0x0007401801007387 */ /* 0x0001e20000100a00 */
[----:B------:R-:W-:-:S03]  /*8f6b0*/  IADD3 R4, P5, R4, R18, RZ ;  /* 0x0000001204047210 */ /* 0x000fc60007fbe0ff */
[----:B------:R1:W-:Y:S01]  /*8f6c0*/  STL.64 [R1+0x738], R6 ;  /* 0x0007380601007387 */ /* 0x0003e20000100a00 */
[----:B0-----:R-:W-:Y:S01]  /*8f6d0*/  IADD3 R24, P6, R21, R18, RZ ;  /* 0x0000001215187210 */ /* 0x001fe20007fde0ff */
[----:B------:R-:W-:-:S03]  /*8f6e0*/  IMAD R21, R2, 0x50, RZ ;  /* 0x0000005002157824 */ /* 0x000fc600078e02ff */
[-C--:B------:R-:W-:Y:S01]  /*8f6f0*/  LEA.HI.X.SX32 R25, R26, R19.reuse, 0x1, P6 ;  /* 0x000000131a197211 */ /* 0x080fe200030f0eff */
[C---:B-1----:R-:W-:Y:S01]  /*8f700*/  IMAD R7, R2.reuse, 0xa2, RZ ;  /* 0x000000a202077824 */ /* 0x042fe200078e02ff */
[----:B------:R-:W-:Y:S01]  /*8f710*/  LEA.HI.X.SX32 R5, R21, R19, 0x1, P5 ;  /* 0x0000001315057211 */ /* 0x000fe200028f0eff */
[----:B------:R-:W-:Y:S02]  /*8f720*/  IMAD R6, R2, 0xa4, RZ ;  /* 0x000000a402067824 */ /* 0x000fe400078e02ff */
[----:B------:R0:W-:Y:S01]  /*8f730*/  STL.64 [R1+0x730], R24 ;  /* 0x0007301801007387 */ /* 0x0001e20000100a00 */
[----:B------:R-:W-:-:S03]  /*8f740*/  IADD3 R26, P6, R7, R18, RZ ;  /* 0x00000012071a7210 */ /* 0x000fc60007fde0ff */
[----:B------:R-:W-:Y:S01]  /*8f750*/  STL.64 [R1+0x1e10], R6 ;  /* 0x001e100601007387 */ /* 0x000fe20000100a00 */
[----:B------:R-:W-:-:S03]  /*8f760*/  IMAD R21, R2, 0x52, RZ ;  /* 0x0000005202157824 */ /* 0x000fc600078e02ff */
[----:B------:R1:W-:Y:S01]  /*8f770*/  STL.64 [R1+0x728], R4 ;  /* 0x0007280401007387 */ /* 0x0003e20000100a00 */
[----:B0-----:R-:W-:Y:S01]  /*8f780*/  IADD3 R24, P5, R6, R18, RZ ;  /* 0x0000001206187210 */ /* 0x001fe20007fbe0ff */
[----:B-1----:R-:W-:-:S03]  /*8f790*/  IMAD R4, R2, 0x51, RZ ;  /* 0x0000005102047824 */ /* 0x002fc600078e02ff */
[-C--:B------:R-:W-:Y:S01]  /*8f7a0*/  LEA.HI.X.SX32 R25, R21, R19.reuse, 0x1, P5 ;  /* 0x0000001315197211 */ /* 0x080fe200028f0eff */
[----:B------:R-:W-:Y:S01]  /*8f7b0*/  IMAD R5, R2, 0xa6, RZ ;  /* 0x000000a602057824 */ /* 0x000fe200078e02ff */
[----:B------:R-:W-:Y:S01]  /*8f7c0*/  LEA.HI.X.SX32 R27, R4, R19, 0x1, P6 ;  /* 0x00000013041b7211 */ /* 0x000fe200030f0eff */
[----:B------:R-:W-:-:S04]  /*8f7d0*/  IMAD R4, R2, 0xa8, RZ ;  /* 0x000000a802047824 */ /* 0x000fc800078e02ff */
[----:B------:R0:W-:Y:S01]  /*8f7e0*/  STL.64 [R1+0x720], R26 ;  /* 0x0007201a01007387 */ /* 0x0001e20000100a00 */
[----:B------:R-:W-:-:S03]  /*8f7f0*/  IADD3 R6, P5, R4, R18, RZ ;  /* 0x0000001204067210 */ /* 0x000fc60007fbe0ff */
[----:B------:R1:W-:Y:S01]  /*8f800*/  STL.64 [R1+0x718], R24 ;  /* 0x0007181801007387 */ /* 0x0003e20000100a00 */
[C---:B------:R-:W-:Y:S01]  /*8f810*/  IMAD R28, R2.reuse, 0xaa, RZ ;  /* 0x000000aa021c7824 */ /* 0x040fe200078e02ff */
[----:B0-----:R-:W-:Y:S01]  /*8f820*/  IADD3 R26, P6, R5, R18, RZ ;  /* 0x00000012051a7210 */ /* 0x001fe20007fde0ff */
[C---:B-1----:R-:W-:Y:S02]  /*8f830*/  IMAD R25, R2.reuse, 0x53, RZ ;  /* 0x0000005302197824 */ /* 0x042fe400078e02ff */
[----:B------:R-:W-:-:S03]  /*8f840*/  IMAD R24, R2, 0x54, RZ ;  /* 0x0000005402187824 */ /* 0x000fc600078e02ff */
[-C--:B------:R-:W-:Y:S01]  /*8f850*/  LEA.HI.X.SX32 R27, R25, R19.reuse, 0x1, P6 ;  /* 0x00000013191b7211 */ /* 0x080fe200030f0eff */
[----:B------:R-:W-:Y:S01]  /*8f860*/  IMAD R21, R2, 0xac, RZ ;  /* 0x000000ac02157824 */ /* 0x000fe200078e02ff */
[----:B------:R-:W-:Y:S01]  /*8f870*/  LEA.HI.X.SX32 R7, R24, R19, 0x1, P5 ;  /* 0x0000001318077211 */ /* 0x000fe200028f0eff */
[C---:B------:R-:W-:Y:S02]  /*8f880*/  IMAD R29, R2.reuse, 0x55, RZ ;  /* 0x00000055021d7824 */ /* 0x040fe400078e02ff */
[----:B------:R0:W-:Y:S01]  /*8f890*/  STL.64 [R1+0x710], R26 ;  /* 0x0007101a01007387 */ /* 0x0001e20000100a00 */
[----:B------:R-:W-:-:S03]  /*8f8a0*/  IMAD R24, R2, 0x56, RZ ;  /* 0x0000005602187824 */ /* 0x000fc600078e02ff */
[----:B------:R1:W-:Y:S01]  /*8f8b0*/  STL.64 [R1+0x708], R6 ;  /* 0x0007080601007387 */ /* 0x0003e20000100a00 */
[----:B------:R-:W-:Y:S01]  /*8f8c0*/  IMAD R25, R2, 0xae, RZ ;  /* 0x000000ae02197824 */ /* 0x000fe200078e02ff */
[-C--:B0-----:R-:W-:Y:S02]  /*8f8d0*/  IADD3 R26, P6, R28, R18.reuse, RZ ;  /* 0x000000121c1a7210 */ /* 0x081fe40007fde0ff */
[----:B-1----:R-:W-:Y:S02]  /*8f8e0*/  IADD3 R6, P5, R21, R18, RZ ;  /* 0x0000001215067210 */ /* 0x002fe40007fbe0ff */
[-C--:B------:R-:W-:Y:S01]  /*8f8f0*/  LEA.HI.X.SX32 R27, R29, R19.reuse, 0x1, P6 ;  /* 0x000000131d1b7211 */ /* 0x080fe200030f0eff */
[----:B------:R-:W-:Y:S01]  /*8f900*/  IMAD R21, R2, 0xb0, RZ ;  /* 0x000000b002157824 */ /* 0x000fe200078e02ff */
        /* <DEDUP_REMOVED lines=46> */
[-C--:B-1----:R-:W-:Y:S02]  /*8fbf0*/  IADD3 R6, P5, R21, R18.reuse, RZ ;  /* 0x0000001215067210 */ /* 0x082fe40007fbe0ff */
[-C--:B------:R-:W-:Y:S01]  /*8fc00*/  LEA.HI.X.SX32 R27, R29, R19.reuse, 0x1, P6 ;  /* 0x000000131d1b7211 */ /* 0x080fe200030f0eff */
[----:B------:R-:W-:Y:S01]  /*8fc10*/  IMAD R21, R2, 0xc4, RZ ;  /* 0x000000c402157824 */ /* 0x000fe200078e02ff */
[----:B------:R-:W-:Y:S01]  /*8fc20*/  LEA.HI.X.SX32 R7, R24, R19, 0x1, P5 ;  /* 0x0000001318077211 */ /* 0x000fe200028f0eff */
[C---:B------:R-:W-:Y:S02]  /*8fc30*/  IMAD R25, R2.reuse, 0xc2, RZ ;  /* 0x000000c202197824 */ /* 0x040fe400078e02ff */
[----:B------:R0:W-:Y:S04]  /*8fc40*/  STL.64 [R1+0x6b0], R26 ;  /* 0x0006b01a01007387 */ /* 0x0001e80000100a00 */
[----:B------:R1:W-:Y:S01]  /*8fc50*/  STL.64 [R1+0x6a8], R6 ;  /* 0x0006a80601007387 */ /* 0x0003e20000100a00 */
[C---:B------:R-:W-:Y:S01]  /*8fc60*/  IMAD R24, R2.reuse, 0xc6, RZ ;  /* 0x000000c602187824 */ /* 0x040fe200078e02ff */
[-C--:B0-----:R-:W-:Y:S01]  /*8fc70*/  IADD3 R26, P6, R25, R18.reuse, RZ ;  /* 0x00000012191a7210 */ /* 0x081fe20007fde0ff */
[C---:B------:R-:W-:Y:S01]  /*8fc80*/  IMAD R25, R2.reuse, 0x61, RZ ;  /* 0x0000006102197824 */ /* 0x040fe200078e02ff */
[----:B-1----:R-:W-:Y:S01]  /*8fc90*/  IADD3 R6, P5, R21, R18, RZ ;  /* 0x0000001215067210 */ /* 0x002fe20007fbe0ff */
[----:B------:R-:W-:-:S03]  /*8fca0*/  IMAD R21, R2, 0xc8, RZ ;  /* 0x000000c802157824 */ /* 0x000fc600078e02ff */
[-C--:B------:R-:W-:Y:S01]  /*8fcb0*/  LEA.HI.X.SX32 R7, R23, R19.reuse, 0x1, P5 ;  /* 0x0000001317077211 */ /* 0x080fe200028f0eff */
[----:B------:R-:W-:Y:S01]  /*8fcc0*/  IMAD R23, R2, 0x63, RZ ;  /* 0x0000006302177824 */ /* 0x000fe200078e02ff */
[-C--:B------:R-:W-:Y:S02]  /*8fcd0*/  LEA.HI.X.SX32 R27, R25, R19.reuse, 0x1, P6 ;  /* 0x00000013191b7211 */ /* 0x080fe400030f0eff */
[-C--:B------:R-:W-:Y:S01]  /*8fce0*/  IADD3 R24, P6, R24, R18.reuse, RZ ;  /* 0x0000001218187210 */ /* 0x080fe20007fde0ff */
[----:B------:R0:W-:Y:S01]  /*8fcf0*/  STL.64 [R1+0x698], R6 ;  /* 0x0006980601007387 */ /* 0x0001e20000100a00 */
[C---:B------:R-:W-:Y:S02]  /*8fd00*/  IMAD R29, R2.reuse, 0xcc, RZ ;  /* 0x000000cc021d7824 */ /* 0x040fe400078e02ff */
[----:B------:R-:W-:Y:S01]  /*8fd10*/  LEA.HI.X.SX32 R25, R23, R19, 0x1, P6 ;  /* 0x0000001317197211 */ /* 0x000fe200030f0eff */
[----:B------:R-:W-:Y:S01]  /*8fd20*/  STL.64 [R1+0x6a0], R26 ;  /* 0x0006a01a01007387 */ /* 0x000fe20000100a00 */
[----:B0-----:R-:W-:Y:S01]  /*8fd30*/  IADD3 R6, P5, R21, R18, RZ ;  /* 0x0000001215067210 */ /* 0x001fe20007fbe0ff */
[----:B------:R-:W-:-:S03]  /*8fd40*/  IMAD R21, R2, 0xca, RZ ;  /* 0x000000ca02157824 */ /* 0x000fc600078e02ff */
[----:B------:R-:W-:Y:S01]  /*8fd50*/  LEA.HI.X.SX32 R7, R8, R19, 0x1, P5 ;  /* 0x0000001308077211 */ /* 0x000fe200028f0eff */
[----:B------:R0:W-:Y:S01]  /*8fd60*/  STL.64 [R1+0x690], R24 ;  /* 0x0006901801007387 */ /* 0x0001e20000100a00 */
[----:B------:R-:W-:-:S03]  /*8fd70*/  IMAD R23, R2, 0x65, RZ ;  /* 0x0000006502177824 */ /* 0x000fc600078e02ff */
[----:B------:R1:W-:Y:S01]  /*8fd80*/  STL.64 [R1+0x688], R6 ;  /* 0x0006880601007387 */ /* 0x0003e20000100a00 */
[----:B------:R-:W-:Y:S01]  /*8fd90*/  IMAD R8, R2, 0xd0, RZ ;  /* 0x000000d002087824 */ /* 0x000fe200078e02ff */
[-C--:B0-----:R-:W-:Y:S02]  /*8fda0*/  IADD3 R24, P6, R21, R18.reuse, RZ ;  /* 0x0000001215187210 */ /* 0x081fe40007fde0ff */
[----:B-1----:R-:W-:Y:S02]  /*8fdb0*/  IADD3 R6, P5, R29, R18, RZ ;  /* 0x000000121d067210 */ /* 0x002fe40007fbe0ff */
[-C--:B------:R-:W-:Y:S02]  /*8fdc0*/  LEA.HI.X.SX32 R25, R23, R19.reuse, 0x1, P6 ;  /* 0x0000001317197211 */ /* 0x080fe400030f0eff */
[----:B------:R-:W-:Y:S01]  /*8fdd0*/  LEA.HI.X.SX32 R7, R20, R19, 0x1, P5 ;  /* 0x0000001314077211 */ /* 0x000fe200028f0eff */
[C---:B------:R-:W-:Y:S01]  /*8fde0*/  IMAD R21, R2.reuse, 0xce, RZ ;  /* 0x000000ce02157824 */ /* 0x040fe200078e02ff */
[----:B------:R-:W-:Y:S04]  /*8fdf0*/  STL.64 [R1+0x1e08], R28 ;  /* 0x001e081c01007387 */ /* 0x000fe80000100a00 */
[----:B------:R0:W-:Y:S04]  /*8fe00*/  STL.64 [R1+0x680], R24 ;  /* 0x0006801801007387 */ /* 0x0001e80000100a00 */
[----:B------:R1:W-:Y:S01]  /*8fe10*/  STL.64 [R1+0x678], R6 ;  /* 0x0006780601007387 */ /* 0x0003e20000100a00 */
[----:B------:R-:W-:-:S02]  /*8fe20*/  IMAD R20, R2, 0xd2, RZ ;  /* 0x000000d202147824 */ /* 0x000fc400078e02ff */
[C---:B------:R-:W-:Y:S01]  /*8fe30*/  IMAD R27, R2.reuse, 0xd4, RZ ;  /* 0x000000d4021b7824 */ /* 0x040fe200078e02ff */
[-C--:B0-----:R-:W-:Y:S01]  /*8fe40*/  IADD3 R24, P6, R21, R18.reuse, RZ ;  /* 0x0000001215187210 */ /* 0x081fe20007fde0ff */
[----:B------:R-:W-:Y:S01]  /*8fe50*/  IMAD R21, R2, 0x67, RZ ;  /* 0x0000006702157824 */ /* 0x000fe200078e02ff */
[----:B-1----:R-:W-:Y:S01]  /*8fe60*/  IADD3 R6, P5, R8, R18, RZ ;  /* 0x0000001208067210 */ /* 0x002fe20007fbe0ff */
[----:B------:R-:W-:-:S03]  /*8fe70*/  IMAD R23, R2, 0x69, RZ ;  /* 0x0000006902177824 */ /* 0x000fc600078e02ff */
[-C--:B------:R-:W-:Y:S02]  /*8fe80*/  LEA.HI.X.SX32 R7, R9, R19.reuse, 0x1, P5 ;  /* 0x0000001309077211 */ /* 0x080fe400028f0eff */
[-C--:B------:R-:W-:Y:S02]  /*8fe90*/  LEA.HI.X.SX32 R25, R21, R19.reuse, 0x1, P6 ;  /* 0x0000001315197211 */ /* 0x080fe400030f0eff */
[-C--:B------:R-:W-:Y:S01]  /*8fea0*/  IADD3 R20, P6, R20, R18.reuse, RZ ;  /* 0x0000001214147210 */ /* 0x080fe20007fde0ff */
[----:B------:R0:W-:Y:S01]  /*8feb0*/  STL.64 [R1+0x668], R6 ;  /* 0x0006680601007387 */ /* 0x0001e20000100a00 */
[C---:B------:R-:W-:Y:S02]  /*8fec0*/  IMAD R9, R2.reuse, 0xd6, RZ ;  /* 0x000000d602097824 */ /* 0x040fe400078e02ff */
[----:B------:R-:W-:Y:S01]  /*8fed0*/  LEA.HI.X.SX32 R21, R23, R19, 0x1, P6 ;  /* 0x0000001317157211 */ /* 0x000fe200030f0eff */
[----:B------:R-:W-:Y:S01]  /*8fee0*/  IMAD R26, R2, 0xd8, RZ ;  /* 0x000000d8021a7824 */ /* 0x000fe200078e02ff */
[----:B------:R1:W-:Y:S01]  /*8fef0*/  STL.64 [R1+0x670], R24 ;  /* 0x0006701801007387 */ /* 0x0003e20000100a00 */
[----:B0-----:R-:W-:-:S03]  /*8ff00*/  IADD3 R6, P5, R27, R18, RZ ;  /* 0x000000121b067210 */ /* 0x001fc60007fbe0ff */
[----:B------:R0:W-:Y:S01]  /*8ff10*/  STL.64 [R1+0x660], R20 ;  /* 0x0006601401007387 */ /* 0x0001e20000100a00 */
[----:B------:R-:W-:-:S03]  /*8ff20*/  LEA.HI.X.SX32 R7, R22, R19, 0x1, P5 ;  /* 0x0000001316077211 */ /* 0x000fc600028f0eff */
[----:B------:R-:W-:Y:S04]  /*8ff30*/  STL.64 [R1+0x1df8], R8 ;  /* 0x001df80801007387 */ /* 0x000fe80000100a00 */
[----:B------:R2:W-:Y:S01]  /*8ff40*/  STL.64 [R1+0x658], R6 ;  /* 0x0006580601007387 */ /* 0x0005e20000100a00 */
[C---:B------:R-:W-:Y:S02]  /*8ff50*/  IMAD R22, R2.reuse, 0x6b, RZ ;  /* 0x0000006b02167824 */ /* 0x040fe400078e02ff */
[C---:B-1----:R-:W-:Y:S01]  /*8ff60*/  IMAD R25, R2.reuse, 0xda, RZ ;  /* 0x000000da02197824 */ /* 0x042fe200078e02ff */
[-C--:B0-----:R-:W-:Y:S01]  /*8ff70*/  IADD3 R20, P6, R9, R18.reuse, RZ ;  /* 0x0000001209147210 */ /* 0x081fe20007fde0ff */
[----:B------:R-:W-:Y:S01]  /*8ff80*/  IMAD R24, R2, 0xdc, RZ ;  /* 0x000000dc02187824 */ /* 0x000fe200078e02ff */
[----:B--2---:R-:W-:-:S04]  /*8ff90*/  IADD3 R6, P5, R26, R18, RZ ;  /* 0x000000121a067210 */ /* 0x004fc80007fbe0ff */
[-C--:B------:R-:W-:Y:S01]  /*8ffa0*/  LEA.HI.X.SX32 R7, R17, R19.reuse, 0x1, P5 ;  /* 0x0000001311077211 */ /* 0x080fe200028f0eff */
[----:B------:R-:W-:Y:S01]  /*8ffb0*/  STL.64 [R1+0x1e00], R26 ;  /* 0x001e001a01007387 */ /* 0x000fe20000100a00 */
[-C--:B------:R-:W-:Y:S01]  /*8ffc0*/  LEA.HI.X.SX32 R21, R22, R19.reuse, 0x1, P6 ;  /* 0x0000001316157211 */ /* 0x080fe200030f0eff */
[C---:B------:R-:W-:Y:S01]  /*8ffd0*/  IMAD R17, R2.reuse, 0x6d, RZ ;  /* 0x0000006d02117824 */ /* 0x040fe200078e02ff */
[-C--:B------:R-:W-:Y:S01]  /*8ffe0*/  IADD3 R8, P6, R25, R18.reuse, RZ ;  /* 0x0000001219087210 */ /* 0x080fe20007fde0ff */
[----:B------:R0:W-:Y:S01]  /*8fff0*/  STL.64 [R1+0x648], R6 ;  /* 0x0006480601007387 */ /* 0x0001e20000100a00 */
[C---:B------:R-:W-:Y:S02]  /*90000*/  IMAD R23, R2.reuse, 0xde, RZ ;  /* 0x000000de02177824 */ /* 0x040fe400078e02ff */
[----:B------:R-:W-:Y:S01]  /*90010*/  LEA.HI.X.SX32 R9, R17, R19, 0x1, P6 ;  /* 0x0000001311097211 */ /* 0x000fe200030f0eff */
[----:B------:R-:W-:Y:S01]  /*90020*/  IMAD R22, R2, 0xe0, RZ ;  /* 0x000000e002167824 */ /* 0x000fe200078e02ff */
[----:B------:R1:W-:Y:S01]  /*90030*/  STL.64 [R1+0x650], R20 ;  /* 0x0006501401007387 */ /* 0x0003e20000100a00 */
[----:B0-----:R-:W-:-:S04]  /*90040*/  IADD3 R6, P5, R24, R18, RZ ;  /* 0x0000001218067210 */ /* 0x001fc80007fbe0ff */
[----:B------:R-:W-:Y:S01]  /*90050*/  LEA.HI.X.SX32 R7, R16, R19, 0x1, P5 ;  /* 0x0000001310077211 */ /* 0x000fe200028f0eff */
[----:B------:R0:W-:Y:S01]  /*90060*/  STL.64 [R1+0x640], R8 ;  /* 0x0006400801007387 */ /* 0x0001e20000100a00 */
[----:B------:R-:W-:-:S03]  /*90070*/  IMAD R16, R2, 0x6f, RZ ;  /* 0x0000006f02107824 */ /* 0x000fc600078e02ff */
[----:B------:R2:W-:Y:S01]  /*90080*/  STL.64 [R1+0x638], R6 ;  /* 0x0006380601007387 */ /* 0x0005e20000100a00 */
[----:B-1----:R-:W-:Y:S01]  /*90090*/  IMAD R21, R2, 0xe2, RZ ;  /* 0x000000e202157824 */ /* 0x002fe200078e02ff */
[-C--:B0-----:R-:W-:Y:S02]  /*900a0*/  IADD3 R8, P6, R23, R18.reuse, RZ ;  /* 0x0000001217087210 */ /* 0x081fe40007fde0ff */
[-C--:B--2---:R-:W-:Y:S02]  /*900b0*/  IADD3 R6, P5, R22, R18.reuse, RZ ;  /* 0x0000001216067210 */ /* 0x084fe40007fbe0ff */
[-C--:B------:R-:W-:Y:S01]  /*900c0*/  LEA.HI.X.SX32 R9, R16, R19.reuse, 0x1, P6 ;  /* 0x0000001310097211 */ /* 0x080fe200030f0eff */
[C---:B------:R-:W-:Y:S01]  /*900d0*/  IMAD R20, R2.reuse, 0xe4, RZ ;  /* 0x000000e402147824 */ /* 0x040fe200078e02ff */
[----:B------:R-:W-:Y:S01]  /*900e0*/  LEA.HI.X.SX32 R7, R15, R19, 0x1, P5 ;  /* 0x000000130f077211 */ /* 0x000fe200028f0eff */
[C---:B------:R-:W-:Y:S02]  /*900f0*/  IMAD R16, R2.reuse, 0x71, RZ ;  /* 0x0000007102107824 */ /* 0x040fe400078e02ff */
[----:B------:R0:W-:Y:S04]  /*90100*/  STL.64 [R1+0x630], R8 ;  /* 0x0006300801007387 */ /* 0x0001e80000100a00 */
[----:B------:R1:W-:Y:S01]  /*90110*/  STL.64 [R1+0x628], R6 ;  /* 0x0006280601007387 */ /* 0x0003e20000100a00 */
[----:B------:R-:W-:Y:S01]  /*90120*/  IMAD R17, R2, 0xe6, RZ ;  /* 0x000000e602117824 */ /* 0x000fe200078e02ff */
[----:B0-----:R-:W-:-:S02]  /*90130*/  IADD3 R8, P6, R21, R18, RZ ;  /* 0x0000001215087210 */ /* 0x001fc40007fde0ff */
[-C--:B-1----:R-:W-:Y:S02]  /*90140*/  IADD3 R6, P5, R20, R18.reuse, RZ ;  /* 0x0000001214067210 */ /* 0x082fe40007fbe0ff */
        /* <DEDUP_REMOVED lines=9> */
[-C--:B------:R-:W-:Y:S02]  /*901e0*/  LEA.HI.X.SX32 R9, R13, R19.reuse, 0x1, P6 ;  /* 0x000000130d097211 */ /* 0x080fe400030f0eff */
[-C--:B------:R-:W-:Y:S01]  /*901f0*/  LEA.HI.X.SX32 R7, R11, R19.reuse, 0x1, P5 ;  /* 0x000000130b077211 */ /* 0x080fe200028f0eff */
[C---:B------:R-:W-:Y:S02]  /*90200*/  IMAD R13, R2.reuse, 0xec, RZ ;  /* 0x000000ec020d7824 */ /* 0x040fe400078e02ff */
[----:B------:R0:W-:Y:S01]  /*90210*/  STL.64 [R1+0x610], R8 ;  /* 0x0006100801007387 */ /* 0x0001e20000100a00 */
[----:B------:R-:W-:Y:S01]  /*90220*/  IMAD R29, R2, 0x75, RZ ;  /* 0x00000075021d7824 */ /* 0x000fe200078e02ff */
[----:B------:R-:W-:Y:S02]  /*90230*/  IADD3 R26, P6, R16, R18, RZ ;  /* 0x00000012101a7210 */ /* 0x000fe40007fde0ff */
[----:B------:R1:W-:Y:S02]  /*90240*/  STL.64 [R1+0x608], R6 ;  /* 0x0006080601007387 */ /* 0x0003e40000100a00 */
[----:B------:R-:W-:-:S02]  /*90250*/  LEA.HI.X.SX32 R27, R29, R19, 0x1, P6 ;  /* 0x000000131d1b7211 */ /* 0x000fc400030f0eff */
[----:B0-----:R-:W-:Y:S01]  /*90260*/  IADD3 R8, P5, R13, R18, RZ ;  /* 0x000000120d087210 */ /* 0x001fe20007fbe0ff */
[C---:B-1----:R-:W-:Y:S02]  /*90270*/  IMAD R6, R2.reuse, 0x76, RZ ;  /* 0x0000007602067824 */ /* 0x042fe400078e02ff */
[----:B------:R-:W-:-:S03]  /*90280*/  IMAD R7, R2, 0xf0, RZ ;  /* 0x000000f002077824 */ /* 0x000fc600078e02ff */
[-C--:B------:R-:W-:Y:S01]  /*90290*/  LEA.HI.X.SX32 R9, R6, R19.reuse, 0x1, P5 ;  /* 0x0000001306097211 */ /* 0x080fe200028f0eff */
[C---:B------:R-:W-:Y:S01]  /*902a0*/  IMAD R11, R2.reuse, 0xee, RZ ;  /* 0x000000ee020b7824 */ /* 0x040fe200078e02ff */
[----:B------:R0:W-:Y:S01]  /*902b0*/  STL.64 [R1+0x600], R26 ;  /* 0x0006001a01007387 */ /* 0x0001e20000100a00 */
[C---:B------:R-:W-:Y:S02]  /*902c0*/  IMAD R28, R2.reuse, 0x78, RZ ;  /* 0x00000078021c7824 */ /* 0x040fe400078e02ff */
[----:B------:R-:W-:Y:S01]  /*902d0*/  IMAD R6, R2, 0x77, RZ ;  /* 0x0000007702067824 */ /* 0x000fe200078e02ff */
[----:B------:R1:W-:Y:S01]  /*902e0*/  STL.64 [R1+0x5f8], R8 ;  /* 0x0005f80801007387 */ /* 0x0003e20000100a00 */
[-C--:B0-----:R-:W-:Y:S02]  /*902f0*/  IADD3 R26, P6, R11, R18.reuse, RZ ;  /* 0x000000120b1a7210 */ /* 0x081fe40007fde0ff */
[----:B-1----:R-:W-:Y:S02]  /*90300*/  IADD3 R8, P5, R7, R18, RZ ;  /* 0x0000001207087210 */ /* 0x002fe40007fbe0ff */
[----:B------:R-:W-:-:S02]  /*90310*/  LEA.HI.X.SX32 R27, R6, R19, 0x1, P6 ;  /* 0x00000013061b7211 */ /* 0x000fc400030f0eff */
[----:B------:R-:W-:Y:S01]  /*90320*/  LEA.HI.X.SX32 R9, R28, R19, 0x1, P5 ;  /* 0x000000131c097211 */ /* 0x000fe200028f0eff */
[----:B------:R-:W-:-:S04]  /*90330*/  IMAD R7, R2, 0xf2, RZ ;  /* 0x000000f202077824 */ /* 0x000fc800078e02ff */
[----:B------:R-:W-:Y:S01]  /*90340*/  STL.64 [R1+0x5e8], R8 ;  /* 0x0005e80801007387 */ /* 0x000fe20000100a00 */
[----:B------:R-:W-:-:S03]  /*90350*/  IADD3 R6, P6, R7, R18, RZ ;  /* 0x0000001207067210 */ /* 0x000fc60007fde0ff */
[----:B------:R0:W-:Y:S02]  /*90360*/  STL.64 [R1+0x5f0], R26 ;  /* 0x0005f01a01007387 */ /* 0x0001e40000100a00 */
[----:B0-----:R-:W-:-:S05]  /*90370*/  IMAD R26, R2, 0x79, RZ ;  /* 0x00000079021a7824 */ /* 0x001fca00078e02ff */
[----:B------:R-:W-:-:S05]  /*90380*/  LEA.HI.X.SX32 R7, R26, R19, 0x1, P6 ;  /* 0x000000131a077211 */ /* 0x000fca00030f0eff */
[----:B------:R0:W-:Y:S04]  /*90390*/  STL.64 [R1+0x5e0], R6 ;  /* 0x0005e00601007387 */ /* 0x0001e80000100a00 */
[----:B0-----:R-:W2:Y:S01]  /*903a0*/  LDL.LU.64 R6, [R1+0x1e10] ;  /* 0x001e100001067983 */ /* 0x001ea20000300a00 */
[C---:B------:R-:W-:Y:S02]  /*903b0*/  IMAD R29, R2.reuse, 0xf4, RZ ;  /* 0x000000f4021d7824 */ /* 0x040fe400078e02ff */
[----:B------:R-:W-:-:S03]  /*903c0*/  IMAD R28, R2, 0x7a, RZ ;  /* 0x0000007a021c7824 */ /* 0x000fc600078e02ff */
[----:B------:R-:W-:Y:S01]  /*903d0*/  IADD3 R8, P5, R29, R18, RZ ;  /* 0x000000121d087210 */ /* 0x000fe20007fbe0ff */
[----:B------:R-:W-:-:S03]  /*903e0*/  IMAD R27, R2, 0xf6, RZ ;  /* 0x000000f6021b7824 */ /* 0x000fc600078e02ff */
[-C--:B------:R-:W-:Y:S01]  /*903f0*/  LEA.HI.X.SX32 R9, R28, R19.reuse, 0x1, P5 ;  /* 0x000000131c097211 */ /* 0x080fe200028f0eff */
[C---:B------:R-:W-:Y:S01]  /*90400*/  IMAD R29, R2.reuse, 0xf8, RZ ;  /* 0x000000f8021d7824 */ /* 0x040fe200078e02ff */
[-C--:B------:R-:W-:Y:S01]  /*90410*/  IADD3 R26, P6, R27, R18.reuse, RZ ;  /* 0x000000121b1a7210 */ /* 0x080fe20007fde0ff */
[C---:B------:R-:W-:Y:S02]  /*90420*/  IMAD R27, R2.reuse, 0x7b, RZ ;  /* 0x0000007b021b7824 */ /* 0x040fe400078e02ff */
[----:B------:R0:W-:Y:S01]  /*90430*/  STL.64 [R1+0x5d8], R8 ;  /* 0x0005d80801007387 */ /* 0x0001e20000100a00 */
[----:B------:R-:W-:Y:S02]  /*90440*/  IADD3 R28, P5, R29, R18, RZ ;  /* 0x000000121d1c7210 */ /* 0x000fe40007fbe0ff */
[----:B------:R-:W-:Y:S01]  /*90450*/  LEA.HI.X.SX32 R27, R27, R19, 0x1, P6 ;  /* 0x000000131b1b7211 */ /* 0x000fe200030f0eff */
[C---:B0-----:R-:W-:Y:S02]  /*90460*/  IMAD R8, R2.reuse, 0x7c, RZ ;  /* 0x0000007c02087824 */ /* 0x041fe400078e02ff */
[----:B------:R-:W-:-:S03]  /*90470*/  IMAD R9, R2, 0xfa, RZ ;  /* 0x000000fa02097824 */ /* 0x000fc600078e02ff */
[----:B------:R-:W-:Y:S01]  /*90480*/  LEA.HI.X.SX32 R29, R8, R19, 0x1, P5 ;  /* 0x00000013081d7211 */ /* 0x000fe200028f0eff */
[----:B------:R0:W-:Y:S04]  /*90490*/  STL.64 [R1+0x5d0], R26 ;  /* 0x0005d01a01007387 */ /* 0x0001e80000100a00 */
[----:B------:R1:W-:Y:S01]  /*904a0*/  STL.64 [R1+0x5c8], R28 ;  /* 0x0005c81c01007387 */ /* 0x0003e20000100a00 */
[----:B0-----:R-:W-:Y:S01]  /*904b0*/  IADD3 R26, P6, R9, R18, RZ ;  /* 0x00000012091a7210 */ /* 0x001fe20007fde0ff */
[C---:B-1----:R-:W-:Y:S02]  /*904c0*/  IMAD R28, R2.reuse, 0x7d, RZ ;  /* 0x0000007d021c7824 */ /* 0x042fe400078e02ff */
[----:B------:R-:W-:-:S03]  /*904d0*/  IMAD R9, R2, 0xfc, RZ ;  /* 0x000000fc02097824 */ /* 0x000fc600078e02ff */
[----:B------:R-:W-:Y:S01]  /*904e0*/  LEA.HI.X.SX32 R27, R28, R19, 0x1, P6 ;  /* 0x000000131c1b7211 */ /* 0x000fe200030f0eff */
[----:B------:R-:W-:Y:S01]  /*904f0*/  IMAD R29, R2, 0xfe, RZ ;  /* 0x000000fe021d7824 */ /* 0x000fe200078e02ff */
[----:B------:R-:W-:-:S03]  /*90500*/  IADD3 R8, P5, R9, R18, RZ ;  /* 0x0000001209087210 */ /* 0x000fc60007fbe0ff */
[----:B------:R0:W-:Y:S01]  /*90510*/  STL.64 [R1+0x5c0], R26 ;  /* 0x0005c01a01007387 */ /* 0x0001e20000100a00 */
[----:B------:R-:W-:Y:S01]  /*90520*/  LEA.HI.X.SX32 R9, R3, R19, 0x1, P5 ;  /* 0x0000001303097211 */ /* 0x000fe200028f0eff */
[C---:B------:R-:W-:Y:S02]  /*90530*/  IMAD R28, R2.reuse, 0x102, RZ ;  /* 0x00000102021c7824 */ /* 0x040fe400078e02ff */
[----:B0-----:R-:W-:Y:S01]  /*90540*/  IMAD R27, R2, 0x7f, RZ ;  /* 0x0000007f021b7824 */ /* 0x001fe200078e02ff */
[----:B------:R-:W-:-:S04]  /*90550*/  IADD3 R26, P6, R29, R18, RZ ;  /* 0x000000121d1a7210 */ /* 0x000fc80007fde0ff */
[----:B------:R-:W-:Y:S01]  /*90560*/  LEA.HI.X.SX32 R27, R27, R19, 0x1, P6 ;  /* 0x000000131b1b7211 */ /* 0x000fe200030f0eff */
[----:B------:R0:W-:Y:S01]  /*90570*/  STL.64 [R1+0x5b8], R8 ;  /* 0x0005b80801007387 */ /* 0x0001e20000100a00 */
[----:B------:R-:W-:-:S03]  /*90580*/  IMAD.SHL.U32 R29, R2, 0x80, RZ ;  /* 0x00000080021d7824 */ /* 0x000fc600078e00ff */
[----:B------:R1:W-:Y:S01]  /*90590*/  STL.64 [R1+0x5b0], R26 ;  /* 0x0005b01a01007387 */ /* 0x0003e20000100a00 */
[C---:B------:R-:W-:Y:S01]  /*905a0*/  IMAD R3, R2.reuse, 0x104, RZ ;  /* 0x0000010402037824 */ /* 0x040fe200078e02ff */
[CC--:B0-----:R-:W-:Y:S01]  /*905b0*/  LEA R8, P5, R2.reuse, R18.reuse, 0x8 ;  /* 0x0000001202087211 */ /* 0x0c1fe200078a40ff */
[----:B-1----:R-:W-:Y:S01]  /*905c0*/  IMAD R27, R2, 0x81, RZ ;  /* 0x00000081021b7824 */ /* 0x002fe200078e02ff */
[----:B------:R-:W-:Y:S02]  /*905d0*/  IADD3 R26, P6, R28, R18, RZ ;  /* 0x000000121c1a7210 */ /* 0x000fe40007fde0ff */
[-C--:B------:R-:W-:Y:S02]  /*905e0*/  LEA.HI.X.SX32 R9, R29, R19.reuse, 0x1, P5 ;  /* 0x000000131d097211 */ /* 0x080fe400028f0eff */
[----:B------:R-:W-:Y:S01]  /*905f0*/  LEA.HI.X.SX32 R27, R27, R19, 0x1, P6 ;  /* 0x000000131b1b7211 */ /* 0x000fe200030f0eff */
[C---:B------:R-:W-:Y:S02]  /*90600*/  IMAD R28, R2.reuse, 0x106, RZ ;  /* 0x00000106021c7824 */ /* 0x040fe400078e02ff */
[----:B------:R0:W-:Y:S01]  /*90610*/  STL.64 [R1+0x5a8], R8 ;  /* 0x0005a80801007387 */ /* 0x0001e20000100a00 */
[----:B------:R-:W-:-:S03]  /*90620*/  IMAD R29, R2, 0x82, RZ ;  /* 0x00000082021d7824 */ /* 0x000fc600078e02ff */
[----:B------:R1:W-:Y:S01]  /*90630*/  STL.64 [R1+0x5a0], R26 ;  /* 0x0005a01a01007387 */ /* 0x0003e20000100a00 */
[-C--:B0-----:R-:W-:Y:S01]  /*90640*/  IADD3 R8, P5, R3, R18.reuse, RZ ;  /* 0x0000001203087210 */ /* 0x081fe20007fbe0ff */
[----:B-1----:R-:W-:Y:S01]  /*90650*/  IMAD R27, R2, 0x83, RZ ;  /* 0x00000083021b7824 */ /* 0x002fe200078e02ff */
[----:B------:R-:W-:Y:S02]  /*90660*/  IADD3 R26, P6, R28, R18, RZ ;  /* 0x000000121c1a7210 */ /* 0x000fe40007fde0ff */
[-C--:B------:R-:W-:Y:S01]  /*90670*/  LEA.HI.X.SX32 R9, R29, R19.reuse, 0x1, P5 ;  /* 0x000000131d097211 */ /* 0x080fe200028f0eff */
[C---:B------:R-:W-:Y:S01]  /*90680*/  IMAD R3, R2.reuse, 0x108, RZ ;  /* 0x0000010802037824 */ /* 0x040fe200078e02ff */
        /* <DEDUP_REMOVED lines=77> */
[----:B------:R-:W-:Y:S01]  /*90b60*/  IADD3 R26, P6, R28, R18, RZ ;  /* 0x000000121c1a7210 */ /* 0x000fe20007fde0ff */
[C---:B------:R-:W-:Y:S01]  /*90b70*/  IMAD R3, R2.reuse, 0x128, RZ ;  /* 0x0000012802037824 */ /* 0x040fe200078e02ff */
        /* <DEDUP_REMOVED lines=17> */
[C---:B------:R-:W-:Y:S02]  /*90c90*/  IMAD R3, R2.reuse, 0x130, RZ ;  /* 0x0000013002037824 */ /* 0x040fe400078e02ff */
[----:B-1----:R-:W-:Y:S01]  /*90ca0*/  IMAD R27, R2, 0x97, RZ ;  /* 0x00000097021b7824 */ /* 0x002fe200078e02ff */
[----:B------:R-:W-:Y:S02]  /*90cb0*/  IADD3 R26, P6, R28, R18, RZ ;  /* 0x000000121c1a7210 */ /* 0x000fe40007fde0ff */
[-C--:B------:R-:W-:Y:S02]  /*90cc0*/  LEA.HI.X.SX32 R9, R29, R19.reuse, 0x1, P5 ;  /* 0x000000131d097211 */ /* 0x080fe400028f0eff */
[----:B------:R-:W-:Y:S01]  /*90cd0*/  LEA.HI.X.SX32 R27, R27, R19, 0x1, P6 ;  /* 0x000000131b1b7211 */ /* 0x000fe200030f0eff */
[----:B------:R-:W-:-:S02]  /*90ce0*/  IMAD R28, R2, 0x132, RZ ;  /* 0x00000132021c7824 */ /* 0x000fc400078e02ff */
[----:B------:R0:W-:Y:S01]  /*90cf0*/  STL.64 [R1+0x4f8], R8 ;  /* 0x0004f80801007387 */ /* 0x0001e20000100a00 */
[----:B------:R-:W-:-:S03]  /*90d00*/  IMAD R29, R2, 0x98, RZ ;  /* 0x00000098021d7824 */ /* 0x000fc600078e02ff */
[----:B------:R1:W-:Y:S01]  /*90d10*/  STL.64 [R1+0x4f0], R26 ;  /* 0x0004f01a01007387 */ /* 0x0003e20000100a00 */
[-C--:B0-----:R-:W-:Y:S01]  /*90d20*/  IADD3 R8, P5, R3, R18.reuse, RZ ;  /* 0x0000001203087210 */ /* 0x081fe20007fbe0ff */
[C---:B------:R-:W-:Y:S02]  /*90d30*/  IMAD R3, R2.reuse, 0x134, RZ ;  /* 0x0000013402037824 */ /* 0x040fe400078e02ff */
[----:B-1----:R-:W-:Y:S01]  /*90d40*/  IMAD R27, R2, 0x99, RZ ;  /* 0x00000099021b7824 */ /* 0x002fe200078e02ff */
[----:B------:R-:W-:Y:S02]  /*90d50*/  IADD3 R26, P6, R28, R18, RZ ;  /* 0x000000121c1a7210 */ /* 0x000fe40007fde0ff */
[-C--:B------:R-:W-:Y:S01]  /*90d60*/  LEA.HI.X.SX32 R9, R29, R19.reuse, 0x1, P5 ;  /* 0x000000131d097211 */ /* 0x080fe200028f0eff */
[C---:B------:R-:W-:Y:S01]  /*90d70*/  IMAD R29, R2.reuse, 0x9a, RZ ;  /* 0x0000009a021d7824 */ /* 0x040fe200078e02ff */
[----:B------:R-:W-:Y:S01]  /*90d80*/  LEA.HI.X.SX32 R27, R27, R19, 0x1, P6 ;  /* 0x000000131b1b7211 */ /* 0x000fe200030f0eff */
[----:B------:R-:W-:-:S02]  /*90d90*/  IMAD R28, R2, 0x136, RZ ;  /* 0x00000136021c7824 */ /* 0x000fc400078e02ff */
[----:B------:R0:W-:Y:S04]  /*90da0*/  STL.64 [R1+0x4e8], R8 ;  /* 0x0004e80801007387 */ /* 0x0001e80000100a00 */
[----:B------:R1:W-:Y:S01]  /*90db0*/  STL.64 [R1+0x4e0], R26 ;  /* 0x0004e01a01007387 */ /* 0x0003e20000100a00 */
[----:B0-----:R-:W-:Y:S01]  /*90dc0*/  IADD3 R8, P5, R3, R18, RZ ;  /* 0x0000001203087210 */ /* 0x001fe20007fbe0ff */
[----:B------:R-:W-:-:S03]  /*90dd0*/  IMAD R3, R2, 0x138, RZ ;  /* 0x0000013802037824 */ /* 0x000fc600078e02ff */
[-C--:B------:R-:W-:Y:S01]  /*90de0*/  LEA.HI.X.SX32 R9, R29, R19.reuse, 0x1, P5 ;  /* 0x000000131d097211 */ /* 0x080fe200028f0eff */
[----:B-1----:R-:W-:Y:S01]  /*90df0*/  IMAD R27, R2, 0x9b, RZ ;  /* 0x0000009b021b7824 */ /* 0x002fe200078e02ff */
[----:B------:R-:W-:Y:S01]  /*90e00*/  IADD3 R26, P6, R28, R18, RZ ;  /* 0x000000121c1a7210 */ /* 0x000fe20007fde0ff */
[C---:B------:R-:W-:Y:S02]  /*90e10*/  IMAD R29, R2.reuse, 0x9c, RZ ;  /* 0x0000009c021d7824 */ /* 0x040fe400078e02ff */
[----:B------:R0:W-:Y:S01]  /*90e20*/  STL.64 [R1+0x4d8], R8 ;  /* 0x0004d80801007387 */ /* 0x0001e20000100a00 */
[----:B------:R-:W-:Y:S01]  /*90e30*/  LEA.HI.X.SX32 R27, R27, R19, 0x1, P6 ;  /* 0x000000131b1b7211 */ /* 0x000fe200030f0eff */
[----:B------:R-:W-:-:S04]  /*90e40*/  IMAD R28, R2, 0x13a, RZ ;  /* 0x0000013a021c7824 */ /* 0x000fc800078e02ff */
        /* <DEDUP_REMOVED lines=13> */
[----:B------:R-:W-:Y:S01]  /*90f20*/  LEA.HI.X.SX32 R9, R29, R19, 0x1, P5 ;  /* 0x000000131d097211 */ /* 0x000fe200028f0eff */
[----:B-1----:R-:W-:Y:S01]  /*90f30*/  IMAD R27, R2, 0x9f, RZ ;  /* 0x0000009f021b7824 */ /* 0x002fe200078e02ff */
[----:B------:R-:W-:-:S03]  /*90f40*/  IADD3 R26, P6, R28, R18, RZ ;  /* 0x000000121c1a7210 */ /* 0x000fc60007fde0ff */
[----:B------:R0:W-:Y:S01]  /*90f50*/  STL.64 [R1+0x4b8], R8 ;  /* 0x0004b80801007387 */ /* 0x0001e20000100a00 */
[C---:B------:R-:W-:Y:S01]  /*90f60*/  IMAD R29, R2.reuse, 0xa0, RZ ;  /* 0x000000a0021d7824 */ /* 0x040fe200078e02ff */
[-C--:B------:R-:W-:Y:S01]  /*90f70*/  LEA.HI.X.SX32 R27, R27, R19.reuse, 0x1, P6 ;  /* 0x000000131b1b7211 */ /* 0x080fe200030f0eff */
[C---:B------:R-:W-:Y:S01]  /*90f80*/  IMAD R28, R2.reuse, 0x142, RZ ;  /* 0x00000142021c7824 */ /* 0x040fe200078e02ff */
[----:B0-----:R-:W-:Y:S01]  /*90f90*/  IADD3 R8, P5, R3, R18, RZ ;  /* 0x0000001203087210 */ /* 0x001fe20007fbe0ff */
[----:B------:R-:W-:Y:S02]  /*90fa0*/  IMAD R3, R2, 0x144, RZ ;  /* 0x0000014402037824 */ /* 0x000fe400078e02ff */
[----:B------:R0:W-:Y:S01]  /*90fb0*/  STL.64 [R1+0x4b0], R26 ;  /* 0x0004b01a01007387 */ /* 0x0001e20000100a00 */
[----:B------:R-:W-:-:S05]  /*90fc0*/  LEA.HI.X.SX32 R9, R29, R19, 0x1, P5 ;  /* 0x000000131d097211 */ /* 0x000fca00028f0eff */
[----:B------:R1:W-:Y:S01]  /*90fd0*/  STL.64 [R1+0x4a8], R8 ;  /* 0x0004a80801007387 */ /* 0x0003e20000100a00 */
[-C--:B0-----:R-:W-:Y:S01]  /*90fe0*/  IADD3 R26, P6, R28, R18.reuse, RZ ;  /* 0x000000121c1a7210 */ /* 0x081fe20007fde0ff */
[----:B------:R-:W-:Y:S01]  /*90ff0*/  IMAD R28, R2, 0xa1, RZ ;  /* 0x000000a1021c7824 */ /* 0x000fe200078e02ff */
[----:B-1----:R-:W-:-:S04]  /*91000*/  IADD3 R8, P5, R3, R18, RZ ;  /* 0x0000001203087210 */ /* 0x002fc80007fbe0ff */
[-C--:B------:R-:W-:Y:S01]  /*91010*/  LEA.HI.X.SX32 R27, R28, R19.reuse, 0x1, P6 ;  /* 0x000000131c1b7211 */ /* 0x080fe200030f0eff */
[C---:B------:R-:W-:Y:S01]  /*91020*/  IMAD R3, R2.reuse, 0x148, RZ ;  /* 0x0000014802037824 */ /* 0x040fe200078e02ff */
[----:B--2---:R-:W-:Y:S01]  /*91030*/  LEA.HI.X.SX32 R9, R7, R19, 0x1, P5 ;  /* 0x0000001307097211 */ /* 0x004fe200028f0eff */
[C---:B------:R-:W-:Y:S02]  /*91040*/  IMAD R29, R2.reuse, 0x146, RZ ;  /* 0x00000146021d7824 */ /* 0x040fe400078e02ff */
[----:B------:R0:W-:Y:S01]  /*91050*/  STL.64 [R1+0x4a0], R26 ;  /* 0x0004a01a01007387 */ /* 0x0001e20000100a00 */
[----:B------:R-:W-:-:S03]  /*91060*/  IMAD R28, R2, 0xa3, RZ ;  /* 0x000000a3021c7824 */ /* 0x000fc600078e02ff */
[----:B------:R1:W-:Y:S01]  /*91070*/  STL.64 [R1+0x498], R8 ;  /* 0x0004980801007387 */ /* 0x0003e20000100a00 */
[-C--:B0-----:R-:W-:Y:S02]  /*91080*/  IADD3 R26, P6, R29, R18.reuse, RZ ;  /* 0x000000121d1a7210 */ /* 0x081fe40007fde0ff */
[----:B-1----:R-:W-:Y:S02]  /*91090*/  IADD3 R8, P5, R3, R18, RZ ;  /* 0x0000001203087210 */ /* 0x002fe40007fbe0ff */
[-C--:B------:R-:W-:Y:S02]  /*910a0*/  LEA.HI.X.SX32 R27, R28, R19.reuse, 0x1, P6 ;  /* 0x000000131c1b7211 */ /* 0x080fe400030f0eff */
[----:B------:R-:W-:Y:S01]  /*910b0*/  LEA.HI.X.SX32 R9, R6, R19, 0x1, P5 ;  /* 0x0000001306097211 */ /* 0x000fe200028f0eff */
[----:B------:R-:W-:-:S04]  /*910c0*/  IMAD R29, R2, 0x14a, RZ ;  /* 0x0000014a021d7824 */ /* 0x000fc800078e02ff */
[----:B------:R-:W-:Y:S01]  /*910d0*/  STL.64 [R1+0x488], R8 ;  /* 0x0004880801007387 */ /* 0x000fe20000100a00 */
[----:B------:R-:W-:-:S03]  /*910e0*/  IADD3 R28, P6, R29, R18, RZ ;  /* 0x000000121d1c7210 */ /* 0x000fc60007fde0ff */
[----:B------:R0:W-:Y:S01]  /*910f0*/  STL.64 [R1+0x490], R26 ;  /* 0x0004901a01007387 */ /* 0x0001e20000100a00 */
[C---:B------:R-:W-:Y:S02]  /*91100*/  IMAD R7, R2.reuse, 0x264, RZ ;  /* 0x0000026402077824 */ /* 0x040fe400078e02ff */
[C---:B------:R-:W-:Y:S02]  /*91110*/  IMAD R6, R2.reuse, 0x266, RZ ;  /* 0x0000026602067824 */ /* 0x040fe400078e02ff */
[----:B0-----:R-:W-:-:S03]  /*91120*/  IMAD R26, R2, 0xa5, RZ ;  /* 0x000000a5021a7824 */ /* 0x001fc600078e02ff */
[----:B------:R-:W-:Y:S02]  /*91130*/  STL.64 [R1+0x1de8], R6 ;  /* 0x001de80601007387 */ /* 0x000fe40000100a00 */
[----:B------:R-:W-:-:S05]  /*91140*/  LEA.HI.X.SX32 R29, R26, R19, 0x1, P6 ;  /* 0x000000131a1d7211 */ /* 0x000fca00030f0eff */
        /* <DEDUP_REMOVED lines=11> */
[C---:B------:R-:W-:Y:S02]  /*91200*/  IMAD R27, R2.reuse, 0x152, RZ ;  /* 0x00000152021b7824 */ /* 0x040fe400078e02ff */
[C---:B------:R-:W-:Y:S01]  /*91210*/  IMAD R26, R2.reuse, 0xa9, RZ ;  /* 0x000000a9021a7824 */ /* 0x040fe200078e02ff */
[----:B0-----:R-:W-:Y:S01]  /*91220*/  IADD3 R8, P5, R3, R18, RZ ;  /* 0x0000001203087210 */ /* 0x001fe20007fbe0ff */
[----:B------:R-:W-:-:S03]  /*91230*/  IMAD R3, R2, 0x154, RZ ;  /* 0x0000015402037824 */ /* 0x000fc600078e02ff */
[----:B------:R-:W-:Y:S01]  /*91240*/  LEA.HI.X.SX32 R9, R4, R19, 0x1, P5 ;  /* 0x0000001304097211 */ /* 0x000fe200028f0eff */
[----:B------:R0:W-:Y:S01]  /*91250*/  STL.64 [R1+0x470], R6 ;  /* 0x0004700601007387 */ /* 0x0001e20000100a00 */
[----:B------:R-:W-:-:S03]  /*91260*/  IMAD R5, R2, 0x268, RZ ;  /* 0x0000026802057824 */ /* 0x000fc600078e02ff */
[----:B------:R1:W-:Y:S01]  /*91270*/  STL.64 [R1+0x468], R8 ;  /* 0x0004680801007387 */ /* 0x0003e20000100a00 */
[C---:B------:R-:W-:Y:S01]  /*91280*/  IMAD R4, R2.reuse, 0x26a, RZ ;  /* 0x0000026a02047824 */ /* 0x040fe200078e02ff */
[-C--:B0-----:R-:W-:Y:S01]  /*91290*/  IADD3 R6, P6, R27, R18.reuse, RZ ;  /* 0x000000121b067210 */ /* 0x081fe20007fde0ff */
[----:B------:R-:W-:Y:S01]  /*912a0*/  IMAD R27, R2, 0x156, RZ ;  /* 0x00000156021b7824 */ /* 0x000fe200078e02ff */
[----:B-1----:R-:W-:Y:S02]  /*912b0*/  IADD3 R8, P5, R3, R18, RZ ;  /* 0x0000001203087210 */ /* 0x002fe40007fbe0ff */
[----:B------:R-:W-:Y:S01]  /*912c0*/  LEA.HI.X.SX32 R7, R26, R19, 0x1, P6 ;  /* 0x000000131a077211 */ /* 0x000fe200030f0eff */
[----:B------:R-:W-:Y:S01]  /*912d0*/  STL.64 [R1+0x1df0], R4 ;  /* 0x001df00401007387 */ /* 0x000fe20000100a00 */
[----:B------:R-:W-:-:S03]  /*912e0*/  IMAD R3, R2, 0x158, RZ ;  /* 0x0000015802037824 */ /* 0x000fc600078e02ff */
[----:B------:R0:W-:Y:S02]  /*912f0*/  STL.64 [R1+0x460], R6 ;  /* 0x0004600601007387 */ /* 0x0001e40000100a00 */
[----:B0-----:R-:W-:Y:S01]  /*91300*/  IADD3 R6, P6, R27, R18, RZ ;  /* 0x000000121b067210 */ /* 0x001fe20007fde0ff */
[----:B------:R-:W-:-:S05]  /*91310*/  IMAD R27, R2, 0xab, RZ ;  /* 0x000000ab021b7824 */ /* 0x000fca00078e02ff */
[-C--:B------:R-:W-:Y:S01]  /*91320*/  LEA.HI.X.SX32 R7, R27, R19.reuse, 0x1, P6 ;  /* 0x000000131b077211 */ /* 0x080fe200030f0eff */
[----:B------:R-:W-:Y:S01]  /*91330*/  IMAD R27, R2, 0xad, RZ ;  /* 0x000000ad021b7824 */ /* 0x000fe200078e02ff */
[----:B--2---:R-:W-:Y:S02]  /*91340*/  LEA.HI.X.SX32 R9, R28, R19, 0x1, P5 ;  /* 0x000000131c097211 */ /* 0x004fe400028f0eff */
[----:B------:R-:W-:-:S03]  /*91350*/  IADD3 R4, P5, R3, R18, RZ ;  /* 0x0000001203047210 */ /* 0x000fc60007fbe0ff */
[----:B------:R0:W-:Y:S01]  /*91360*/  STL.64 [R1+0x458], R8 ;  /* 0x0004580801007387 */ /* 0x0001e20000100a00 */
[C---:B------:R-:W-:Y:S02]  /*91370*/  IMAD R28, R2.reuse, 0x15c, RZ ;  /* 0x0000015c021c7824 */ /* 0x040fe400078e02ff */
[C---:B0-----:R-:W-:Y:S02]  /*91380*/  IMAD R9, R2.reuse, 0xac, RZ ;  /* 0x000000ac02097824 */ /* 0x041fe400078e02ff */
[----:B------:R-:W-:-:S03]  /*91390*/  IMAD R8, R2, 0x15a, RZ ;  /* 0x0000015a02087824 */ /* 0x000fc600078e02ff */
[----:B------:R-:W-:Y:S01]  /*913a0*/  LEA.HI.X.SX32 R5, R9, R19, 0x1, P5 ;  /* 0x0000001309057211 */ /* 0x000fe200028f0eff */
        /* <DEDUP_REMOVED lines=133> */
[-C--:B0-----:R-:W-:Y:S01]  /*91c00*/  IADD3 R6, P6, R8, R18.reuse, RZ ;  /* 0x0000001208067210 */ /* 0x081fe20007fde0ff */
[----:B------:R-:W-:Y:S01]  /*91c10*/  IMAD R8, R2, 0x192, RZ ;  /* 0x0000019202087824 */ /* 0x000fe200078e02ff */
[-C--:B-1----:R-:W-:Y:S02]  /*91c20*/  IADD3 R4, P5, R28, R18.reuse, RZ ;  /* 0x000000121c047210 */ /* 0x082fe40007fbe0ff */
[-C--:B------:R-:W-:Y:S02]  /*91c30*/  LEA.HI.X.SX32 R7, R27, R19.reuse, 0x1, P6 ;  /* 0x000000131b077211 */ /* 0x080fe400030f0eff */
[----:B------:R-:W-:Y:S01]  /*91c40*/  LEA.HI.X.SX32 R5, R9, R19, 0x1, P5 ;  /* 0x0000001309057211 */ /* 0x000fe200028f0eff */
[----:B------:R-:W-:Y:S01]  /*91c50*/  IMAD R28, R2, 0x194, RZ ;  /* 0x00000194021c7824 */ /* 0x000fe200078e02ff */
[----:B------:R-:W-:Y:S01]  /*91c60*/  IADD3 R26, P6, R8, R18, RZ ;  /* 0x00000012081a7210 */ /* 0x000fe20007fde0ff */
[----:B------:R-:W-:-:S02]  /*91c70*/  IMAD R8, R2, 0xc9, RZ ;  /* 0x000000c902087824 */ /* 0x000fc400078e02ff */
[----:B------:R0:W-:Y:S04]  /*91c80*/  STL.64 [R1+0x360], R4 ;  /* 0x0003600401007387 */ /* 0x0001e80000100a00 */
[----:B------:R1:W-:Y:S01]  /*91c90*/  STL.64 [R1+0x368], R6 ;  /* 0x0003680601007387 */ /* 0x0003e20000100a00 */
[-C--:B------:R-:W-:Y:S01]  /*91ca0*/  LEA.HI.X.SX32 R27, R8, R19.reuse, 0x1, P6 ;  /* 0x00000013081b7211 */ /* 0x080fe200030f0eff */
[----:B------:R-:W-:Y:S01]  /*91cb0*/  IMAD R9, R2, 0x196, RZ ;  /* 0x0000019602097824 */ /* 0x000fe200078e02ff */
[----:B0-----:R-:W-:Y:S01]  /*91cc0*/  IADD3 R4, P5, R28, R18, RZ ;  /* 0x000000121c047210 */ /* 0x001fe20007fbe0ff */
[----:B-1----:R-:W-:Y:S02]  /*91cd0*/  IMAD R7, R2, 0xca, RZ ;  /* 0x000000ca02077824 */ /* 0x002fe400078e02ff */
[----:B------:R0:W-:Y:S03]  /*91ce0*/  STL.64 [R1+0x358], R26 ;  /* 0x0003581a01007387 */ /* 0x0001e60000100a00 */
[----:B------:R-:W-:-:S02]  /*91cf0*/  LEA.HI.X.SX32 R5, R7, R19, 0x1, P5 ;  /* 0x0000001307057211 */ /* 0x000fc400028f0eff */
[----:B------:R-:W-:Y:S01]  /*91d00*/  IADD3 R8, P6, R9, R18, RZ ;  /* 0x0000001209087210 */ /* 0x000fe20007fde0ff */
[----:B0-----:R-:W2:Y:S04]  /*91d10*/  LDL.LU.64 R26, [R1+0x1e00] ;  /* 0x001e0000011a7983 */ /* 0x001ea80000300a00 */
[----:B------:R0:W-:Y:S02]  /*91d20*/  STL.64 [R1+0x350], R4 ;  /* 0x0003500401007387 */ /* 0x0001e40000100a00 */
[----:B0-----:R-:W-:-:S05]  /*91d30*/  IMAD R4, R2, 0xcb, RZ ;  /* 0x000000cb02047824 */ /* 0x001fca00078e02ff */
[----:B------:R-:W-:-:S05]  /*91d40*/  LEA.HI.X.SX32 R9, R4, R19, 0x1, P6 ;  /* 0x0000001304097211 */ /* 0x000fca00030f0eff */
[----:B------:R0:W-:Y:S04]  /*91d50*/  STL.64 [R1+0x348], R8 ;  /* 0x0003480801007387 */ /* 0x0001e80000100a00 */
[----:B0-----:R-:W3:Y:S01]  /*91d60*/  LDL.LU.64 R8, [R1+0x1df8] ;  /* 0x001df80001087983 */ /* 0x001ee20000300a00 */
[C---:B------:R-:W-:Y:S02]  /*91d70*/  IMAD R28, R2.reuse, 0x198, RZ ;  /* 0x00000198021c7824 */ /* 0x040fe400078e02ff */
[----:B------:R-:W-:-:S03]  /*91d80*/  IMAD R5, R2, 0x19a, RZ ;  /* 0x0000019a02057824 */ /* 0x000fc600078e02ff */
[----:B------:R-:W-:Y:S01]  /*91d90*/  IADD3 R6, P5, R28, R18, RZ ;  /* 0x000000121c067210 */ /* 0x000fe20007fbe0ff */
[----:B------:R-:W-:-:S03]  /*91da0*/  IMAD R28, R2, 0x19c, RZ ;  /* 0x0000019c021c7824 */ /* 0x000fc600078e02ff */
[-C--:B------:R-:W-:Y:S02]  /*91db0*/  LEA.HI.X.SX32 R7, R29, R19.reuse, 0x1, P5 ;  /* 0x000000131d077211 */ /* 0x080fe400028f0eff */
[-C--:B------:R-:W-:Y:S01]  /*91dc0*/  IADD3 R4, P6, R5, R18.reuse, RZ ;  /* 0x0000001205047210 */ /* 0x080fe20007fde0ff */
[----:B------:R-:W-:Y:S02]  /*91dd0*/  IMAD R5, R2, 0xcd, RZ ;  /* 0x000000cd02057824 */ /* 0x000fe400078e02ff */
        /* <DEDUP_REMOVED lines=9> */
[C---:B------:R-:W-:Y:S02]  /*91e70*/  IMAD R7, R2.reuse, 0x1a0, RZ ;  /* 0x000001a002077824 */ /* 0x040fe400078e02ff */
[----:B-1----:R-:W-:-:S03]  /*91e80*/  IMAD R29, R2, 0xcf, RZ ;  /* 0x000000cf021d7824 */ /* 0x002fc600078e02ff */
[----:B------:R-:W-:Y:S01]  /*91e90*/  IADD3 R6, P5, R7, R18, RZ ;  /* 0x0000001207067210 */ /* 0x000fe20007fbe0ff */
[----:B------:R-:W-:Y:S01]  /*91ea0*/  IMAD R28, R2, 0x1a2, RZ ;  /* 0x000001a2021c7824 */ /* 0x000fe200078e02ff */
[----:B------:R-:W-:-:S05]  /*91eb0*/  LEA.HI.X.SX32 R5, R29, R19, 0x1, P6 ;  /* 0x000000131d057211 */ /* 0x000fca00030f0eff */
[----:B------:R0:W-:Y:S02]  /*91ec0*/  STL.64 [R1+0x328], R4 ;  /* 0x0003280401007387 */ /* 0x0001e40000100a00 */
[----:B0-----:R-:W-:Y:S01]  /*91ed0*/  IADD3 R4, P6, R28, R18, RZ ;  /* 0x000000121c047210 */ /* 0x001fe20007fde0ff */
[----:B------:R-:W-:Y:S01]  /*91ee0*/  IMAD R28, R2, 0x1a4, RZ ;  /* 0x000001a4021c7824 */ /* 0x000fe200078e02ff */
[----:B---3--:R-:W-:-:S04]  /*91ef0*/  LEA.HI.X.SX32 R7, R8, R19, 0x1, P5 ;  /* 0x0000001308077211 */ /* 0x008fc800028f0eff */
[----:B------:R-:W-:Y:S01]  /*91f00*/  IADD3 R28, P5, R28, R18, RZ ;  /* 0x000000121c1c7210 */ /* 0x000fe20007fbe0ff */
[----:B------:R0:W-:Y:S01]  /*91f10*/  STL.64 [R1+0x320], R6 ;  /* 0x0003200601007387 */ /* 0x0001e20000100a00 */
[C---:B------:R-:W-:Y:S02]  /*91f20*/  IMAD R8, R2.reuse, 0x1a6, RZ ;  /* 0x000001a602087824 */ /* 0x040fe400078e02ff */
[C---:B0-----:R-:W-:Y:S02]  /*91f30*/  IMAD R7, R2.reuse, 0xd1, RZ ;  /* 0x000000d102077824 */ /* 0x041fe400078e02ff */
[----:B------:R-:W-:-:S03]  /*91f40*/  IMAD R6, R2, 0xd2, RZ ;  /* 0x000000d202067824 */ /* 0x000fc600078e02ff */
[-C--:B------:R-:W-:Y:S02]  /*91f50*/  LEA.HI.X.SX32 R5, R7, R19.reuse, 0x1, P6 ;  /* 0x0000001307057211 */ /* 0x080fe400030f0eff */
[----:B------:R-:W-:-:S03]  /*91f60*/  LEA.HI.X.SX32 R29, R6, R19, 0x1, P5 ;  /* 0x00000013061d7211 */ /* 0x000fc600028f0eff */
[----:B------:R0:W-:Y:S04]  /*91f70*/  STL.64 [R1+0x318], R4 ;  /* 0x0003180401007387 */ /* 0x0001e80000100a00 */
[----:B------:R1:W-:Y:S01]  /*91f80*/  STL.64 [R1+0x310], R28 ;  /* 0x0003101c01007387 */ /* 0x0003e20000100a00 */
[----:B------:R-:W-:Y:S01]  /*91f90*/  IMAD R7, R2, 0x1a8, RZ ;  /* 0x000001a802077824 */ /* 0x000fe200078e02ff */
[----:B0-----:R-:W-:Y:S01]  /*91fa0*/  IADD3 R4, P6, R8, R18, RZ ;  /* 0x0000001208047210 */ /* 0x001fe20007fde0ff */
[C---:B-1----:R-:W-:Y:S02]  /*91fb0*/  IMAD R29, R2.reuse, 0xd3, RZ ;  /* 0x000000d3021d7824 */ /* 0x042fe400078e02ff */
[----:B------:R-:W-:-:S03]  /*91fc0*/  IMAD R28, R2, 0x1aa, RZ ;  /* 0x000001aa021c7824 */ /* 0x000fc600078e02ff */
[----:B------:R-:W-:Y:S02]  /*91fd0*/  LEA.HI.X.SX32 R5, R29, R19, 0x1, P6 ;  /* 0x000000131d057211 */ /* 0x000fe400030f0eff */
[----:B------:R-:W-:-:S03]  /*91fe0*/  IADD3 R6, P5, R7, R18, RZ ;  /* 0x0000001207067210 */ /* 0x000fc60007fbe0ff */
[----:B------:R0:W-:Y:S01]  /*91ff0*/  STL.64 [R1+0x308], R4 ;  /* 0x0003080401007387 */ /* 0x0001e20000100a00 */
[-C--:B--2---:R-:W-:Y:S01]  /*92000*/  LEA.HI.X.SX32 R7, R27, R19.reuse, 0x1, P5 ;  /* 0x000000131b077211 */ /* 0x084fe200028f0eff */
[C---:B------:R-:W-:Y:S02]  /*92010*/  IMAD R27, R2.reuse, 0x1ae, RZ ;  /* 0x000001ae021b7824 */ /* 0x040fe400078e02ff */
[----:B------:R-:W-:Y:S01]  /*92020*/  IMAD R29, R2, 0x1ac, RZ ;  /* 0x000001ac021d7824 */ /* 0x000fe200078e02ff */
[----:B0-----:R-:W-:Y:S01]  /*92030*/  IADD3 R4, P6, R28, R18, RZ ;  /* 0x000000121c047210 */ /* 0x001fe20007fde0ff */
[----:B------:R-:W-:Y:S01]  /*92040*/  IMAD R28, R2, 0xd5, RZ ;  /* 0x000000d5021c7824 */ /* 0x000fe200078e02ff */
[----:B------:R0:W-:Y:S04]  /*92050*/  STL.64 [R1+0x300], R6 ;  /* 0x0003000601007387 */ /* 0x0001e80000100a00 */
[----:B------:R-:W-:-:S05]  /*92060*/  LEA.HI.X.SX32 R5, R28, R19, 0x1, P6 ;  /* 0x000000131c057211 */ /* 0x000fca00030f0eff */
[----:B------:R1:W-:Y:S01]  /*92070*/  STL.64 [R1+0x2f8], R4 ;  /* 0x0002f80401007387 */ /* 0x0003e20000100a00 */
[----:B0-----:R-:W-:Y:S01]  /*92080*/  IADD3 R6, P5, R29, R18, RZ ;  /* 0x000000121d067210 */ /* 0x001fe20007fbe0ff */
[----:B------:R-:W-:-:S03]  /*92090*/  IMAD R28, R2, 0x1b0, RZ ;  /* 0x000001b0021c7824 */ /* 0x000fc600078e02ff */
[----:B------:R-:W-:Y:S02]  /*920a0*/  LEA.HI.X.SX32 R7, R9, R19, 0x1, P5 ;  /* 0x0000001309077211 */ /* 0x000fe400028f0eff */
[----:B-1----:R-:W-:Y:S01]  /*920b0*/  IADD3 R4, P6, R27, R18, RZ ;  /* 0x000000121b047210 */ /* 0x002fe20007fde0ff */
[C---:B------:R-:W-:Y:S02]  /*920c0*/  IMAD R27, R2.reuse, 0xd7, RZ ;  /* 0x000000d7021b7824 */ /* 0x040fe400078e02ff */
[----:B------:R-:W-:-:S03]  /*920d0*/  IMAD R9, R2, 0x1b2, RZ ;  /* 0x000001b202097824 */ /* 0x000fc600078e02ff */
[----:B------:R-:W-:Y:S01]  /*920e0*/  LEA.HI.X.SX32 R5, R27, R19, 0x1, P6 ;  /* 0x000000131b057211 */ /* 0x000fe200030f0eff */
[----:B------:R0:W-:Y:S01]  /*920f0*/  STL.64 [R1+0x2f0], R6 ;  /* 0x0002f00601007387 */ /* 0x0001e20000100a00 */
[----:B------:R-:W-:-:S03]  /*92100*/  IMAD R27, R2, 0xd9, RZ ;  /* 0x000000d9021b7824 */ /* 0x000fc600078e02ff */
[----:B------:R1:W-:Y:S01]  /*92110*/  STL.64 [R1+0x2e8], R4 ;  /* 0x0002e80401007387 */ /* 0x0003e20000100a00 */
[-C--:B0-----:R-:W-:Y:S02]  /*92120*/  IADD3 R6, P5, R28, R18.reuse, RZ ;  /* 0x000000121c067210 */ /* 0x081fe40007fbe0ff */
[-C--:B-1----:R-:W-:Y:S02]  /*92130*/  IADD3 R4, P6, R9, R18.reuse, RZ ;  /* 0x0000001209047210 */ /* 0x082fe40007fde0ff */
[-C--:B------:R-:W-:Y:S01]  /*92140*/  LEA.HI.X.SX32 R7, R26, R19.reuse, 0x1, P5 ;  /* 0x000000131a077211 */ /* 0x080fe200028f0eff */
[C---:B------:R-:W-:Y:S01]  /*92150*/  IMAD R26, R2.reuse, 0x1b6, RZ ;  /* 0x000001b6021a7824 */ /* 0x040fe200078e02ff */
[----:B------:R-:W-:Y:S01]  /*92160*/  LEA.HI.X.SX32 R5, R27, R19, 0x1, P6 ;  /* 0x000000131b057211 */ /* 0x000fe200030f0eff */
[C---:B------:R-:W-:Y:S01]  /*92170*/  IMAD R28, R2.reuse, 0x1b4, RZ ;  /* 0x000001b4021c7824 */ /* 0x040fe200078e02ff */
[----:B------:R-:W-:Y:S04]  /*92180*/  STL.64 [R1+0x1da8], R8 ;  /* 0x001da80801007387 */ /* 0x000fe80000100a00 */
[----:B------:R0:W-:Y:S04]  /*92190*/  STL.64 [R1+0x2e0], R6 ;  /* 0x0002e00601007387 */ /* 0x0001e80000100a00 */
[----:B------:R1:W-:Y:S01]  /*921a0*/  STL.64 [R1+0x2d8], R4 ;  /* 0x0002d80401007387 */ /* 0x0003e20000100a00 */
[----:B------:R-:W-:Y:S01]  /*921b0*/  IMAD R27, R2, 0x1b8, RZ ;  /* 0x000001b8021b7824 */ /* 0x000fe200078e02ff */
[----:B0-----:R-:W-:-:S02]  /*921c0*/  IADD3 R6, P5, R28, R18, RZ ;  /* 0x000000121c067210 */ /* 0x001fc40007fbe0ff */
[----:B-1----:R-:W-:Y:S01]  /*921d0*/  IADD3 R4, P6, R26, R18, RZ ;  /* 0x000000121a047210 */ /* 0x002fe20007fde0ff */
[C---:B------:R-:W-:Y:S01]  /*921e0*/  IMAD R26, R2.reuse, 0xdb, RZ ;  /* 0x000000db021a7824 */ /* 0x040fe200078e02ff */
[----:B------:R-:W-:Y:S01]  /*921f0*/  LEA.HI.X.SX32 R7, R25, R19, 0x1, P5 ;  /* 0x0000001319077211 */ /* 0x000fe200028f0eff */
[----:B------:R-:W-:-:S03]  /*92200*/  IMAD R25, R2, 0x1ba, RZ ;  /* 0x000001ba02197824 */ /* 0x000fc600078e02ff */
[-C--:B------:R-:W-:Y:S01]  /*92210*/  LEA.HI.X.SX32 R5, R26, R19.reuse, 0x1, P6 ;  /* 0x000000131a057211 */ /* 0x080fe200030f0eff */
[----:B------:R0:W-:Y:S04]  /*92220*/  STL.64 [R1+0x2d0], R6 ;  /* 0x0002d00601007387 */ /* 0x0001e80000100a00 */
[----:B------:R1:W-:Y:S01]  /*92230*/  STL.64 [R1+0x2c8], R4 ;  /* 0x0002c80401007387 */ /* 0x0003e20000100a00 */
[C---:B------:R-:W-:Y:S01]  /*92240*/  IMAD R26, R2.reuse, 0x1bc, RZ ;  /* 0x000001bc021a7824 */ /* 0x040fe200078e02ff */
[-C--:B0-----:R-:W-:Y:S02]  /*92250*/  IADD3 R6, P5, R27, R18.reuse, RZ ;  /* 0x000000121b067210 */ /* 0x081fe40007fbe0ff */
[----:B-1----:R-:W-:Y:S01]  /*92260*/  IADD3 R4, P6, R25, R18, RZ ;  /* 0x0000001219047210 */ /* 0x002fe20007fde0ff */
[----:B------:R-:W-:Y:S01]  /*92270*/  IMAD R25, R2, 0xdd, RZ ;  /* 0x000000dd02197824 */ /* 0x000fe200078e02ff */
[----:B------:R-:W-:Y:S01]  /*92280*/  LEA.HI.X.SX32 R7, R24, R19, 0x1, P5 ;  /* 0x0000001318077211 */ /* 0x000fe200028f0eff */
[----:B------:R-:W-:-:S03]  /*92290*/  IMAD R24, R2, 0x1be, RZ ;  /* 0x000001be02187824 */ /* 0x000fc600078e02ff */
[-C--:B------:R-:W-:Y:S01]  /*922a0*/  LEA.HI.X.SX32 R5, R25, R19.reuse, 0x1, P6 ;  /* 0x0000001319057211 */ /* 0x080fe200030f0eff */
[----:B------:R0:W-:Y:S04]  /*922b0*/  STL.64 [R1+0x2c0], R6 ;  /* 0x0002c00601007387 */ /* 0x0001e80000100a00 */
[----:B------:R1:W-:Y:S01]  /*922c0*/  STL.64 [R1+0x2b8], R4 ;  /* 0x0002b80401007387 */ /* 0x0003e20000100a00 */
[----:B------:R-:W-:Y:S01]  /*922d0*/  IMAD R25, R2, 0x1c0, RZ ;  /* 0x000001c002197824 */ /* 0x000fe200078e02ff */
[-C--:B0-----:R-:W-:Y:S02]  /*922e0*/  IADD3 R6, P5, R26, R18.reuse, RZ ;  /* 0x000000121a067210 */ /* 0x081fe40007fbe0ff */
        /* <DEDUP_REMOVED lines=31> */
[----:B------:R-:W-:Y:S01]  /*924e0*/  LEA.HI.X.SX32 R5, R21, R19, 0x1, P6 ;  /* 0x0000001315057211 */ /* 0x000fe200030f0eff */
[----:B------:R0:W-:Y:S01]  /*924f0*/  STL.64 [R1+0x280], R6 ;  /* 0x0002800601007387 */ /* 0x0001e20000100a00 */
[----:B------:R-:W-:-:S03]  /*92500*/  IMAD R21, R2, 0x1d0, RZ ;  /* 0x000001d002157824 */ /* 0x000fc600078e02ff */
[----:B------:R1:W-:Y:S01]  /*92510*/  STL.64 [R1+0x218], R4 ;  /* 0x0002180401007387 */ /* 0x0003e20000100a00 */
[-C--:B0-----:R-:W-:Y:S02]  /*92520*/  IADD3 R6, P5, R22, R18.reuse, RZ ;  /* 0x0000001216067210 */ /* 0x081fe40007fbe0ff */
[-C--:B-1----:R-:W-:Y:S01]  /*92530*/  IADD3 R4, P6, R20, R18.reuse, RZ ;  /* 0x0000001214047210 */ /* 0x082fe20007fde0ff */
[----:B------:R-:W-:Y:S01]  /*92540*/  IMAD R20, R2, 0xe7, RZ ;  /* 0x000000e702147824 */ /* 0x000fe200078e02ff */
[-C--:B------:R-:W-:Y:S02]  /*92550*/  LEA.HI.X.SX32 R7, R17, R19.reuse, 0x1, P5 ;  /* 0x0000001311077211 */ /* 0x080fe400028f0eff */
[----:B------:R-:W-:Y:S02]  /*92560*/  IADD3 R28, P5, R21, R18, RZ ;  /* 0x00000012151c7210 */ /* 0x000fe40007fbe0ff */
[-C--:B------:R-:W-:Y:S02]  /*92570*/  LEA.HI.X.SX32 R5, R20, R19.reuse, 0x1, P6 ;  /* 0x0000001314057211 */ /* 0x080fe400030f0eff */
[----:B------:R-:W-:Y:S01]  /*92580*/  LEA.HI.X.SX32 R29, R15, R19, 0x1, P5 ;  /* 0x000000130f1d7211 */ /* 0x000fe200028f0eff */
[----:B------:R-:W-:Y:S04]  /*92590*/  STL.64 [R1+0x198], R6 ;  /* 0x0001980601007387 */ /* 0x000fe80000100a00 */
[----:B------:R-:W-:Y:S04]  /*925a0*/  STL.64 [R1+0x190], R4 ;  /* 0x0001900401007387 */ /* 0x000fe80000100a00 */
[----:B------:R0:W-:Y:S04]  /*925b0*/  STL.64 [R1+0x17e8], R28 ;  /* 0x0017e81c01007387 */ /* 0x0001e80000100a00 */
[----:B0-----:R-:W2:Y:S01]  /*925c0*/  LDL.64 R28, [R1+0x3a8] ;  /* 0x0003a800011c7983 */ /* 0x001ea20000100a00 */
[----:B------:R-:W-:-:S02]  /*925d0*/  IMAD R17, R2, 0x1d2, RZ ;  /* 0x000001d202117824 */ /* 0x000fc400078e02ff */
[----:B------:R-:W-:-:S03]  /*925e0*/  IMAD R15, R2, 0x1d4, RZ ;  /* 0x000001d4020f7824 */ /* 0x000fc600078e02ff */
[----:B------:R-:W-:Y:S01]  /*925f0*/  IADD3 R26, P6, R17, R18, RZ ;  /* 0x00000012111a7210 */ /* 0x000fe20007fde0ff */
[C---:B------:R-:W-:Y:S02]  /*92600*/  IMAD R17, R2.reuse, 0xe9, RZ ;  /* 0x000000e902117824 */ /* 0x040fe400078e02ff */
[C---:B------:R-:W-:Y:S02]  /*92610*/  IMAD R14, R2.reuse, 0x1dc, RZ ;  /* 0x000001dc020e7824 */ /* 0x040fe400078e02ff */
[C---:B------:R-:W-:Y:S02]  /*92620*/  IMAD R12, R2.reuse, 0x1de, RZ ;  /* 0x000001de020c7824 */ /* 0x040fe400078e02ff */
[C---:B------:R-:W-:Y:S02]  /*92630*/  IMAD R7, R2.reuse, 0xf0, RZ ;  /* 0x000000f002077824 */ /* 0x040fe400078e02ff */
[C---:B------:R-:W-:Y:S02]  /*92640*/  IMAD R10, R2.reuse, 0x1e2, RZ ;  /* 0x000001e2020a7824 */ /* 0x040fe400078e02ff */
[----:B------:R-:W-:-:S02]  /*92650*/  IMAD R6, R2, 0x1e4, RZ ;  /* 0x000001e402067824 */ /* 0x000fc400078e02ff */
[C---:B------:R-:W-:Y:S02]  /*92660*/  IMAD R4, R2.reuse, 0xf2, RZ ;  /* 0x000000f202047824 */ /* 0x040fe400078e02ff */
[C---:B------:R-:W-:Y:S01]  /*92670*/  IMAD R5, R2.reuse, 0x1e8, RZ ;  /* 0x000001e802057824 */ /* 0x040fe200078e02ff */
[-C--:B--2---:R-:W-:Y:S01]  /*92680*/  IADD3 R24, P5, R15, R28.reuse, RZ ;  /* 0x0000001c0f187210 */ /* 0x084fe20007fbe0ff */
[----:B------:R-:W-:Y:S01]  /*92690*/  IMAD R15, R2, 0x1d6, RZ ;  /* 0x000001d6020f7824 */ /* 0x000fe200078e02ff */
[-C--:B------:R-:W-:Y:S02]  /*926a0*/  LEA.HI.X.SX32 R27, R17, R29.reuse, 0x1, P6 ;  /* 0x0000001d111b7211 */ /* 0x080fe400030f0eff */
[----:B------:R-:W-:Y:S02]  /*926b0*/  LEA.HI.X.SX32 R25, R16, R29, 0x1, P5 ;  /* 0x0000001d10197211 */ /* 0x000fe400028f0eff */
[----:B------:R-:W-:Y:S01]  /*926c0*/  IADD3 R22, P6, R15, R28, RZ ;  /* 0x0000001c0f167210 */ /* 0x000fe20007fde0ff */
[----:B------:R-:W-:-:S02]  /*926d0*/  IMAD R15, R2, 0x1d8, RZ ;  /* 0x000001d8020f7824 */ /* 0x000fc400078e02ff */
[----:B------:R-:W-:-:S03]  /*926e0*/  IMAD R16, R2, 0xeb, RZ ;  /* 0x000000eb02107824 */ /* 0x000fc600078e02ff */
[-C--:B------:R-:W-:Y:S01]  /*926f0*/  IADD3 R20, P5, R15, R28.reuse, RZ ;  /* 0x0000001c0f147210 */ /* 0x080fe20007fbe0ff */
[----:B------:R-:W-:Y:S01]  /*92700*/  IMAD R15, R2, 0x1da, RZ ;  /* 0x000001da020f7824 */ /* 0x000fe200078e02ff */
[-C--:B------:R-:W-:Y:S01]  /*92710*/  LEA.HI.X.SX32 R23, R16, R29.reuse, 0x1, P6 ;  /* 0x0000001d10177211 */ /* 0x080fe200030f0eff */
[----:B------:R-:W-:Y:S01]  /*92720*/  STL.64 [R1+0x17f0], R26 ;  /* 0x0017f01a01007387 */ /* 0x000fe20000100a00 */
[----:B------:R-:W-:Y:S01]  /*92730*/  LEA.HI.X.SX32 R21, R13, R29, 0x1, P5 ;  /* 0x0000001d0d157211 */ /* 0x000fe200028f0eff */
[----:B------:R-:W-:Y:S02]  /*92740*/  IMAD R13, R2, 0xed, RZ ;  /* 0x000000ed020d7824 */ /* 0x000fe400078e02ff */
[----:B------:R-:W-:Y:S01]  /*92750*/  STL.64 [R1+0x17f8], R24 ;  /* 0x0017f81801007387 */ /* 0x000fe20000100a00 */
[----:B------:R-:W-:-:S03]  /*92760*/  IADD3 R18, P6, R15, R28, RZ ;  /* 0x0000001c0f127210 */ /* 0x000fc60007fde0ff */
[----:B------:R-:W-:Y:S01]  /*92770*/  STL [R1+0x1818], R22 ;  /* 0x0018181601007387 */ /* 0x000fe20000100800 */
[----:B------:R-:W-:-:S03]  /*92780*/  IADD3 R16, P5, R14, R28, RZ ;  /* 0x0000001c0e107210 */ /* 0x000fc60007fbe0ff */
[----:B------:R0:W-:Y:S01]  /*92790*/  STL [R1+0x1800], R23 ;  /* 0x0018001701007387 */ /* 0x0001e20000100800 */
[-C--:B------:R-:W-:Y:S02]  /*927a0*/  LEA.HI.X.SX32 R19, R13, R29.reuse, 0x1, P6 ;  /* 0x0000001d0d137211 */ /* 0x080fe400030f0eff */
[----:B------:R-:W-:Y:S02]  /*927b0*/  IADD3 R14, P6, R12, R28, RZ ;  /* 0x0000001c0c0e7210 */ /* 0x000fe40007fde0ff */
[----:B------:R-:W-:Y:S01]  /*927c0*/  LEA.HI.X.SX32 R17, R11, R29, 0x1, P5 ;  /* 0x0000001d0b117211 */ /* 0x000fe200028f0eff */
[C---:B0-----:R-:W-:Y:S02]  /*927d0*/  IMAD R23, R2.reuse, 0x1e0, RZ ;  /* 0x000001e002177824 */ /* 0x041fe400078e02ff */
[----:B------:R-:W-:-:S03]  /*927e0*/  IMAD R11, R2, 0xef, RZ ;  /* 0x000000ef020b7824 */ /* 0x000fc600078e02ff */
[-C--:B------:R-:W-:Y:S02]  /*927f0*/  IADD3 R12, P5, R23, R28.reuse, RZ ;  /* 0x0000001c170c7210 */ /* 0x080fe40007fbe0ff */
[-C--:B------:R-:W-:Y:S02]  /*92800*/  LEA.HI.X.SX32 R15, R11, R29.reuse, 0x1, P6 ;  /* 0x0000001d0b0f7211 */ /* 0x080fe400030f0eff */
[-C--:B------:R-:W-:Y:S01]  /*92810*/  LEA.HI.X.SX32 R13, R7, R29.reuse, 0x1, P5 ;  /* 0x0000001d070d7211 */ /* 0x080fe200028f0eff */
[----:B------:R-:W-:Y:S01]  /*92820*/  IMAD R7, R2, 0xf1, RZ ;  /* 0x000000f102077824 */ /* 0x000fe200078e02ff */
[-C--:B------:R-:W-:Y:S01]  /*92830*/  IADD3 R10, P6, R10, R28.reuse, RZ ;  /* 0x0000001c0a0a7210 */ /* 0x080fe20007fde0ff */
[----:B------:R0:W-:Y:S01]  /*92840*/  STL.64 [R1+0x1808], R20 ;  /* 0x0018081401007387 */ /* 0x0001e20000100a00 */
[----:B------:R-:W-:Y:S02]  /*92850*/  IADD3 R8, P5, R6, R28, RZ ;  /* 0x0000001c06087210 */ /* 0x000fe40007fbe0ff */
[-C--:B------:R-:W-:Y:S01]  /*92860*/  LEA.HI.X.SX32 R11, R7, R29.reuse, 0x1, P6 ;  /* 0x0000001d070b7211 */ /* 0x080fe200030f0eff */
[----:B------:R-:W-:Y:S01]  /*92870*/  STL.64 [R1+0x1810], R18 ;  /* 0x0018101201007387 */ /* 0x000fe20000100a00 */
[----:B------:R-:W-:-:S03]  /*92880*/  LEA.HI.X.SX32 R9, R4, R29, 0x1, P5 ;  /* 0x0000001d04097211 */ /* 0x000fc600028f0eff */
[----:B------:R-:W-:Y:S01]  /*92890*/  STL.64 [R1+0x1820], R16 ;  /* 0x0018201001007387 */ /* 0x000fe20000100a00 */
[----:B------:R-:W-:-:S03]  /*928a0*/  IMAD R7, R2, 0x1e6, RZ ;  /* 0x000001e602077824 */ /* 0x000fc600078e02ff */
[----:B------:R-:W-:Y:S04]  /*928b0*/  STL [R1+0x1d40], R23 ;  /* 0x001d401701007387 */ /* 0x000fe80000100800 */
[----:B------:R-:W-:Y:S04]  /*928c0*/  STL.64 [R1+0x1828], R14 ;  /* 0x0018280e01007387 */ /* 0x000fe80000100a00 */
[----:B------:R-:W-:Y:S04]  /*928d0*/  STL [R1+0x1848], R12 ;  /* 0x0018480c01007387 */ /* 0x000fe80000100800 */
[----:B------:R-:W-:Y:S01]  /*928e0*/  STL [R1+0x1830], R13 ;  /* 0x0018300d01007387 */ /* 0x000fe20000100800 */
[----:B------:R-:W-:-:S03]  /*928f0*/  IADD3 R6, P6, R7, R28, RZ ;  /* 0x0000001c07067210 */ /* 0x000fc60007fde0ff */
[----:B------:R-:W-:Y:S04]  /*92900*/  STL.64 [R1+0x1838], R10 ;  /* 0x0018380a01007387 */ /* 0x000fe80000100a00 */
[----:B------:R1:W-:Y:S01]  /*92910*/  STL.64 [R1+0x9a8], R8 ;  /* 0x0009a80801007387 */ /* 0x0003e20000100a00 */
[----:B------:R-:W-:Y:S01]  /*92920*/  IADD3 R4, P5, R5, R28, RZ ;  /* 0x0000001c05047210 */ /* 0x000fe20007fbe0ff */
[C---:B0-----:R-:W-:Y:S02]  /*92930*/  IMAD R20, R2.reuse, 0x1ea, RZ ;  /* 0x000001ea02147824 */ /* 0x041fe400078e02ff */
[C---:B-1----:R-:W-:Y:S02]  /*92940*/  IMAD R8, R2.reuse, 0xf3, RZ ;  /* 0x000000f302087824 */ /* 0x042fe400078e02ff */
[----:B------:R-:W-:-:S03]  /*92950*/  IMAD R9, R2, 0xf4, RZ ;  /* 0x000000f402097824 */ /* 0x000fc600078e02ff */
[-C--:B------:R-:W-:Y:S01]  /*92960*/  LEA.HI.X.SX32 R7, R8, R29.reuse, 0x1, P6 ;  /* 0x0000001d08077211 */ /* 0x080fe200030f0eff */
[C---:B------:R-:W-:Y:S01]  /*92970*/  IMAD R11, R2.reuse, 0x1ec, RZ ;  /* 0x000001ec020b7824 */ /* 0x040fe200078e02ff */
[----:B------:R-:W-:Y:S01]  /*92980*/  LEA.HI.X.SX32 R5, R9, R29, 0x1, P5 ;  /* 0x0000001d09057211 */ /* 0x000fe200028f0eff */
[C---:B------:R-:W-:Y:S02]  /*92990*/  IMAD R8, R2.reuse, 0xf5, RZ ;  /* 0x000000f502087824 */ /* 0x040fe400078e02ff */
[----:B------:R0:W-:Y:S01]  /*929a0*/  STL.64 [R1+0x9a0], R6 ;  /* 0x0009a00601007387 */ /* 0x0001e20000100a00 */
[----:B------:R-:W-:-:S03]  /*929b0*/  IMAD R9, R2, 0xf6, RZ ;  /* 0x000000f602097824 */ /* 0x000fc600078e02ff */
[----:B------:R-:W-:Y:S01]  /*929c0*/  STL [R1+0x1d10], R20 ;  /* 0x001d101401007387 */ /* 0x000fe20000100800 */
[----:B------:R-:W-:-:S03]  /*929d0*/  IMAD R24, R2, 0x1ee, RZ ;  /* 0x000001ee02187824 */ /* 0x000fc600078e02ff */
[----:B------:R1:W-:Y:S01]  /*929e0*/  STL.64 [R1+0x9b8], R4 ;  /* 0x0009b80401007387 */ /* 0x0003e20000100a00 */
[----:B0-----:R-:W-:-:S04]  /*929f0*/  IADD3 R6, P6, R20, R28, RZ ;  /* 0x0000001c14067210 */ /* 0x001fc80007fde0ff */
[-C--:B------:R-:W-:Y:S02]  /*92a00*/  LEA.HI.X.SX32 R7, R8, R29.reuse, 0x1, P6 ;  /* 0x0000001d08077211 */ /* 0x080fe400030f0eff */
[-C--:B-1----:R-:W-:Y:S01]  /*92a10*/  IADD3 R4, P5, R11, R28.reuse, RZ ;  /* 0x0000001c0b047210 */ /* 0x082fe20007fbe0ff */
[----:B------:R-:W-:Y:S01]  /*92a20*/  STL [R1+0x1d08], R11 ;  /* 0x001d080b01007387 */ /* 0x000fe20000100800 */
[C---:B------:R-:W-:Y:S02]  /*92a30*/  IMAD R27, R2.reuse, 0x1f0, RZ ;  /* 0x000001f0021b7824 */ /* 0x040fe400078e02ff */
[----:B------:R-:W-:Y:S01]  /*92a40*/  LEA.HI.X.SX32 R5, R9, R29, 0x1, P5 ;  /* 0x0000001d09057211 */ /* 0x000fe200028f0eff */
[----:B------:R0:W-:Y:S01]  /*92a50*/  STL.64 [R1+0x9b0], R6 ;  /* 0x0009b00601007387 */ /* 0x0001e20000100a00 */
[C---:B------:R-:W-:Y:S02]  /*92a60*/  IMAD R8, R2.reuse, 0xf7, RZ ;  /* 0x000000f702087824 */ /* 0x040fe400078e02ff */
[C---:B------:R-:W-:Y:S01]  /*92a70*/  IMAD R9, R2.reuse, 0xf8, RZ ;  /* 0x000000f802097824 */ /* 0x040fe200078e02ff */
[----:B------:R1:W-:Y:S01]  /*92a80*/  STL.64 [R1+0x9c8], R4 ;  /* 0x0009c80401007387 */ /* 0x0003e20000100a00 */
[----:B------:R-:W-:Y:S01]  /*92a90*/  IMAD R16, R2, 0x1f2, RZ ;  /* 0x000001f202107824 */ /* 0x000fe200078e02ff */
[----:B0-----:R-:W-:-:S02]  /*92aa0*/  IADD3 R6, P6, R24, R28, RZ ;  /* 0x0000001c18067210 */ /* 0x001fc40007fde0ff */
[----:B-1----:R-:W-:Y:S02]  /*92ab0*/  IADD3 R4, P5, R27, R28, RZ ;  /* 0x0000001c1b047210 */ /* 0x002fe40007fbe0ff */
[-C--:B------:R-:W-:Y:S01]  /*92ac0*/  LEA.HI.X.SX32 R7, R8, R29.reuse, 0x1, P6 ;  /* 0x0000001d08077211 */ /* 0x080fe200030f0eff */
[----:B------:R-:W-:Y:S01]  /*92ad0*/  STL [R1+0x1cf0], R27 ;  /* 0x001cf01b01007387 */ /* 0x000fe20000100800 */
[----:B------:R-:W-:Y:S01]  /*92ae0*/  LEA.HI.X.SX32 R5, R9, R29, 0x1, P5 ;  /* 0x0000001d09057211 */ /* 0x000fe200028f0eff */
[C---:B------:R-:W-:Y:S02]  /*92af0*/  IMAD R9, R2.reuse, 0xf9, RZ ;  /* 0x000000f902097824 */ /* 0x040fe400078e02ff */
[----:B------:R0:W-:Y:S01]  /*92b00*/  STL.64 [R1+0x9c0], R6 ;  /* 0x0009c00601007387 */ /* 0x0001e20000100a00 */
[----:B------:R-:W-:-:S03]  /*92b10*/  IMAD R25, R2, 0x1f4, RZ ;  /* 0x000001f402197824 */ /* 0x000fc600078e02ff */
[----:B------:R1:W-:Y:S01]  /*92b20*/  STL.64 [R1+0x9d8], R4 ;  /* 0x0009d80401007387 */ /* 0x0003e20000100a00 */
[----:B------:R-:W-:Y:S01]  /*92b30*/  IMAD R19, R2, 0x1f6, RZ ;  /* 0x000001f602137824 */ /* 0x000fe200078e02ff */
[----:B0-----:R-:W-:-:S04]  /*92b40*/  IADD3 R6, P6, R16, R28, RZ ;  /* 0x0000001c10067210 */ /* 0x001fc80007fde0ff */
[-C--:B------:R-:W-:Y:S01]  /*92b50*/  LEA.HI.X.SX32 R7, R9, R29.reuse, 0x1, P6 ;  /* 0x0000001d09077211 */ /* 0x080fe200030f0eff */
[C---:B------:R-:W-:Y:S01]  /*92b60*/  IMAD R9, R2.reuse, 0xfa, RZ ;  /* 0x000000fa02097824 */ /* 0x040fe200078e02ff */
[-C--:B-1----:R-:W-:Y:S01]  /*92b70*/  IADD3 R4, P5, R25, R28.reuse, RZ ;  /* 0x0000001c19047210 */ /* 0x082fe20007fbe0ff */
[----:B------:R-:W-:Y:S03]  /*92b80*/  STL.64 [R1+0x1cf8], R24 ;  /* 0x001cf81801007387 */ /* 0x000fe60000100a00 */
[----:B------:R-:W-:Y:S01]  /*92b90*/  LEA.HI.X.SX32 R5, R9, R29, 0x1, P5 ;  /* 0x0000001d09057211 */ /* 0x000fe200028f0eff */
[----:B------:R0:W-:Y:S01]  /*92ba0*/  STL.64 [R1+0x9d0], R6 ;  /* 0x0009d00601007387 */ /* 0x0001e20000100a00 */
[C---:B------:R-:W-:Y:S02]  /*92bb0*/  IMAD R9, R2.reuse, 0xfb, RZ ;  /* 0x000000fb02097824 */ /* 0x040fe400078e02ff */
[----:B------:R-:W-:Y:S01]  /*92bc0*/  IMAD R26, R2, 0x1f8, RZ ;  /* 0x000001f8021a7824 */ /* 0x000fe200078e02ff */
[----:B------:R-:W-:Y:S01]  /*92bd0*/  STL [R1+0x1d0c], R19 ;  /* 0x001d0c1301007387 */ /* 0x000fe20000100800 */
[----:B0-----:R-:W-:-:S03]  /*92be0*/  IADD3 R6, P6, R19, R28, RZ ;  /* 0x0000001c13067210 */ /* 0x001fc60007fde0ff */
[----:B------:R0:W-:Y:S01]  /*92bf0*/  STL.64 [R1+0x9e8], R4 ;  /* 0x0009e80401007387 */ /* 0x0001e20000100a00 */
[----:B------:R-:W-:-:S03]  /*92c00*/  LEA.HI.X.SX32 R7, R9, R29, 0x1, P6 ;  /* 0x0000001d09077211 */ /* 0x000fc600030f0eff */
[----:B------:R-:W-:Y:S04]  /*92c10*/  STL [R1+0x1d14], R26 ;  /* 0x001d141a01007387 */ /* 0x000fe80000100800 */
[----:B------:R1:W-:Y:S01]  /*92c20*/  STL.64 [R1+0x9e0], R6 ;  /* 0x0009e00601007387 */ /* 0x0003e20000100a00 */
[----:B------:R-:W-:Y:S01]  /*92c30*/  IMAD R22, R2, 0x1fa, RZ ;  /* 0x000001fa02167824 */ /* 0x000fe200078e02ff */
[----:B0-----:R-:W-:Y:S01]  /*92c40*/  IADD3 R4, P5, R26, R28, RZ ;  /* 0x0000001c1a047210 */ /* 0x001fe20007fbe0ff */
[C---:B-1----:R-:W-:Y:S02]  /*92c50*/  IMAD R6, R2.reuse, 0xfc, RZ ;  /* 0x000000fc02067824 */ /* 0x042fe400078e02ff */
[----:B------:R-:W-:-:S03]  /*92c60*/  IMAD R7, R2, 0x1fc, RZ ;  /* 0x000001fc02077824 */ /* 0x000fc600078e02ff */
[----:B------:R-:W-:Y:S01]  /*92c70*/  LEA.HI.X.SX32 R5, R6, R29, 0x1, P5 ;  /* 0x0000001d06057211 */ /* 0x000fe200028f0eff */
[----:B------:R-:W-:Y:S01]  /*92c80*/  STL [R1+0x1d18], R22 ;  /* 0x001d181601007387 */ /* 0x000fe20000100800 */
[----:B------:R-:W-:-:S03]  /*92c90*/  IMAD R21, R2, 0xfd, RZ ;  /* 0x000000fd02157824 */ /* 0x000fc600078e02ff */
[----:B------:R0:W-:Y:S01]  /*92ca0*/  STL.64 [R1+0x9f8], R4 ;  /* 0x0009f80401007387 */ /* 0x0001e20000100a00 */
[----:B------:R-:W-:Y:S01]  /*92cb0*/  IADD3 R8, P6, R22, R28, RZ ;  /* 0x0000001c16087210 */ /* 0x000fe20007fde0ff */
[----:B------:R-:W-:-:S03]  /*92cc0*/  IMAD R6, R2, 0x1fe, RZ ;  /* 0x000001fe02067824 */ /* 0x000fc600078e02ff */
[----:B------:R-:W-:Y:S02]  /*92cd0*/  LEA.HI.X.SX32 R9, R21, R29, 0x1, P6 ;  /* 0x0000001d15097211 */ /* 0x000fe400030f0eff */
[----:B0-----:R-:W-:Y:S01]  /*92ce0*/  IADD3 R4, P5, R7, R28, RZ ;  /* 0x0000001c07047210 */ /* 0x001fe20007fbe0ff */
[----:B------:R-:W-:-:S05]  /*92cf0*/  IMAD R7, R2, 0xfe, RZ ;  /* 0x000000fe02077824 */ /* 0x000fca00078e02ff */
[----:B------:R-:W-:Y:S02]  /*92d00*/  LEA.HI.X.SX32 R5, R7, R29, 0x1, P5 ;  /* 0x0000001d07057211 */ /* 0x000fe400028f0eff */
[----:B------:R-:W-:-:S03]  /*92d10*/  IADD3 R14, P6, R6, R28, RZ ;  /* 0x0000001c060e7210 */ /* 0x000fc60007fde0ff */
[----:B------:R0:W-:Y:S04]  /*92d20*/  STL.64 [R1+0xa08], R4 ;  /* 0x000a080401007387 */ /* 0x0001e80000100a00 */
[----:B------:R1:W-:Y:S01]  /*92d30*/  STL.64 [R1+0x9f0], R8 ;  /* 0x0009f00801007387 */ /* 0x0003e20000100a00 */
[C---:B------:R-:W-:Y:S01]  /*92d40*/  SHF.L.U32 R6, R2.reuse, 0x8, RZ ;  /* 0x0000000802067819 */ /* 0x040fe200000006ff */
[C---:B------:R-:W-:Y:S01]  /*92d50*/  IMAD R7, R2.reuse, 0x204, RZ ;  /* 0x0000020402077824 */ /* 0x040fe200078e02ff */
[C---:B0-----:R-:W-:Y:S01]  /*92d60*/  LEA R4, P5, R2.reuse, R28, 0x9 ;  /* 0x0000001c02047211 */ /* 0x041fe200078a48ff */
[C---:B-1----:R-:W-:Y:S02]  /*92d70*/  IMAD R8, R2.reuse, 0xff, RZ ;  /* 0x000000ff02087824 */ /* 0x042fe400078e02ff */
[----:B------:R-:W-:-:S03]  /*92d80*/  IMAD R9, R2, 0x202, RZ ;  /* 0x0000020202097824 */ /* 0x000fc600078e02ff */
[-C--:B------:R-:W-:Y:S02]  /*92d90*/  LEA.HI.X.SX32 R15, R8, R29.reuse, 0x1, P6 ;  /* 0x0000001d080f7211 */ /* 0x080fe400030f0eff */
[----:B------:R-:W-:Y:S01]  /*92da0*/  LEA.HI.X.SX32 R5, R6, R29, 0x1, P5 ;  /* 0x0000001d06057211 */ /* 0x000fe200028f0eff */
[C---:B------:R-:W-:Y:S02]  /*92db0*/  IMAD R8, R2.reuse, 0x101, RZ ;  /* 0x0000010102087824 */ /* 0x040fe400078e02ff */
[----:B------:R0:W-:Y:S01]  /*92dc0*/  STL.64 [R1+0xa00], R14 ;  /* 0x000a000e01007387 */ /* 0x0001e20000100a00 */
[----:B------:R-:W-:-:S03]  /*92dd0*/  IMAD R6, R2, 0x102, RZ ;  /* 0x0000010202067824 */ /* 0x000fc600078e02ff */
[----:B------:R1:W-:Y:S01]  /*92de0*/  STL.64 [R1+0xa18], R4 ;  /* 0x000a180401007387 */ /* 0x0003e20000100a00 */
[-C--:B0-----:R-:W-:Y:S01]  /*92df0*/  IADD3 R14, P6, R9, R28.reuse, RZ ;  /* 0x0000001c090e7210 */ /* 0x081fe20007fde0ff */
[----:B------:R-:W-:Y:S01]  /*92e00*/  IMAD R9, R2, 0x206, RZ ;  /* 0x0000020602097824 */ /* 0x000fe200078e02ff */
        /* <DEDUP_REMOVED lines=170> */
[----:B------:R-:W-:Y:S01]  /*938b0*/  IMAD R7, R2, 0x24c, RZ ;  /* 0x0000024c02077824 */ /* 0x000fe200078e02ff */
[-C--:B------:R-:W-:Y:S02]  /*938c0*/  LEA.HI.X.SX32 R15, R18, R29.reuse, 0x1, P6 ;  /* 0x0000001d120f7211 */ /* 0x080fe400030f0eff */
[----:B------:R-:W-:Y:S01]  /*938d0*/  LEA.HI.X.SX32 R5, R6, R29, 0x1, P5 ;  /* 0x0000001d06057211 */ /* 0x000fe200028f0eff */
[C---:B------:R-:W-:Y:S02]  /*938e0*/  IMAD R8, R2.reuse, 0x24a, RZ ;  /* 0x0000024a02087824 */ /* 0x040fe400078e02ff */
[----:B------:R0:W-:Y:S01]  /*938f0*/  STL.64 [R1+0xb20], R14 ;  /* 0x000b200e01007387 */ /* 0x0001e20000100a00 */
[----:B------:R-:W-:-:S03]  /*93900*/  IMAD R6, R2, 0x126, RZ ;  /* 0x0000012602067824 */ /* 0x000fc600078e02ff */
[----:B------:R1:W-:Y:S01]  /*93910*/  STL.64 [R1+0xb30], R4 ;  /* 0x000b300401007387 */ /* 0x0003e20000100a00 */
[-C--:B------:R-:W-:Y:S02]  /*93920*/  IADD3 R18, P6, R8, R28.reuse, RZ ;  /* 0x0000001c08127210 */ /* 0x080fe40007fde0ff */
[----:B0-----:R-:W-:Y:S01]  /*93930*/  IADD3 R14, P5, R7, R28, RZ ;  /* 0x0000001c070e7210 */ /* 0x001fe20007fbe0ff */
[C---:B------:R-:W-:Y:S02]  /*93940*/  IMAD R7, R2.reuse, 0x250, RZ ;  /* 0x0000025002077824 */ /* 0x040fe400078e02ff */
[----:B-1----:R-:W-:Y:S01]  /*93950*/  IMAD R4, R2, 0x125, RZ ;  /* 0x0000012502047824 */ /* 0x002fe200078e02ff */
[----:B------:R-:W-:Y:S01]  /*93960*/  LEA.HI.X.SX32 R15, R6, R29, 0x1, P5 ;  /* 0x0000001d060f7211 */ /* 0x000fe200028f0eff */
[----:B------:R-:W-:-:S03]  /*93970*/  IMAD R5, R2, 0x24e, RZ ;  /* 0x0000024e02057824 */ /* 0x000fc600078e02ff */
[-C--:B------:R-:W-:Y:S01]  /*93980*/  LEA.HI.X.SX32 R19, R4, R29.reuse, 0x1, P6 ;  /* 0x0000001d04137211 */ /* 0x080fe200030f0eff */
[----:B------:R0:W-:Y:S01]  /*93990*/  STL.64 [R1+0xb40], R14 ;  /* 0x000b400e01007387 */ /* 0x0001e20000100a00 */
[C---:B------:R-:W-:Y:S01]  /*939a0*/  IMAD R6, R2.reuse, 0x127, RZ ;  /* 0x0000012702067824 */ /* 0x040fe200078e02ff */
[-C--:B------:R-:W-:Y:S02]  /*939b0*/  IADD3 R4, P6, R5, R28.reuse, RZ ;  /* 0x0000001c05047210 */ /* 0x080fe40007fde0ff */
[----:B------:R1:W-:Y:S01]  /*939c0*/  STL.64 [R1+0xb80], R18 ;  /* 0x000b801201007387 */ /* 0x0003e20000100a00 */
[----:B------:R-:W-:Y:S01]  /*939d0*/  IMAD R12, R2, 0x129, RZ ;  /* 0x00000129020c7824 */ /* 0x000fe200078e02ff */
[----:B------:R-:W-:Y:S02]  /*939e0*/  LEA.HI.X.SX32 R5, R6, R29, 0x1, P6 ;  /* 0x0000001d06057211 */ /* 0x000fe400030f0eff */
[----:B0-----:R-:W-:Y:S01]  /*939f0*/  IADD3 R14, P5, R7, R28, RZ ;  /* 0x0000001c070e7210 */ /* 0x001fe20007fbe0ff */
[----:B------:R-:W-:-:S02]  /*93a00*/  IMAD R7, R2, 0x252, RZ ;  /* 0x0000025202077824 */ /* 0x000fc400078e02ff */
[----:B-1----:R-:W-:-:S03]  /*93a10*/  IMAD R18, R2, 0x128, RZ ;  /* 0x0000012802127824 */ /* 0x002fc600078e02ff */
[----:B------:R-:W-:Y:S02]  /*93a20*/  IADD3 R6, P6, R7, R28, RZ ;  /* 0x0000001c07067210 */ /* 0x000fe40007fde0ff */
[-C--:B------:R-:W-:Y:S02]  /*93a30*/  LEA.HI.X.SX32 R15, R18, R29.reuse, 0x1, P5 ;  /* 0x0000001d120f7211 */ /* 0x080fe400028f0eff */
[----:B------:R-:W-:Y:S01]  /*93a40*/  LEA.HI.X.SX32 R7, R12, R29, 0x1, P6 ;  /* 0x0000001d0c077211 */ /* 0x000fe200030f0eff */
[----:B------:R0:W-:Y:S04]  /*93a50*/  STL.64 [R1+0xb38], R4 ;  /* 0x000b380401007387 */ /* 0x0001e80000100a00 */
[----:B0-----:R-:W2:Y:S04]  /*93a60*/  LDL.LU.64 R4, [R1+0x1df0] ;  /* 0x001df00001047983 */ /* 0x001ea80000300a00 */
[----:B------:R-:W-:Y:S04]  /*93a70*/  STL.64 [R1+0xb88], R14 ;  /* 0x000b880e01007387 */ /* 0x000fe80000100a00 */
[----:B------:R0:W-:Y:S04]  /*93a80*/  STL.64 [R1+0xb98], R6 ;  /* 0x000b980601007387 */ /* 0x0001e80000100a00 */
[----:B0-----:R-:W3:Y:S01]  /*93a90*/  LDL.LU.64 R6, [R1+0x1de8] ;  /* 0x001de80001067983 */ /* 0x001ee20000300a00 */
[----:B------:R-:W-:-:S02]  /*93aa0*/  IMAD R8, R2, 0x254, RZ ;  /* 0x0000025402087824 */ /* 0x000fc400078e02ff */
[----:B------:R-:W-:-:S03]  /*93ab0*/  IMAD R18, R2, 0x12a, RZ ;  /* 0x0000012a02127824 */ /* 0x000fc600078e02ff */
[-C--:B------:R-:W-:Y:S01]  /*93ac0*/  IADD3 R14, P5, R8, R28.reuse, RZ ;  /* 0x0000001c080e7210 */ /* 0x080fe20007fbe0ff */
[C---:B------:R-:W-:Y:S02]  /*93ad0*/  IMAD R17, R2.reuse, 0x256, RZ ;  /* 0x0000025602117824 */ /* 0x040fe400078e02ff */
[----:B------:R-:W-:Y:S01]  /*93ae0*/  IMAD R8, R2, 0x258, RZ ;  /* 0x0000025802087824 */ /* 0x000fe200078e02ff */
[----:B------:R-:W-:Y:S01]  /*93af0*/  LEA.HI.X.SX32 R15, R18, R29, 0x1, P5 ;  /* 0x0000001d120f7211 */ /* 0x000fe200028f0eff */
[----:B------:R-:W-:Y:S01]  /*93b00*/  IMAD R9, R2, 0x2e4, RZ ;  /* 0x000002e402097824 */ /* 0x000fe200078e02ff */
[----:B------:R-:W-:-:S03]  /*93b10*/  IADD3 R12, P6, R17, R28, RZ ;  /* 0x0000001c110c7210 */ /* 0x000fc60007fde0ff */
[----:B------:R0:W-:Y:S04]  /*93b20*/  STL.64 [R1+0xb90], R14 ;  /* 0x000b900e01007387 */ /* 0x0001e80000100a00 */
[----:B------:R-:W-:Y:S01]  /*93b30*/  STL [R1+0xba0], R12 ;  /* 0x000ba00c01007387 */ /* 0x000fe20000100800 */
[----:B0-----:R-:W-:Y:S01]  /*93b40*/  IADD3 R14, P5, R8, R28, RZ ;  /* 0x0000001c080e7210 */ /* 0x001fe20007fbe0ff */
[C---:B------:R-:W-:Y:S02]  /*93b50*/  IMAD R8, R2.reuse, 0x2ec, RZ ;  /* 0x000002ec02087824 */ /* 0x040fe400078e02ff */
[----:B------:R-:W-:-:S03]  /*93b60*/  IMAD R17, R2, 0x12c, RZ ;  /* 0x0000012c02117824 */ /* 0x000fc600078e02ff */
[----:B------:R0:W-:Y:S02]  /*93b70*/  STL.64 [R1+0x1dd8], R8 ;  /* 0x001dd80801007387 */ /* 0x0001e40000100a00 */
[----:B------:R-:W-:Y:S02]  /*93b80*/  LEA.HI.X.SX32 R15, R17, R29, 0x1, P5 ;  /* 0x0000001d110f7211 */ /* 0x000fe400028f0eff */
[----:B0-----:R-:W-:Y:S01]  /*93b90*/  MOV R9, R13 ;  /* 0x0000000d00097202 */ /* 0x001fe20000000f00 */
[C---:B------:R-:W-:Y:S01]  /*93ba0*/  IMAD R13, R2.reuse, 0x12b, RZ ;  /* 0x0000012b020d7824 */ /* 0x040fe200078e02ff */
[----:B------:R-:W-:Y:S01]  /*93bb0*/  MOV R8, R12 ;  /* 0x0000000c00087202 */ /* 0x000fe20000000f00 */
[----:B------:R-:W-:-:S03]  /*93bc0*/  IMAD R12, R2, 0x25a, RZ ;  /* 0x0000025a020c7824 */ /* 0x000fc600078e02ff */
[----:B------:R-:W-:Y:S01]  /*93bd0*/  LEA.HI.X.SX32 R9, R13, R29, 0x1, P6 ;  /* 0x0000001d0d097211 */ /* 0x000fe200030f0eff */
[----:B------:R-:W-:Y:S01]  /*93be0*/  IMAD R18, R2, 0x25c, RZ ;  /* 0x0000025c02127824 */ /* 0x000fe200078e02ff */
[----:B------:R-:W-:-:S03]  /*93bf0*/  IADD3 R12, P6, R12, R28, RZ ;  /* 0x0000001c0c0c7210 */ /* 0x000fc60007fde0ff */
[----:B------:R-:W-:Y:S01]  /*93c00*/  STL [R1+0xba4], R9 ;  /* 0x000ba40901007387 */ /* 0x000fe20000100800 */
[----:B------:R-:W-:-:S03]  /*93c10*/  IMAD R17, R2, 0x12e, RZ ;  /* 0x0000012e02117824 */ /* 0x000fc600078e02ff */
[----:B------:R0:W-:Y:S01]  /*93c20*/  STL.64 [R1+0xbb0], R14 ;  /* 0x000bb00e01007387 */ /* 0x0001e20000100a00 */
[----:B------:R-:W-:Y:S01]  /*93c30*/  IADD3 R8, P5, R18, R28, RZ ;  /* 0x0000001c12087210 */ /* 0x000fe20007fbe0ff */
[C---:B------:R-:W-:Y:S02]  /*93c40*/  IMAD R18, R2.reuse, 0x260, RZ ;  /* 0x0000026002127824 */ /* 0x040fe400078e02ff */
[C---:B0-----:R-:W-:Y:S01]  /*93c50*/  IMAD R14, R2.reuse, 0x12d, RZ ;  /* 0x0000012d020e7824 */ /* 0x041fe200078e02ff */
[----:B------:R-:W-:Y:S01]  /*93c60*/  LEA.HI.X.SX32 R9, R17, R29, 0x1, P5 ;  /* 0x0000001d11097211 */ /* 0x000fe200028f0eff */
[----:B------:R-:W-:-:S03]  /*93c70*/  IMAD R15, R2, 0x25e, RZ ;  /* 0x0000025e020f7824 */ /* 0x000fc600078e02ff */
[----:B------:R-:W-:Y:S01]  /*93c80*/  LEA.HI.X.SX32 R13, R14, R29, 0x1, P6 ;  /* 0x0000001d0e0d7211 */ /* 0x000fe200030f0eff */
[----:B------:R-:W-:-:S04]  /*93c90*/  IMAD R14, R2, 0x12f, RZ ;  /* 0x0000012f020e7824 */ /* 0x000fc800078e02ff */
[----:B------:R0:W-:Y:S01]  /*93ca0*/  STL.64 [R1+0xba8], R12 ;  /* 0x000ba80c01007387 */ /* 0x0001e20000100a00 */
[----:B------:R-:W-:-:S03]  /*93cb0*/  IMAD R17, R2, 0x130, RZ ;  /* 0x0000013002117824 */ /* 0x000fc600078e02ff */
[----:B------:R1:W-:Y:S01]  /*93cc0*/  STL.64 [R1+0xe60], R8 ;  /* 0x000e600801007387 */ /* 0x0003e20000100a00 */
[C---:B------:R-:W-:Y:S01]  /*93cd0*/  IMAD R19, R2.reuse, 0x2e8, RZ ;  /* 0x000002e802137824 */ /* 0x040fe200078e02ff */
[-C--:B0-----:R-:W-:Y:S01]  /*93ce0*/  IADD3 R12, P6, R15, R28.reuse, RZ ;  /* 0x0000001c0f0c7210 */ /* 0x081fe20007fde0ff */
[----:B------:R-:W-:Y:S01]  /*93cf0*/  IMAD R15, R2, 0x262, RZ ;  /* 0x00000262020f7824 */ /* 0x000fe200078e02ff */
[----:B-1----:R-:W-:Y:S01]  /*93d00*/  IADD3 R8, P5, R18, R28, RZ ;  /* 0x0000001c12087210 */ /* 0x002fe20007fbe0ff */
[----:B------:R-:W-:Y:S01]  /*93d10*/  IMAD R18, R2, 0x2f0, RZ ;  /* 0x000002f002127824 */ /* 0x000fe200078e02ff */
[-C--:B------:R-:W-:Y:S02]  /*93d20*/  LEA.HI.X.SX32 R13, R14, R29.reuse, 0x1, P6 ;  /* 0x0000001d0e0d7211 */ /* 0x080fe400030f0eff */
[----:B------:R-:W-:Y:S02]  /*93d30*/  LEA.HI.X.SX32 R9, R17, R29, 0x1, P5 ;  /* 0x0000001d11097211 */ /* 0x000fe400028f0eff */
[----:B------:R-:W-:Y:S01]  /*93d40*/  STL.64 [R1+0x1de0], R18 ;  /* 0x001de01201007387 */ /* 0x000fe20000100a00 */
[----:B------:R-:W-:-:S03]  /*93d50*/  IMAD R17, R2, 0x132, RZ ;  /* 0x0000013202117824 */ /* 0x000fc600078e02ff */
[----:B------:R0:W-:Y:S04]  /*93d60*/  STL.64 [R1+0xe58], R12 ;  /* 0x000e580c01007387 */ /* 0x0001e80000100a00 */
[----:B------:R-:W-:Y:S01]  /*93d70*/  STL.64 [R1+0xe50], R8 ;  /* 0x000e500801007387 */ /* 0x000fe20000100a00 */
[C---:B------:R-:W-:Y:S01]  /*93d80*/  IMAD R14, R2.reuse, 0x133, RZ ;  /* 0x00000133020e7824 */ /* 0x040fe200078e02ff */
[----:B0-----:R-:W-:Y:S01]  /*93d90*/  IADD3 R12, P6, R15, R28, RZ ;  /* 0x0000001c0f0c7210 */ /* 0x001fe20007fde0ff */
[----:B------:R-:W-:-:S05]  /*93da0*/  IMAD R15, R2, 0x131, RZ ;  /* 0x00000131020f7824 */ /* 0x000fca00078e02ff */
[----:B------:R-:W-:-:S05]  /*93db0*/  LEA.HI.X.SX32 R13, R15, R29, 0x1, P6 ;  /* 0x0000001d0f0d7211 */ /* 0x000fca00030f0eff */
[----:B------:R0:W-:Y:S01]  /*93dc0*/  STL.64 [R1+0xe48], R12 ;  /* 0x000e480c01007387 */ /* 0x0001e20000100a00 */
[C---:B------:R-:W-:Y:S02]  /*93dd0*/  IMAD R3, R2.reuse, 0x26c, RZ ;  /* 0x0000026c02037824 */ /* 0x040fe400078e02ff */
[C---:B0-----:R-:W-:Y:S02]  /*93de0*/  IMAD R13, R2.reuse, 0x135, RZ ;  /* 0x00000135020d7824 */ /* 0x041fe400078e02ff */
[C---:B------:R-:W-:Y:S02]  /*93df0*/  IMAD R12, R2.reuse, 0x26e, RZ ;  /* 0x0000026e020c7824 */ /* 0x040fe400078e02ff */
[C---:B------:R-:W-:Y:S02]  /*93e00*/  IMAD R20, R2.reuse, 0x13f, RZ ;  /* 0x0000013f02147824 */ /* 0x040fe400078e02ff */
[----:B------:R-:W-:Y:S01]  /*93e10*/  IMAD R11, R2, 0x147, RZ ;  /* 0x00000147020b7824 */ /* 0x000fe200078e02ff */
[----:B---3--:R-:W-:-:S02]  /*93e20*/  IADD3 R8, P5, R7, R28, RZ ;  /* 0x0000001c07087210 */ /* 0x008fc40007fbe0ff */
[----:B------:R-:W-:Y:S02]  /*93e30*/  IADD3 R6, P6, R6, R28, RZ ;  /* 0x0000001c06067210 */ /* 0x000fe40007fde0ff */
[-C--:B------:R-:W-:Y:S01]  /*93e40*/  LEA.HI.X.SX32 R9, R17, R29.reuse, 0x1, P5 ;  /* 0x0000001d11097211 */ /* 0x080fe200028f0eff */
[----:B------:R-:W-:Y:S01]  /*93e50*/  IMAD R17, R2, 0x134, RZ ;  /* 0x0000013402117824 */ /* 0x000fe200078e02ff */
[----:B------:R-:W-:-:S03]  /*93e60*/  LEA.HI.X.SX32 R7, R14, R29, 0x1, P6 ;  /* 0x0000001d0e077211 */ /* 0x000fc600030f0eff */
[----:B------:R2:W-:Y:S04]  /*93e70*/  STL.64 [R1+0xe40], R8 ;  /* 0x000e400801007387 */ /* 0x0005e80000100a00 */
[----:B------:R0:W-:Y:S01]  /*93e80*/  STL.64 [R1+0xe38], R6 ;  /* 0x000e380601007387 */ /* 0x0001e20000100a00 */
[-C--:B--2---:R-:W-:Y:S02]  /*93e90*/  IADD3 R8, P5, R5, R28.reuse, RZ ;  /* 0x0000001c05087210 */ /* 0x084fe40007fbe0ff */
[-C--:B0-----:R-:W-:Y:S02]  /*93ea0*/  IADD3 R6, P6, R4, R28.reuse, RZ ;  /* 0x0000001c04067210 */ /* 0x081fe40007fde0ff */
[-C--:B------:R-:W-:Y:S01]  /*93eb0*/  LEA.HI.X.SX32 R9, R17, R29.reuse, 0x1, P5 ;  /* 0x0000001d11097211 */ /* 0x080fe200028f0eff */
[C---:B------:R-:W-:Y:S01]  /*93ec0*/  IMAD R14, R2.reuse, 0x136, RZ ;  /* 0x00000136020e7824 */ /* 0x040fe200078e02ff */
[----:B------:R-:W-:Y:S01]  /*93ed0*/  LEA.HI.X.SX32 R7, R13, R29, 0x1, P6 ;  /* 0x0000001d0d077211 */ /* 0x000fe200030f0eff */
[C---:B------:R-:W-:Y:S01]  /*93ee0*/  IMAD R13, R2.reuse, 0x137, RZ ;  /* 0x00000137020d7824 */ /* 0x040fe200078e02ff */
[----:B------:R-:W-:Y:S01]  /*93ef0*/  IADD3 R4, P5, R3, R28, RZ ;  /* 0x0000001c03047210 */ /* 0x000fe20007fbe0ff */
[----:B------:R0:W-:Y:S01]  /*93f00*/  STL.64 [R1+0xe30], R8 ;  /* 0x000e300801007387 */ /* 0x0001e20000100a00 */
[----:B------:R-:W-:-:S02]  /*93f10*/  IMAD R17, R2, 0x270, RZ ;  /* 0x0000027002117824 */ /* 0x000fc400078e02ff */
[----:B------:R-:W-:Y:S01]  /*93f20*/  LEA.HI.X.SX32 R5, R14, R29, 0x1, P5 ;  /* 0x0000001d0e057211 */ /* 0x000fe200028f0eff */
[----:B------:R1:W-:Y:S01]  /*93f30*/  STL.64 [R1+0xe28], R6 ;  /* 0x000e280601007387 */ /* 0x0003e20000100a00 */
[----:B------:R-:W-:Y:S01]  /*93f40*/  IMAD R14, R2, 0x138, RZ ;  /* 0x00000138020e7824 */ /* 0x000fe200078e02ff */
[----:B0-----:R-:W-:Y:S01]  /*93f50*/  IADD3 R8, P6, R12, R28, RZ ;  /* 0x0000001c0c087210 */ /* 0x001fe20007fde0ff */
[----:B------:R-:W-:-:S03]  /*93f60*/  IMAD R12, R2, 0x272, RZ ;  /* 0x00000272020c7824 */ /* 0x000fc600078e02ff */
[-C--:B------:R-:W-:Y:S02]  /*93f70*/  LEA.HI.X.SX32 R9, R13, R29.reuse, 0x1, P6 ;  /* 0x0000001d0d097211 */ /* 0x080fe400030f0eff */
[-C--:B-1----:R-:W-:Y:S01]  /*93f80*/  IADD3 R6, P5, R17, R28.reuse, RZ ;  /* 0x0000001c11067210 */ /* 0x082fe20007fbe0ff */
[----:B------:R0:W-:Y:S01]  /*93f90*/  STL.64 [R1+0xe20], R4 ;  /* 0x000e200401007387 */ /* 0x0001e20000100a00 */
[----:B------:R-:W-:Y:S02]  /*93fa0*/  IMAD R13, R2, 0x139, RZ ;  /* 0x00000139020d7824 */ /* 0x000fe400078e02ff */
[----:B------:R-:W-:Y:S01]  /*93fb0*/  LEA.HI.X.SX32 R7, R14, R29, 0x1, P5 ;  /* 0x0000001d0e077211 */ /* 0x000fe200028f0eff */
[----:B------:R1:W-:Y:S01]  /*93fc0*/  STL.64 [R1+0xe18], R8 ;  /* 0x000e180801007387 */ /* 0x0003e20000100a00 */
[C---:B------:R-:W-:Y:S02]  /*93fd0*/  IMAD R17, R2.reuse, 0x274, RZ ;  /* 0x0000027402117824 */ /* 0x040fe400078e02ff */
[C---:B------:R-:W-:Y:S01]  /*93fe0*/  IMAD R14, R2.reuse, 0x13a, RZ ;  /* 0x0000013a020e7824 */ /* 0x040fe200078e02ff */
[----:B------:R2:W-:Y:S01]  /*93ff0*/  STL.64 [R1+0xe10], R6 ;  /* 0x000e100601007387 */ /* 0x0005e20000100a00 */
[----:B0-----:R-:W-:Y:S01]  /*94000*/  IMAD R4, R2, 0x2f8, RZ ;  /* 0x000002f802047824 */ /* 0x001fe200078e02ff */
[----:B-1----:R-:W-:Y:S01]  /*94010*/  IADD3 R8, P6, R12, R28, RZ ;  /* 0x0000001c0c087210 */ /* 0x002fe20007fde0ff */
[----:B------:R-:W-:-:S02]  /*94020*/  IMAD R5, R2, 0x2fa, RZ ;  /* 0x000002fa02057824 */ /* 0x000fc400078e02ff */
[C---:B------:R-:W-:Y:S01]  /*94030*/  IMAD R12, R2.reuse, 0x276, RZ ;  /* 0x00000276020c7824 */ /* 0x040fe200078e02ff */
[-C--:B------:R-:W-:Y:S02]  /*94040*/  LEA.HI.X.SX32 R9, R13, R29.reuse, 0x1, P6 ;  /* 0x0000001d0d097211 */ /* 0x080fe400030f0eff */
[-C--:B--2---:R-:W-:Y:S01]  /*94050*/  IADD3 R6, P5, R17, R28.reuse, RZ ;  /* 0x0000001c11067210 */ /* 0x084fe20007fbe0ff */
[C---:B------:R-:W-:Y:S01]  /*94060*/  IMAD R17, R2.reuse, 0x278, RZ ;  /* 0x0000027802117824 */ /* 0x040fe200078e02ff */
[----:B------:R0:W-:Y:S01]  /*94070*/  STL.64 [R1+0x1dc8], R4 ;  /* 0x001dc80401007387 */ /* 0x0001e20000100a00 */
[----:B------:R-:W-:Y:S01]  /*94080*/  IMAD R13, R2, 0x13b, RZ ;  /* 0x0000013b020d7824 */ /* 0x000fe200078e02ff */
[----:B------:R-:W-:Y:S01]  /*94090*/  LEA.HI.X.SX32 R7, R14, R29, 0x1, P5 ;  /* 0x0000001d0e077211 */ /* 0x000fe200028f0eff */
[----:B------:R-:W-:Y:S01]  /*940a0*/  IMAD R14, R2, 0x13c, RZ ;  /* 0x0000013c020e7824 */ /* 0x000fe200078e02ff */
[----:B------:R1:W-:Y:S01]  /*940b0*/  STL.64 [R1+0xe08], R8 ;  /* 0x000e080801007387 */ /* 0x0003e20000100a00 */
[----:B0-----:R-:W-:-:S02]  /*940c0*/  IADD3 R4, P5, R17, R28, RZ ;  /* 0x0000001c11047210 */ /* 0x001fc40007fbe0ff */
[----:B-1----:R-:W-:Y:S01]  /*940d0*/  IADD3 R8, P6, R12, R28, RZ ;  /* 0x0000001c0c087210 */ /* 0x002fe20007fde0ff */
[----:B------:R-:W-:Y:S01]  /*940e0*/  IMAD R17, R2, 0x27c, RZ ;  /* 0x0000027c02117824 */ /* 0x000fe200078e02ff */
[-C--:B------:R-:W-:Y:S02]  /*940f0*/  LEA.HI.X.SX32 R5, R14, R29.reuse, 0x1, P5 ;  /* 0x0000001d0e057211 */ /* 0x080fe400028f0eff */
[----:B------:R-:W-:Y:S01]  /*94100*/  LEA.HI.X.SX32 R9, R13, R29, 0x1, P6 ;  /* 0x0000001d0d097211 */ /* 0x000fe200030f0eff */
[----:B------:R0:W-:Y:S01]  /*94110*/  STL.64 [R1+0xe00], R6 ;  /* 0x000e000601007387 */ /* 0x0001e20000100a00 */
[C---:B------:R-:W-:Y:S02]  /*94120*/  IMAD R12, R2.reuse, 0x27a, RZ ;  /* 0x0000027a020c7824 */ /* 0x040fe400078e02ff */
[C---:B------:R-:W-:Y:S01]  /*94130*/  IMAD R14, R2.reuse, 0x13e, RZ ;  /* 0x0000013e020e7824 */ /* 0x040fe200078e02ff */
[----:B------:R1:W-:Y:S01]  /*94140*/  STL.64 [R1+0xdf8], R8 ;  /* 0x000df80801007387 */ /* 0x0003e20000100a00 */
[----:B------:R-:W-:-:S03]  /*94150*/  IMAD R13, R2, 0x13d, RZ ;  /* 0x0000013d020d7824 */ /* 0x000fc600078e02ff */
[----:B------:R2:W-:Y:S01]  /*94160*/  STL.64 [R1+0xdf0], R4 ;  /* 0x000df00401007387 */ /* 0x0005e20000100a00 */
[C---:B0-----:R-:W-:Y:S02]  /*94170*/  IMAD R6, R2.reuse, 0x2fc, RZ ;  /* 0x000002fc02067824 */ /* 0x041fe400078e02ff */
[----:B------:R-:W-:Y:S01]  /*94180*/  IMAD R7, R2, 0x2fe, RZ ;  /* 0x000002fe02077824 */ /* 0x000fe200078e02ff */
[-C--:B-1----:R-:W-:Y:S01]  /*94190*/  IADD3 R8, P6, R12, R28.reuse, RZ ;  /* 0x0000001c0c087210 */ /* 0x082fe20007fde0ff */
[C---:B------:R-:W-:Y:S01]  /*941a0*/  IMAD R12, R2.reuse, 0x27e, RZ ;  /* 0x0000027e020c7824 */ /* 0x040fe200078e02ff */
[----:B--2---:R-:W-:Y:S01]  /*941b0*/  IADD3 R4, P5, R17, R28, RZ ;  /* 0x0000001c11047210 */ /* 0x004fe20007fbe0ff */
[----:B------:R-:W-:-:S03]  /*941c0*/  IMAD R17, R2, 0x280, RZ ;  /* 0x0000028002117824 */ /* 0x000fc600078e02ff */
[-C--:B------:R-:W-:Y:S01]  /*941d0*/  LEA.HI.X.SX32 R5, R14, R29.reuse, 0x1, P5 ;  /* 0x0000001d0e057211 */ /* 0x080fe200028f0eff */
[----:B------:R0:W-:Y:S01]  /*941e0*/  STL.64 [R1+0x1dd0], R6 ;  /* 0x001dd00601007387 */ /* 0x0001e20000100a00 */
[-C--:B------:R-:W-:Y:S01]  /*941f0*/  LEA.HI.X.SX32 R9, R13, R29.reuse, 0x1, P6 ;  /* 0x0000001d0d097211 */ /* 0x080fe200030f0eff */
[----:B------:R-:W-:Y:S02]  /*94200*/  IMAD R14, R2, 0x140, RZ ;  /* 0x00000140020e7824 */ /* 0x000fe400078e02ff */
[----:B------:R1:W-:Y:S01]  /*94210*/  STL.64 [R1+0xde0], R4 ;  /* 0x000de00401007387 */ /* 0x0003e20000100a00 */
[-C--:B0-----:R-:W-:Y:S01]  /*94220*/  IADD3 R6, P6, R12, R28.reuse, RZ ;  /* 0x0000001c0c067210 */ /* 0x081fe20007fde0ff */
[----:B------:R-:W-:Y:S01]  /*94230*/  IMAD R12, R2, 0x282, RZ ;  /* 0x00000282020c7824 */ /* 0x000fe200078e02ff */
[----:B-1----:R-:W-:Y:S02]  /*94240*/  IADD3 R4, P5, R17, R28, RZ ;  /* 0x0000001c11047210 */ /* 0x002fe40007fbe0ff */
[-C--:B------:R-:W-:Y:S01]  /*94250*/  LEA.HI.X.SX32 R7, R20, R29.reuse, 0x1, P6 ;  /* 0x0000001d14077211 */ /* 0x080fe200030f0eff */
[----:B------:R-:W-:Y:S01]  /*94260*/  IMAD R17, R2, 0x284, RZ ;  /* 0x0000028402117824 */ /* 0x000fe200078e02ff */
[----:B------:R-:W-:Y:S01]  /*94270*/  LEA.HI.X.SX32 R5, R14, R29, 0x1, P5 ;  /* 0x0000001d0e057211 */ /* 0x000fe200028f0eff */
[----:B------:R-:W-:Y:S01]  /*94280*/  STL.64 [R1+0xde8], R8 ;  /* 0x000de80801007387 */ /* 0x000fe20000100a00 */
[----:B------:R-:W-:-:S03]  /*94290*/  IMAD R20, R2, 0x141, RZ ;  /* 0x0000014102147824 */ /* 0x000fc600078e02ff */
        /* <DEDUP_REMOVED lines=25> */
[-C--:B-1----:R-:W-:Y:S02]  /*94430*/  IADD3 R4, P5, R17, R28.reuse, RZ ;  /* 0x0000001c11047210 */ /* 0x082fe40007fbe0ff */
[-C--:B------:R-:W-:Y:S01]  /*94440*/  LEA.HI.X.SX32 R7, R20, R29.reuse, 0x1, P6 ;  /* 0x0000001d14077211 */ /* 0x080fe200030f0eff */
[----:B------:R-:W-:Y:S01]  /*94450*/  IMAD R17, R2, 0x290, RZ ;  /* 0x0000029002117824 */ /* 0x000fe200078e02ff */
[----:B------:R-:W-:Y:S01]  /*94460*/  LEA.HI.X.SX32 R5, R14, R29, 0x1, P5 ;  /* 0x0000001d0e057211 */ /* 0x000fe200028f0eff */
[C---:B------:R-:W-:Y:S02]  /*94470*/  IMAD R14, R2.reuse, 0x148, RZ ;  /* 0x00000148020e7824 */ /* 0x040fe400078e02ff */
[----:B------:R0:W-:Y:S04]  /*94480*/  STL.64 [R1+0xda8], R6 ;  /* 0x000da80601007387 */ /* 0x0001e80000100a00 */
[----:B------:R1:W-:Y:S01]  /*94490*/  STL.64 [R1+0xda0], R4 ;  /* 0x000da00401007387 */ /* 0x0003e20000100a00 */
[----:B------:R-:W-:Y:S01]  /*944a0*/  IMAD R20, R2, 0x292, RZ ;  /* 0x0000029202147824 */ /* 0x000fe200078e02ff */
[----:B0-----:R-:W-:-:S02]  /*944b0*/  IADD3 R6, P6, R12, R28, RZ ;  /* 0x0000001c0c067210 */ /* 0x001fc40007fde0ff */
        /* <DEDUP_REMOVED lines=9> */
[C---:B------:R-:W-:Y:S01]  /*94550*/  IMAD R20, R2.reuse, 0x296, RZ ;  /* 0x0000029602147824 */ /* 0x040fe200078e02ff */
        /* <DEDUP_REMOVED lines=29> */
[----:B------:R-:W-:Y:S01]  /*94730*/  IMAD R11, R2, 0x150, RZ ;  /* 0x00000150020b7824 */ /* 0x000fe200078e02ff */
[----:B-1----:R-:W-:-:S02]  /*94740*/  IADD3 R4, P5, R17, R28, RZ ;  /* 0x0000001c11047210 */ /* 0x002fc40007fbe0ff */
        /* <DEDUP_REMOVED lines=11> */
[C---:B------:R-:W-:Y:S01]  /*94800*/  IMAD R17, R2.reuse, 0x2a8, RZ ;  /* 0x000002a802117824 */ /* 0x040fe200078e02ff */
        /* <DEDUP_REMOVED lines=25> */
[-C--:B0-----:R-:W-:Y:S01]  /*949a0*/  IADD3 R6, P6, R8, R28.reuse, RZ ;  /* 0x0000001c08067210 */ /* 0x081fe20007fde0ff */
[----:B------:R-:W-:Y:S01]  /*949b0*/  IMAD R8, R2, 0x158, RZ ;  /* 0x0000015802087824 */ /* 0x000fe200078e02ff */
[----:B-1----:R-:W-:-:S02]  /*949c0*/  IADD3 R4, P5, R11, R28, RZ ;  /* 0x0000001c0b047210 */ /* 0x002fc40007fbe0ff */
[-C--:B------:R-:W-:Y:S01]  /*949d0*/  LEA.HI.X.SX32 R7, R18, R29.reuse, 0x1, P6 ;  /* 0x0000001d12077211 */ /* 0x080fe200030f0eff */
[----:B------:R-:W-:Y:S01]  /*949e0*/  IMAD R9, R2, 0x2b4, RZ ;  /* 0x000002b402097824 */ /* 0x000fe200078e02ff */
[----:B------:R-:W-:-:S03]  /*949f0*/  LEA.HI.X.SX32 R5, R8, R29, 0x1, P5 ;  /* 0x0000001d08057211 */ /* 0x000fc600028f0eff */
        /* <DEDUP_REMOVED lines=9> */
[----:B------:R-:W-:-:S03]  /*94a90*/  LEA.HI.X.SX32 R5, R9, R29, 0x1, P5 ;  /* 0x0000001d09057211 */ /* 0x000fc600028f0eff */
[----:B------:R0:W-:Y:S01]  /*94aa0*/  STL.64 [R1+0xd08], R6 ;  /* 0x000d080601007387 */ /* 0x0001e20000100a00 */
[----:B------:R-:W-:-:S03]  /*94ab0*/  IMAD R18, R2, 0x15b, RZ ;  /* 0x0000015b02127824 */ /* 0x000fc600078e02ff */
[----:B------:R1:W-:Y:S01]  /*94ac0*/  STL.64 [R1+0xd00], R4 ;  /* 0x000d000401007387 */ /* 0x0003e20000100a00 */
[----:B------:R-:W-:Y:S01]  /*94ad0*/  IMAD R19, R2, 0x2ba, RZ ;  /* 0x000002ba02137824 */ /* 0x000fe200078e02ff */
        /* <DEDUP_REMOVED lines=45> */
[----:B------:R-:W-:-:S03]  /*94db0*/  LEA.HI.X.SX32 R5, R8, R29, 0x1, P5 ;  /* 0x0000001d08057211 */ /* 0x000fc600028f0eff */
[----:B------:R0:W-:Y:S04]  /*94dc0*/  STL.64 [R1+0xc68], R6 ;  /* 0x000c680601007387 */ /* 0x0001e80000100a00 */
[----:B------:R1:W-:Y:S01]  /*94dd0*/  STL.64 [R1+0xc60], R4 ;  /* 0x000c600401007387 */ /* 0x0003e20000100a00 */
[-C--:B0-----:R-:W-:Y:S01]  /*94de0*/  IADD3 R6, P6, R19, R28.reuse, RZ ;  /* 0x0000001c13067210 */ /* 0x081fe20007fde0ff */
[C---:B------:R-:W-:Y:S01]  /*94df0*/  IMAD R19, R2.reuse, 0x165, RZ ;  /* 0x0000016502137824 */ /* 0x040fe200078e02ff */
[----:B-1----:R-:W-:Y:S01]  /*94e00*/  IADD3 R4, P5, R9, R28, RZ ;  /* 0x0000001c09047210 */ /* 0x002fe20007fbe0ff */
[----:B------:R-:W-:-:S03]  /*94e10*/  IMAD R9, R2, 0x166, RZ ;  /* 0x0000016602097824 */ /* 0x000fc600078e02ff */
[-C--:B------:R-:W-:Y:S01]  /*94e20*/  LEA.HI.X.SX32 R7, R19, R29.reuse, 0x1, P6 ;  /* 0x0000001d13077211 */ /* 0x080fe200030f0eff */
[C---:B------:R-:W-:Y:S01]  /*94e30*/  IMAD R23, R2.reuse, 0x2d0, RZ ;  /* 0x000002d002177824 */ /* 0x040fe200078e02ff */
[----:B------:R-:W-:Y:S01]  /*94e40*/  LEA.HI.X.SX32 R5, R9, R29, 0x1, P5 ;  /* 0x0000001d09057211 */ /* 0x000fe200028f0eff */
[C---:B------:R-:W-:Y:S02]  /*94e50*/  IMAD R8, R2.reuse, 0x2ce, RZ ;  /* 0x000002ce02087824 */ /* 0x040fe400078e02ff */
[----:B------:R0:W-:Y:S01]  /*94e60*/  STL.64 [R1+0xc58], R6 ;  /* 0x000c580601007387 */ /* 0x0001e20000100a00 */
[C---:B------:R-:W-:Y:S02]  /*94e70*/  IMAD R9, R2.reuse, 0x168, RZ ;  /* 0x0000016802097824 */ /* 0x040fe400078e02ff */
[C---:B------:R-:W-:Y:S01]  /*94e80*/  IMAD R19, R2.reuse, 0x167, RZ ;  /* 0x0000016702137824 */ /* 0x040fe200078e02ff */
[----:B------:R1:W-:Y:S01]  /*94e90*/  STL.64 [R1+0xc50], R4 ;  /* 0x000c500401007387 */ /* 0x0003e20000100a00 */
[----:B------:R-:W-:Y:S01]  /*94ea0*/  IMAD R27, R2, 0x2d4, RZ ;  /* 0x000002d4021b7824 */ /* 0x000fe200078e02ff */
[-C--:B0-----:R-:W-:Y:S01]  /*94eb0*/  IADD3 R6, P6, R8, R28.reuse, RZ ;  /* 0x0000001c08067210 */ /* 0x081fe20007fde0ff */
[----:B------:R-:W-:Y:S01]  /*94ec0*/  IMAD R8, R2, 0x2d2, RZ ;  /* 0x000002d202087824 */ /* 0x000fe200078e02ff */
[----:B-1----:R-:W-:-:S02]  /*94ed0*/  IADD3 R4, P5, R23, R28, RZ ;  /* 0x0000001c17047210 */ /* 0x002fc40007fbe0ff */
[-C--:B------:R-:W-:Y:S02]  /*94ee0*/  LEA.HI.X.SX32 R7, R19, R29.reuse, 0x1, P6 ;  /* 0x0000001d13077211 */ /* 0x080fe400030f0eff */
[----:B------:R-:W-:Y:S02]  /*94ef0*/  LEA.HI.X.SX32 R5, R9, R29, 0x1, P5 ;  /* 0x0000001d09057211 */ /* 0x000fe400028f0eff */
[----:B------:R-:W-:Y:S01]  /*94f00*/  IADD3 R18, P6, R8, R28, RZ ;  /* 0x0000001c08127210 */ /* 0x000fe20007fde0ff */
[C---:B------:R-:W-:Y:S02]  /*94f10*/  IMAD R8, R2.reuse, 0x169, RZ ;  /* 0x0000016902087824 */ /* 0x040fe400078e02ff */
[----:B------:R0:W-:Y:S01]  /*94f20*/  STL.64 [R1+0xc40], R4 ;  /* 0x000c400401007387 */ /* 0x0001e20000100a00 */
[----:B------:R-:W-:-:S03]  /*94f30*/  IMAD R9, R2, 0x2d6, RZ ;  /* 0x000002d602097824 */ /* 0x000fc600078e02ff */
[----:B------:R1:W-:Y:S01]  /*94f40*/  STL.64 [R1+0xc48], R6 ;  /* 0x000c480601007387 */ /* 0x0003e20000100a00 */
[-C--:B------:R-:W-:Y:S01]  /*94f50*/  LEA.HI.X.SX32 R19, R8, R29.reuse, 0x1, P6 ;  /* 0x0000001d08137211 */ /* 0x080fe200030f0eff */
[C---:B------:R-:W-:Y:S01]  /*94f60*/  IMAD R22, R2.reuse, 0x2d8, RZ ;  /* 0x000002d802167824 */ /* 0x040fe200078e02ff */
[-C--:B0-----:R-:W-:Y:S01]  /*94f70*/  IADD3 R4, P5, R27, R28.reuse, RZ ;  /* 0x0000001c1b047210 */ /* 0x081fe20007fbe0ff */
[C---:B-1----:R-:W-:Y:S01]  /*94f80*/  IMAD R7, R2.reuse, 0x16a, RZ ;  /* 0x0000016a02077824 */ /* 0x042fe200078e02ff */
[----:B------:R-:W-:Y:S01]  /*94f90*/  IADD3 R8, P6, R9, R28, RZ ;  /* 0x0000001c09087210 */ /* 0x000fe20007fde0ff */
[----:B------:R0:W-:Y:S03]  /*94fa0*/  STL.64 [R1+0xc38], R18 ;  /* 0x000c381201007387 */ /* 0x0001e60000100a00 */
[----:B------:R-:W-:Y:S01]  /*94fb0*/  LEA.HI.X.SX32 R5, R7, R29, 0x1, P5 ;  /* 0x0000001d07057211 */ /* 0x000fe200028f0eff */
[----:B------:R-:W-:-:S02]  /*94fc0*/  IMAD R9, R2, 0x16b, RZ ;  /* 0x0000016b02097824 */ /* 0x000fc400078e02ff */
[----:B------:R-:W-:Y:S01]  /*94fd0*/  IMAD R23, R2, 0x328, RZ ;  /* 0x0000032802177824 */ /* 0x000fe200078e02ff */
[----:B0-----:R-:W2:Y:S02]  /*94fe0*/  LDL.LU.64 R18, [R1+0x1de0] ;  /* 0x001de00001127983 */ /* 0x001ea40000300a00 */
[----:B------:R-:W-:Y:S02]  /*94ff0*/  LEA.HI.X.SX32 R9, R9, R29, 0x1, P6 ;  /* 0x0000001d09097211 */ /* 0x000fe400030f0eff */
[----:B------:R0:W-:Y:S02]  /*95000*/  STL.64 [R1+0xc30], R4 ;  /* 0x000c300401007387 */ /* 0x0001e40000100a00 */
[----:B0-----:R-:W-:Y:S01]  /*95010*/  IADD3 R4, P5, R22, R28, RZ ;  /* 0x0000001c16047210 */ /* 0x001fe20007fbe0ff */
[----:B------:R-:W-:-:S05]  /*95020*/  IMAD R22, R2, 0x32c, RZ ;  /* 0x0000032c02167824 */ /* 0x000fca00078e02ff */
[----:B------:R-:W-:Y:S04]  /*95030*/  STL.64 [R1+0x1dc0], R22 ;  /* 0x001dc01601007387 */ /* 0x000fe80000100a00 */
[----:B------:R0:W-:Y:S04]  /*95040*/  STL.64 [R1+0xc28], R8 ;  /* 0x000c280801007387 */ /* 0x0001e80000100a00 */
[----:B0-----:R-:W3:Y:S01]  /*95050*/  LDL.LU.64 R8, [R1+0x1dd8] ;  /* 0x001dd80001087983 */ /* 0x001ee20000300a00 */
[C---:B------:R-:W-:Y:S02]  /*95060*/  IMAD R7, R2.reuse, 0x16c, RZ ;  /* 0x0000016c02077824 */ /* 0x040fe400078e02ff */
[----:B------:R-:W-:-:S02]  /*95070*/  IMAD R6, R2, 0x2da, RZ ;  /* 0x000002da02067824 */ /* 0x000fc400078e02ff */
[----:B------:R-:W-:Y:S01]  /*95080*/  IMAD R25, R2, 0x2dc, RZ ;  /* 0x000002dc02197824 */ /* 0x000fe200078e02ff */
[-C--:B------:R-:W-:Y:S02]  /*95090*/  LEA.HI.X.SX32 R5, R7, R29.reuse, 0x1, P5 ;  /* 0x0000001d07057211 */ /* 0x080fe400028f0eff */
[-C--:B------:R-:W-:Y:S01]  /*950a0*/  IADD3 R22, P6, R6, R28.reuse, RZ ;  /* 0x0000001c06167210 */ /* 0x080fe20007fde0ff */
[C---:B------:R-:W-:Y:S02]  /*950b0*/  IMAD R6, R2.reuse, 0x16d, RZ ;  /* 0x0000016d02067824 */ /* 0x040fe400078e02ff */
[----:B------:R0:W-:Y:S01]  /*950c0*/  STL.64 [R1+0xc20], R4 ;  /* 0x000c200401007387 */ /* 0x0001e20000100a00 */
[----:B------:R-:W-:Y:S02]  /*950d0*/  IMAD R7, R2, 0x2de, RZ ;  /* 0x000002de02077824 */ /* 0x000fe400078e02ff */
[----:B------:R-:W-:Y:S01]  /*950e0*/  LEA.HI.X.SX32 R23, R6, R29, 0x1, P6 ;  /* 0x0000001d06177211 */ /* 0x000fe200030f0eff */
[C---:B------:R-:W-:Y:S01]  /*950f0*/  IMAD R21, R2.reuse, 0x2e0, RZ ;  /* 0x000002e002157824 */ /* 0x040fe200078e02ff */
[----:B0-----:R-:W-:Y:S01]  /*95100*/  IADD3 R4, P5, R25, R28, RZ ;  /* 0x0000001c19047210 */ /* 0x001fe20007fbe0ff */
[----:B------:R-:W-:-:S02]  /*95110*/  IMAD R25, R2, 0x16e, RZ ;  /* 0x0000016e02197824 */ /* 0x000fc400078e02ff */
[----:B------:R0:W-:Y:S03]  /*95120*/  STL.64 [R1+0xc18], R22 ;  /* 0x000c181601007387 */ /* 0x0001e60000100a00 */
[----:B------:R-:W-:Y:S01]  /*95130*/  LEA.HI.X.SX32 R5, R25, R29, 0x1, P5 ;  /* 0x0000001d19057211 */ /* 0x000fe200028f0eff */
[C---:B------:R-:W-:Y:S02]  /*95140*/  IMAD R6, R2.reuse, 0x16f, RZ ;  /* 0x0000016f02067824 */ /* 0x040fe400078e02ff */
[C---:B------:R-:W-:Y:S02]  /*95150*/  IMAD R25, R2.reuse, 0x170, RZ ;  /* 0x0000017002197824 */ /* 0x040fe400078e02ff */
[----:B------:R1:W-:Y:S01]  /*95160*/  STL.64 [R1+0xc10], R4 ;  /* 0x000c100401007387 */ /* 0x0003e20000100a00 */
[----:B0-----:R-:W-:Y:S01]  /*95170*/  IADD3 R22, P6, R7, R28, RZ ;  /* 0x0000001c07167210 */ /* 0x001fe20007fde0ff */
[----:B------:R-:W-:-:S03]  /*95180*/  IMAD R7, R2, 0x2e2, RZ ;  /* 0x000002e202077824 */ /* 0x000fc600078e02ff */
[----:B------:R-:W-:Y:S02]  /*95190*/  LEA.HI.X.SX32 R23, R6, R29, 0x1, P6 ;  /* 0x0000001d06177211 */ /* 0x000fe400030f0eff */
[----:B-1----:R-:W-:-:S04]  /*951a0*/  IADD3 R4, P5, R21, R28, RZ ;  /* 0x0000001c15047210 */ /* 0x002fc80007fbe0ff */
[----:B------:R-:W-:Y:S01]  /*951b0*/  LEA.HI.X.SX32 R5, R25, R29, 0x1, P5 ;  /* 0x0000001d19057211 */ /* 0x000fe200028f0eff */
[----:B------:R0:W-:Y:S01]  /*951c0*/  STL.64 [R1+0xc08], R22 ;  /* 0x000c081601007387 */ /* 0x0001e20000100a00 */
[C---:B------:R-:W-:Y:S02]  /*951d0*/  IMAD R6, R2.reuse, 0x171, RZ ;  /* 0x0000017102067824 */ /* 0x040fe400078e02ff */
[C---:B------:R-:W-:Y:S01]  /*951e0*/  IMAD R25, R2.reuse, 0x172, RZ ;  /* 0x0000017202197824 */ /* 0x040fe200078e02ff */
[----:B------:R3:W-:Y:S01]  /*951f0*/  STL.64 [R1+0xc00], R4 ;  /* 0x000c000401007387 */ /* 0x0007e20000100a00 */
[----:B0-----:R-:W-:Y:S01]  /*95200*/  IADD3 R22, P6, R7, R28, RZ ;  /* 0x0000001c07167210 */ /* 0x001fe20007fde0ff */
[----:B------:R-:W-:-:S03]  /*95210*/  IMAD R7, R2, 0x2e6, RZ ;  /* 0x000002e602077824 */ /* 0x000fc600078e02ff */
[----:B------:R-:W-:Y:S02]  /*95220*/  LEA.HI.X.SX32 R23, R6, R29, 0x1, P6 ;  /* 0x0000001d06177211 */ /* 0x000fe400030f0eff */
[----:B------:R-:W-:-:S03]  /*95230*/  IADD3 R6, P6, R7, R28, RZ ;  /* 0x0000001c07067210 */ /* 0x000fc60007fde0ff */
[----:B------:R2:W-:Y:S01]  /*95240*/  STL.64 [R1+0xbf8], R22 ;  /* 0x000bf81601007387 */ /* 0x0005e20000100a00 */
[----:B---3--:R-:W-:-:S04]  /*95250*/  IADD3 R4, P5, R9, R28, RZ ;  /* 0x0000001c09047210 */ /* 0x008fc80007fbe0ff */
[----:B------:R-:W-:Y:S01]  /*95260*/  LEA.HI.X.SX32 R5, R25, R29, 0x1, P5 ;  /* 0x0000001d19057211 */ /* 0x000fe200028f0eff */
[----:B------:R-:W-:-:S04]  /*95270*/  IMAD R25, R2, 0x174, RZ ;  /* 0x0000017402197824 */ /* 0x000fc800078e02ff */
[----:B------:R0:W-:Y:S01]  /*95280*/  STL.64 [R1+0xbf0], R4 ;  /* 0x000bf00401007387 */ /* 0x0001e20000100a00 */
[----:B--2---:R-:W-:-:S04]  /*95290*/  IADD3 R22, P5, R19, R28, RZ ;  /* 0x0000001c13167210 */ /* 0x004fc80007fbe0ff */
[----:B------:R-:W-:Y:S01]  /*952a0*/  LEA.HI.X.SX32 R23, R25, R29, 0x1, P5 ;  /* 0x0000001d19177211 */ /* 0x000fe200028f0eff */
[C---:B0-----:R-:W-:Y:S02]  /*952b0*/  IMAD R4, R2.reuse, 0x173, RZ ;  /* 0x0000017302047824 */ /* 0x041fe400078e02ff */
[----:B------:R-:W-:-:S03]  /*952c0*/  IMAD R5, R2, 0x2ea, RZ ;  /* 0x000002ea02057824 */ /* 0x000fc600078e02ff */
[-C--:B------:R-:W-:Y:S02]  /*952d0*/  LEA.HI.X.SX32 R7, R4, R29.reuse, 0x1, P6 ;  /* 0x0000001d04077211 */ /* 0x080fe400030f0eff */
[-C--:B------:R-:W-:Y:S01]  /*952e0*/  IADD3 R4, P6, R5, R28.reuse, RZ ;  /* 0x0000001c05047210 */ /* 0x080fe20007fde0ff */
[C---:B------:R-:W-:Y:S02]  /*952f0*/  IMAD R5, R2.reuse, 0x175, RZ ;  /* 0x0000017502057824 */ /* 0x040fe400078e02ff */
[----:B------:R0:W-:Y:S01]  /*95300*/  STL.64 [R1+0xbe8], R6 ;  /* 0x000be80601007387 */ /* 0x0001e20000100a00 */
[----:B------:R-:W-:Y:S02]  /*95310*/  IMAD R9, R2, 0x332, RZ ;  /* 0x0000033202097824 */ /* 0x000fe400078e02ff */
[----:B------:R-:W-:Y:S01]  /*95320*/  LEA.HI.X.SX32 R5, R5, R29, 0x1, P6 ;  /* 0x0000001d05057211 */ /* 0x000fe200030f0eff */
[----:B0-----:R-:W2:Y:S04]  /*95330*/  LDL.LU.64 R6, [R1+0x1dd0] ;  /* 0x001dd00001067983 */ /* 0x001ea80000300a00 */
[----:B------:R0:W-:Y:S02]  /*95340*/  STL.64 [R1+0xbe0], R22 ;  /* 0x000be01601007387 */ /* 0x0001e40000100a00 */
[----:B0-----:R-:W-:Y:S01]  /*95350*/  IADD3 R22, P5, R8, R28, RZ ;  /* 0x0000001c08167210 */ /* 0x001fe20007fbe0ff */
[----:B------:R-:W-:-:S05]  /*95360*/  IMAD R8, R2, 0x336, RZ ;  /* 0x0000033602087824 */ /* 0x000fca00078e02ff */
[----:B------:R-:W-:Y:S04]  /*95370*/  STL [R1+0x1db0], R8 ;  /* 0x001db00801007387 */ /* 0x000fe80000100800 */
[----:B------:R-:W-:Y:S04]  /*95380*/  STL [R1+0x1db4], R9 ;  /* 0x001db40901007387 */ /* 0x000fe80000100800 */
[----:B------:R0:W-:Y:S04]  /*95390*/  STL.64 [R1+0xbd8], R4 ;  /* 0x000bd80401007387 */ /* 0x0001e80000100a00 */
[----:B0-----:R-:W3:Y:S01]  /*953a0*/  LDL.LU.64 R4, [R1+0x1dc8] ;  /* 0x001dc80001047983 */ /* 0x001ee20000300a00 */
[----:B------:R-:W-:-:S02]  /*953b0*/  IMAD R23, R2, 0x2ee, RZ ;  /* 0x000002ee02177824 */ /* 0x000fc400078e02ff */
[----:B------:R-:W-:-:S03]  /*953c0*/  IMAD R25, R2, 0x176, RZ ;  /* 0x0000017602197824 */ /* 0x000fc600078e02ff */
[----:B------:R-:W-:Y:S02]  /*953d0*/  IADD3 R8, P6, R23, R28, RZ ;  /* 0x0000001c17087210 */ /* 0x000fe40007fde0ff */
[-C--:B------:R-:W-:Y:S01]  /*953e0*/  LEA.HI.X.SX32 R23, R25, R29.reuse, 0x1, P5 ;  /* 0x0000001d19177211 */ /* 0x080fe200028f0eff */
[C---:B------:R-:W-:Y:S02]  /*953f0*/  IMAD R9, R2.reuse, 0x177, RZ ;  /* 0x0000017702097824 */ /* 0x040fe400078e02ff */
[C---:B------:R-:W-:Y:S02]  /*95400*/  IMAD R19, R2.reuse, 0x334, RZ ;  /* 0x0000033402137824 */ /* 0x040fe400078e02ff */
[----:B------:R0:W-:Y:S01]  /*95410*/  STL.64 [R1+0xbd0], R22 ;  /* 0x000bd01601007387 */ /* 0x0001e20000100a00 */
[C---:B------:R-:W-:Y:S01]  /*95420*/  IMAD R25, R2.reuse, 0x178, RZ ;  /* 0x0000017802197824 */ /* 0x040fe200078e02ff */
[----:B------:R-:W-:Y:S01]  /*95430*/  LEA.HI.X.SX32 R9, R9, R29, 0x1, P6 ;  /* 0x0000001d09097211 */ /* 0x000fe200030f0eff */
[----:B------:R-:W-:-:S02]  /*95440*/  IMAD R26, R2, 0x2f2, RZ ;  /* 0x000002f2021a7824 */ /* 0x000fc400078e02ff */
[----:B------:R-:W-:Y:S01]  /*95450*/  IMAD R15, R2, 0x2f4, RZ ;  /* 0x000002f4020f7824 */ /* 0x000fe200078e02ff */
[----:B0-----:R-:W-:Y:S01]  /*95460*/  IADD3 R22, P5, R18, R28, RZ ;  /* 0x0000001c12167210 */ /* 0x001fe20007fbe0ff */
[----:B------:R-:W-:-:S03]  /*95470*/  IMAD R18, R2, 0x338, RZ ;  /* 0x0000033802127824 */ /* 0x000fc600078e02ff */
[----:B------:R-:W-:Y:S01]  /*95480*/  LEA.HI.X.SX32 R23, R25, R29, 0x1, P5 ;  /* 0x0000001d19177211 */ /* 0x000fe200028f0eff */
[C---:B------:R-:W-:Y:S01]  /*95490*/  IMAD R25, R2.reuse, 0x179, RZ ;  /* 0x0000017902197824 */ /* 0x040fe200078e02ff */
[----:B------:R0:W-:Y:S04]  /*954a0*/  STL.64 [R1+0x1db8], R18 ;  /* 0x001db81201007387 */ /* 0x0001e80000100a00 */
[----:B------:R1:W-:Y:S01]  /*954b0*/  STL.64 [R1+0xbc8], R8 ;  /* 0x000bc80801007387 */ /* 0x0003e20000100a00 */
[C---:B------:R-:W-:Y:S01]  /*954c0*/  IMAD R3, R2.reuse, 0x2f6, RZ ;  /* 0x000002f602037824 */ /* 0x040fe200078e02ff */
[-C--:B0-----:R-:W-:Y:S01]  /*954d0*/  IADD3 R18, P5, R15, R28.reuse, RZ ;  /* 0x0000001c0f127210 */ /* 0x081fe20007fbe0ff */
[----:B------:R-:W-:Y:S01]  /*954e0*/  IMAD R15, R2, 0x17a, RZ ;  /* 0x0000017a020f7824 */ /* 0x000fe200078e02ff */
[----:B-1----:R-:W-:-:S04]  /*954f0*/  IADD3 R8, P6, R26, R28, RZ ;  /* 0x0000001c1a087210 */ /* 0x002fc80007fde0ff */
[-C--:B------:R-:W-:Y:S01]  /*95500*/  LEA.HI.X.SX32 R9, R25, R29.reuse, 0x1, P6 ;  /* 0x0000001d19097211 */ /* 0x080fe200030f0eff */
[----:B------:R0:W-:Y:S01]  /*95510*/  STL.64 [R1+0xbc0], R22 ;  /* 0x000bc01601007387 */ /* 0x0001e20000100a00 */
[----:B------:R-:W-:-:S03]  /*95520*/  LEA.HI.X.SX32 R19, R15, R29, 0x1, P5 ;  /* 0x0000001d0f137211 */ /* 0x000fc600028f0eff */
[----:B------:R1:W-:Y:S01]  /*95530*/  STL.64 [R1+0xbb8], R8 ;  /* 0x000bb80801007387 */ /* 0x0003e20000100a00 */
[----:B------:R-:W-:-:S03]  /*95540*/  IMAD R25, R2, 0x17c, RZ ;  /* 0x0000017c02197824 */ /* 0x000fc600078e02ff */
[----:B------:R3:W-:Y:S01]  /*95550*/  STL.64 [R1+0xe68], R18 ;  /* 0x000e681201007387 */ /* 0x0007e20000100a00 */
[----:B0-----:R-:W-:Y:S01]  /*95560*/  IMAD R23, R2, 0x17b, RZ ;  /* 0x0000017b02177824 */ /* 0x001fe200078e02ff */
[----:B-1----:R-:W-:-:S04]  /*95570*/  IADD3 R8, P6, R3, R28, RZ ;  /* 0x0000001c03087210 */ /* 0x002fc80007fde0ff */
[----:B------:R-:W-:Y:S01]  /*95580*/  LEA.HI.X.SX32 R9, R23, R29, 0x1, P6 ;  /* 0x0000001d17097211 */ /* 0x000fe200030f0eff */
[C---:B------:R-:W-:Y:S02]  /*95590*/  IMAD R23, R2.reuse, 0x17e, RZ ;  /* 0x0000017e02177824 */ /* 0x040fe400078e02ff */
[C---:B------:R-:W-:Y:S02]  /*955a0*/  IMAD R22, R2.reuse, 0x17d, RZ ;  /* 0x0000017d02167824 */ /* 0x040fe400078e02ff */
[----:B------:R0:W-:Y:S01]  /*955b0*/  STL.64 [R1+0xe80], R8 ;  /* 0x000e800801007387 */ /* 0x0001e20000100a00 */
        /* <DEDUP_REMOVED lines=8> */
[-C--:B---3--:R-:W-:Y:S02]  /*95640*/  IADD3 R18, P5, R4, R28.reuse, RZ ;  /* 0x0000001c04127210 */ /* 0x088fe40007fbe0ff */
[----:B0-----:R-:W-:-:S02]  /*95650*/  IADD3 R8, P6, R5, R28, RZ ;  /* 0x0000001c05087210 */ /* 0x001fc40007fde0ff */
[-C--:B------:R-:W-:Y:S02]  /*95660*/  LEA.HI.X.SX32 R19, R25, R29.reuse, 0x1, P5 ;  /* 0x0000001d19137211 */ /* 0x080fe400028f0eff */
[-C--:B--2---:R-:W-:Y:S02]  /*95670*/  IADD3 R4, P5, R6, R28.reuse, RZ ;  /* 0x0000001c06047210 */ /* 0x084fe40007fbe0ff */
[-C--:B------:R-:W-:Y:S02]  /*95680*/  LEA.HI.X.SX32 R9, R22, R29.reuse, 0x1, P6 ;  /* 0x0000001d16097211 */ /* 0x080fe400030f0eff */
[----:B------:R-:W-:Y:S01]  /*95690*/  LEA.HI.X.SX32 R5, R23, R29, 0x1, P5 ;  /* 0x0000001d17057211 */ /* 0x000fe200028f0eff */
[----:B------:R-:W-:Y:S01]  /*956a0*/  STL.64 [R1+0xe78], R18 ;  /* 0x000e781201007387 */ /* 0x000fe20000100a00 */
[----:B------:R-:W-:-:S03]  /*956b0*/  IADD3 R6, P6, R7, R28, RZ ;  /* 0x0000001c07067210 */ /* 0x000fc60007fde0ff */
[----:B------:R-:W-:Y:S04]  /*956c0*/  STL.64 [R1+0xe88], R4 ;  /* 0x000e880401007387 */ /* 0x000fe80000100a00 */
[----:B------:R0:W-:Y:S01]  /*956d0*/  STL.64 [R1+0xe70], R8 ;  /* 0x000e700801007387 */ /* 0x0001e20000100a00 */
[C---:B------:R-:W-:Y:S02]  /*956e0*/  IMAD R23, R2.reuse, 0x180, RZ ;  /* 0x0000018002177824 */ /* 0x040fe400078e02ff */
[C---:B------:R-:W-:Y:S02]  /*956f0*/  IMAD R22, R2.reuse, 0x302, RZ ;  /* 0x0000030202167824 */ /* 0x040fe400078e02ff */
[----:B0-----:R-:W-:Y:S01]  /*95700*/  IMAD R8, R2, 0x17f, RZ ;  /* 0x0000017f02087824 */ /* 0x001fe200078e02ff */
[----:B------:R-:W-:-:S04]  /*95710*/  IADD3 R4, P5, R13, R28, RZ ;  /* 0x0000001c0d047210 */ /* 0x000fc80007fbe0ff */
[-C--:B------:R-:W-:Y:S01]  /*95720*/  LEA.HI.X.SX32 R7, R8, R29.reuse, 0x1, P6 ;  /* 0x0000001d08077211 */ /* 0x080fe200030f0eff */
[----:B------:R-:W-:Y:S01]  /*95730*/  IMAD R8, R2, 0x181, RZ ;  /* 0x0000018102087824 */ /* 0x000fe200078e02ff */
[----:B------:R-:W-:-:S03]  /*95740*/  LEA.HI.X.SX32 R5, R23, R29, 0x1, P5 ;  /* 0x0000001d17057211 */ /* 0x000fc600028f0eff */
[----:B------:R0:W-:Y:S01]  /*95750*/  STL.64 [R1+0xea0], R6 ;  /* 0x000ea00601007387 */ /* 0x0001e20000100a00 */
[----:B------:R-:W-:-:S03]  /*95760*/  IMAD R23, R2, 0x182, RZ ;  /* 0x0000018202177824 */ /* 0x000fc600078e02ff */
[----:B------:R1:W-:Y:S01]  /*95770*/  STL.64 [R1+0xe98], R4 ;  /* 0x000e980401007387 */ /* 0x0003e20000100a00 */
[----:B0-----:R-:W-:Y:S01]  /*95780*/  IADD3 R6, P6, R22, R28, RZ ;  /* 0x0000001c16067210 */ /* 0x001fe20007fde0ff */
[----:B------:R-:W-:-:S03]  /*95790*/  IMAD R22, R2, 0x306, RZ ;  /* 0x0000030602167824 */ /* 0x000fc600078e02ff */
[-C--:B------:R-:W-:Y:S02]  /*957a0*/  LEA.HI.X.SX32 R7, R8, R29.reuse, 0x1, P6 ;  /* 0x0000001d08077211 */ /* 0x080fe400030f0eff */
[----:B-1----:R-:W-:Y:S01]  /*957b0*/  IADD3 R4, P5, R24, R28, RZ ;  /* 0x0000001c18047210 */ /* 0x002fe20007fbe0ff */
[C---:B------:R-:W-:Y:S02]  /*957c0*/  IMAD R8, R2.reuse, 0x183, RZ ;  /* 0x0000018302087824 */ /* 0x040fe400078e02ff */
[----:B------:R0:W-:Y:S01]  /*957d0*/  STL.64 [R1+0xe90], R6 ;  /* 0x000e900601007387 */ /* 0x0001e20000100a00 */
[----:B------:R-:W-:Y:S01]  /*957e0*/  LEA.HI.X.SX32 R5, R23, R29, 0x1, P5 ;  /* 0x0000001d17057211 */ /* 0x000fe200028f0eff */
[----:B------:R-:W-:-:S04]  /*957f0*/  IMAD R23, R2, 0x184, RZ ;  /* 0x0000018402177824 */ /* 0x000fc800078e02ff */
        /* <DEDUP_REMOVED lines=40> */
[-C--:B-1----:R-:W-:Y:S01]  /*95a80*/  IADD3 R4, P5, R11, R28.reuse, RZ ;  /* 0x0000001c0b047210 */ /* 0x082fe20007fbe0ff */
[C---:B------:R-:W-:Y:S02]  /*95a90*/  IMAD R9, R2.reuse, 0x18d, RZ ;  /* 0x0000018d02097824 */ /* 0x040fe400078e02ff */
[----:B------:R0:W-:Y:S01]  /*95aa0*/  STL.64 [R1+0xf00], R6 ;  /* 0x000f000601007387 */ /* 0x0001e20000100a00 */
[----:B------:R-:W-:Y:S01]  /*95ab0*/  LEA.HI.X.SX32 R5, R23, R29, 0x1, P5 ;  /* 0x0000001d17057211 */ /* 0x000fe200028f0eff */
[C---:B------:R-:W-:Y:S02]  /*95ac0*/  IMAD R23, R2.reuse, 0x320, RZ ;  /* 0x0000032002177824 */ /* 0x040fe400078e02ff */
[----:B------:R-:W-:Y:S02]  /*95ad0*/  IMAD R8, R2, 0x31e, RZ ;  /* 0x0000031e02087824 */ /* 0x000fe400078e02ff */
[----:B------:R1:W-:Y:S01]  /*95ae0*/  STL.64 [R1+0xef8], R4 ;  /* 0x000ef80401007387 */ /* 0x0003e20000100a00 */
[----:B0-----:R-:W-:Y:S01]  /*95af0*/  IADD3 R6, P6, R22, R28, RZ ;  /* 0x0000001c16067210 */ /* 0x001fe20007fde0ff */
[----:B------:R-:W-:-:S03]  /*95b00*/  IMAD R22, R2, 0x18e, RZ ;  /* 0x0000018e02167824 */ /* 0x000fc600078e02ff */
[-C--:B------:R-:W-:Y:S02]  /*95b10*/  LEA.HI.X.SX32 R7, R9, R29.reuse, 0x1, P6 ;  /* 0x0000001d09077211 */ /* 0x080fe400030f0eff */
[-C--:B-1----:R-:W-:Y:S01]  /*95b20*/  IADD3 R4, P5, R10, R28.reuse, RZ ;  /* 0x0000001c0a047210 */ /* 0x082fe20007fbe0ff */
[----:B------:R-:W-:Y:S02]  /*95b30*/  IMAD R9, R2, 0x190, RZ ;  /* 0x0000019002097824 */ /* 0x000fe400078e02ff */
[----:B------:R0:W-:Y:S01]  /*95b40*/  STL.64 [R1+0xef0], R6 ;  /* 0x000ef00601007387 */ /* 0x0001e20000100a00 */
[----:B------:R-:W-:Y:S01]  /*95b50*/  LEA.HI.X.SX32 R5, R22, R29, 0x1, P5 ;  /* 0x0000001d16057211 */ /* 0x000fe200028f0eff */
[----:B------:R-:W-:Y:S01]  /*95b60*/  IMAD R22, R2, 0x18f, RZ ;  /* 0x0000018f02167824 */ /* 0x000fe200078e02ff */
[----:B------:R-:W-:-:S04]  /*95b70*/  IADD3 R18, P6, R8, R28, RZ ;  /* 0x0000001c08127210 */ /* 0x000fc80007fde0ff */
[----:B------:R-:W-:Y:S02]  /*95b80*/  LEA.HI.X.SX32 R19, R22, R29, 0x1, P6 ;  /* 0x0000001d16137211 */ /* 0x000fe400030f0eff */
[----:B0-----:R-:W-:Y:S01]  /*95b90*/  IADD3 R6, P5, R23, R28, RZ ;  /* 0x0000001c17067210 */ /* 0x001fe20007fbe0ff */
[----:B------:R-:W-:-:S03]  /*95ba0*/  IMAD R23, R2, 0x322, RZ ;  /* 0x0000032202177824 */ /* 0x000fc600078e02ff */
[-C--:B------:R-:W-:Y:S01]  /*95bb0*/  LEA.HI.X.SX32 R7, R9, R29.reuse, 0x1, P5 ;  /* 0x0000001d09077211 */ /* 0x080fe200028f0eff */
[C---:B------:R-:W-:Y:S01]  /*95bc0*/  IMAD R9, R2.reuse, 0x191, RZ ;  /* 0x0000019102097824 */ /* 0x040fe200078e02ff */
[----:B------:R-:W-:Y:S01]  /*95bd0*/  IADD3 R22, P6, R23, R28, RZ ;  /* 0x0000001c17167210 */ /* 0x000fe20007fde0ff */
[----:B------:R-:W-:Y:S03]  /*95be0*/  STL.64 [R1+0xf08], R4 ;  /* 0x000f080401007387 */ /* 0x000fe60000100a00 */
[----:B------:R-:W-:Y:S01]  /*95bf0*/  LEA.HI.X.SX32 R23, R9, R29, 0x1, P6 ;  /* 0x0000001d09177211 */ /* 0x000fe200030f0eff */
[----:B------:R-:W-:Y:S04]  /*95c00*/  STL.64 [R1+0xf18], R6 ;  /* 0x000f180601007387 */ /* 0x000fe80000100a00 */
[----:B------:R-:W-:Y:S04]  /*95c10*/  STL.64 [R1+0xf20], R18 ;  /* 0x000f201201007387 */ /* 0x000fe80000100a00 */
[----:B------:R0:W-:Y:S04]  /*95c20*/  STL.64 [R1+0xf10], R22 ;  /* 0x000f101601007387 */ /* 0x0001e80000100a00 */
[----:B0-----:R-:W2:Y:S01]  /*95c30*/  LDL.LU.64 R22, [R1+0x1dc0] ;  /* 0x001dc00001167983 */ /* 0x001ea20000300a00 */
[----:B------:R-:W-:-:S02]  /*95c40*/  IMAD R8, R2, 0x324, RZ ;  /* 0x0000032402087824 */ /* 0x000fc400078e02ff */
[----:B------:R-:W-:-:S03]  /*95c50*/  IMAD R19, R2, 0x192, RZ ;  /* 0x0000019202137824 */ /* 0x000fc600078e02ff */
[----:B------:R-:W-:Y:S01]  /*95c60*/  IADD3 R6, P5, R8, R28, RZ ;  /* 0x0000001c08067210 */ /* 0x000fe20007fbe0ff */
[----:B------:R-:W-:-:S03]  /*95c70*/  IMAD R8, R2, 0x326, RZ ;  /* 0x0000032602087824 */ /* 0x000fc600078e02ff */
[-C--:B------:R-:W-:Y:S01]  /*95c80*/  LEA.HI.X.SX32 R7, R19, R29.reuse, 0x1, P5 ;  /* 0x0000001d13077211 */ /* 0x080fe200028f0eff */
[----:B------:R-:W-:Y:S01]  /*95c90*/  IMAD R19, R2, 0x193, RZ ;  /* 0x0000019302137824 */ /* 0x000fe200078e02ff */
[-C--:B------:R-:W-:Y:S01]  /*95ca0*/  IADD3 R8, P6, R8, R28.reuse, RZ ;  /* 0x0000001c08087210 */ /* 0x080fe20007fde0ff */
[C---:B------:R-:W-:Y:S02]  /*95cb0*/  IMAD R27, R2.reuse, 0x32a, RZ ;  /* 0x0000032a021b7824 */ /* 0x040fe400078e02ff */
[----:B------:R-:W-:Y:S01]  /*95cc0*/  STL.64 [R1+0xf28], R6 ;  /* 0x000f280601007387 */ /* 0x000fe20000100a00 */
[----:B------:R-:W-:Y:S02]  /*95cd0*/  LEA.HI.X.SX32 R9, R19, R29, 0x1, P6 ;  /* 0x0000001d13097211 */ /* 0x000fe400030f0eff */
[----:B------:R-:W-:Y:S01]  /*95ce0*/  IADD3 R18, P6, R27, R28, RZ ;  /* 0x0000001c1b127210 */ /* 0x000fe20007fde0ff */
[C---:B------:R-:W-:Y:S02]  /*95cf0*/  IMAD R27, R2.reuse, 0x196, RZ ;  /* 0x00000196021b7824 */ /* 0x040fe400078e02ff */
[----:B------:R0:W-:Y:S02]  /*95d00*/  STL.64 [R1+0xf40], R8 ;  /* 0x000f400801007387 */ /* 0x0001e40000100a00 */
[----:B0-----:R-:W-:-:S02]  /*95d10*/  IMAD R9, R2, 0x195, RZ ;  /* 0x0000019502097824 */ /* 0x001fc400078e02ff */
[----:B------:R-:W-:-:S03]  /*95d20*/  IMAD R8, R2, 0x32e, RZ ;  /* 0x0000032e02087824 */ /* 0x000fc600078e02ff */
[----:B------:R-:W-:Y:S02]  /*95d30*/  LEA.HI.X.SX32 R19, R9, R29, 0x1, P6 ;  /* 0x0000001d09137211 */ /* 0x000fe400030f0eff */
[-C--:B------:R-:W-:Y:S02]  /*95d40*/  IADD3 R8, P6, R8, R28.reuse, RZ ;  /* 0x0000001c08087210 */ /* 0x080fe40007fde0ff */
[----:B--2---:R-:W-:Y:S01]  /*95d50*/  IADD3 R6, P5, R23, R28, RZ ;  /* 0x0000001c17067210 */ /* 0x004fe20007fbe0ff */
[----:B------:R-:W-:-:S05]  /*95d60*/  IMAD R23, R2, 0x194, RZ ;  /* 0x0000019402177824 */ /* 0x000fca00078e02ff */
[----:B------:R-:W-:Y:S02]  /*95d70*/  LEA.HI.X.SX32 R7, R23, R29, 0x1, P5 ;  /* 0x0000001d17077211 */ /* 0x000fe400028f0eff */
[----:B------:R-:W-:-:S04]  /*95d80*/  IADD3 R22, P5, R22, R28, RZ ;  /* 0x0000001c16167210 */ /* 0x000fc80007fbe0ff */
[-C--:B------:R-:W-:Y:S01]  /*95d90*/  LEA.HI.X.SX32 R23, R27, R29.reuse, 0x1, P5 ;  /* 0x0000001d1b177211 */ /* 0x080fe200028f0eff */
[C---:B------:R-:W-:Y:S01]  /*95da0*/  IMAD R27, R2.reuse, 0x197, RZ ;  /* 0x00000197021b7824 */ /* 0x040fe200078e02ff */
[----:B------:R-:W-:Y:S04]  /*95db0*/  STL.64 [R1+0xf38], R6 ;  /* 0x000f380601007387 */ /* 0x000fe80000100a00 */
[----:B------:R-:W-:Y:S01]  /*95dc0*/  LEA.HI.X.SX32 R9, R27, R29, 0x1, P6 ;  /* 0x0000001d1b097211 */ /* 0x000fe200030f0eff */
[----:B------:R0:W-:Y:S04]  /*95dd0*/  STL.64 [R1+0xf30], R18 ;  /* 0x000f301201007387 */ /* 0x0001e80000100a00 */
[----:B0-----:R-:W2:Y:S04]  /*95de0*/  LDL.LU.64 R18, [R1+0x1db8] ;  /* 0x001db80001127983 */ /* 0x001ea80000300a00 */
[----:B------:R-:W-:Y:S04]  /*95df0*/  STL.64 [R1+0xf48], R22 ;  /* 0x000f481601007387 */ /* 0x000fe80000100a00 */
[----:B------:R0:W-:Y:S04]  /*95e00*/  STL.64 [R1+0xf60], R8 ;  /* 0x000f600801007387 */ /* 0x0001e80000100a00 */
[----:B0-----:R-:W3:Y:S01]  /*95e10*/  LDL.LU R9, [R1+0x1db4] ;  /* 0x001db40001097983 */ /* 0x001ee20000300800 */
[----:B------:R-:W-:-:S02]  /*95e20*/  IMAD R21, R2, 0x330, RZ ;  /* 0x0000033002157824 */ /* 0x000fc400078e02ff */
[----:B------:R-:W-:-:S03]  /*95e30*/  IMAD R27, R2, 0x199, RZ ;  /* 0x00000199021b7824 */ /* 0x000fc600078e02ff */
[----:B------:R-:W-:Y:S01]  /*95e40*/  IADD3 R22, P5, R21, R28, RZ ;  /* 0x0000001c15167210 */ /* 0x000fe20007fbe0ff */
[----:B------:R-:W-:-:S05]  /*95e50*/  IMAD R21, R2, 0x198, RZ ;  /* 0x0000019802157824 */ /* 0x000fca00078e02ff */
[----:B------:R-:W-:-:S05]  /*95e60*/  LEA.HI.X.SX32 R23, R21, R29, 0x1, P5 ;  /* 0x0000001d15177211 */ /* 0x000fca00028f0eff */
[----:B------:R-:W-:Y:S01]  /*95e70*/  STL.64 [R1+0xf58], R22 ;  /* 0x000f581601007387 */ /* 0x000fe20000100a00 */
[----:B---3--:R-:W-:-:S04]  /*95e80*/  IADD3 R8, P6, R9, R28, RZ ;  /* 0x0000001c09087210 */ /* 0x008fc80007fde0ff */
[----:B------:R-:W-:-:S05]  /*95e90*/  LEA.HI.X.SX32 R9, R27, R29, 0x1, P6 ;  /* 0x0000001d1b097211 */ /* 0x000fca00030f0eff */
[----:B------:R0:W-:Y:S04]  /*95ea0*/  STL.64 [R1+0xf50], R8 ;  /* 0x000f500801007387 */ /* 0x0001e80000100a00 */
[----:B0-----:R-:W3:Y:S01]  /*95eb0*/  LDL.LU R8, [R1+0x1db0] ;  /* 0x001db00001087983 */ /* 0x001ee20000300800 */
[C---:B------:R-:W-:Y:S01]  /*95ec0*/  IMAD R21, R2.reuse, 0x19a, RZ ;  /* 0x0000019a02157824 */ /* 0x040fe200078e02ff */
[----:B--2---:R-:W-:Y:S01]  /*95ed0*/  IADD3 R22, P5, R19, R28, RZ ;  /* 0x0000001c13167210 */ /* 0x004fe20007fbe0ff */
[----:B------:R-:W-:-:S03]  /*95ee0*/  IMAD R27, R2, 0x19b, RZ ;  /* 0x0000019b021b7824 */ /* 0x000fc600078e02ff */
[----:B------:R-:W-:-:S05]  /*95ef0*/  LEA.HI.X.SX32 R23, R21, R29, 0x1, P5 ;  /* 0x0000001d15177211 */ /* 0x000fca00028f0eff */
[----:B------:R0:W-:Y:S01]  /*95f00*/  STL.64 [R1+0xf68], R22 ;  /* 0x000f681601007387 */ /* 0x0001e20000100a00 */
[C---:B------:R-:W-:Y:S02]  /*95f10*/  IMAD R21, R2.reuse, 0x19c, RZ ;  /* 0x0000019c02157824 */ /* 0x040fe400078e02ff */
[C---:B------:R-:W-:Y:S02]  /*95f20*/  IMAD R26, R2.reuse, 0x33a, RZ ;  /* 0x0000033a021a7824 */ /* 0x040fe400078e02ff */
[----:B------:R-:W-:Y:S01]  /*95f30*/  IMAD R15, R2, 0x33c, RZ ;  /* 0x0000033c020f7824 */ /* 0x000fe200078e02ff */
[----:B0-----:R-:W-:-:S04]  /*95f40*/  IADD3 R22, P5, R18, R28, RZ ;  /* 0x0000001c12167210 */ /* 0x001fc80007fbe0ff */
[----:B------:R-:W-:Y:S01]  /*95f50*/  LEA.HI.X.SX32 R23, R21, R29, 0x1, P5 ;  /* 0x0000001d15177211 */ /* 0x000fe200028f0eff */
[C---:B------:R-:W-:Y:S02]  /*95f60*/  IMAD R21, R2.reuse, 0x19e, RZ ;  /* 0x0000019e02157824 */ /* 0x040fe400078e02ff */
[----:B------:R-:W-:Y:S01]  /*95f70*/  IMAD R25, R2, 0x33e, RZ ;  /* 0x0000033e02197824 */ /* 0x000fe200078e02ff */
[----:B---3--:R-:W-:-:S04]  /*95f80*/  IADD3 R8, P6, R8, R28, RZ ;  /* 0x0000001c08087210 */ /* 0x008fc80007fde0ff */
[----:B------:R-:W-:-:S05]  /*95f90*/  LEA.HI.X.SX32 R9, R27, R29, 0x1, P6 ;  /* 0x0000001d1b097211 */ /* 0x000fca00030f0eff */
[----:B------:R0:W-:Y:S04]  /*95fa0*/  STL.64 [R1+0xf80], R8 ;  /* 0x000f800801007387 */ /* 0x0001e80000100a00 */
[----:B0-----:R-:W2:Y:S01]  /*95fb0*/  LDL.LU.64 R8, [R1+0x1da8] ;  /* 0x001da80001087983 */ /* 0x001ea20000300a00 */
[----:B------:R-:W-:Y:S01]  /*95fc0*/  IMAD R27, R2, 0x19d, RZ ;  /* 0x0000019d021b7824 */ /* 0x000fe200078e02ff */
[-C--:B------:R-:W-:Y:S02]  /*95fd0*/  IADD3 R26, P6, R26, R28.reuse, RZ ;  /* 0x0000001c1a1a7210 */ /* 0x080fe40007fde0ff */
[----:B------:R0:W-:Y:S02]  /*95fe0*/  STL.64 [R1+0xf78], R22 ;  /* 0x000f781601007387 */ /* 0x0001e40000100a00 */
[----:B------:R-:W-:Y:S01]  /*95ff0*/  LEA.HI.X.SX32 R27, R27, R29, 0x1, P6 ;  /* 0x0000001d1b1b7211 */ /* 0x000fe200030f0eff */
[----:B------:R-:W-:Y:S01]  /*96000*/  IMAD R13, R2, 0x340, RZ ;  /* 0x00000340020d7824 */ /* 0x000fe200078e02ff */
[----:B0-----:R-:W-:-:S04]  /*96010*/  IADD3 R22, P5, R15, R28, RZ ;  /* 0x0000001c0f167210 */ /* 0x001fc80007fbe0ff */
[----:B------:R-:W-:Y:S01]  /*96020*/  LEA.HI.X.SX32 R23, R21, R29, 0x1, P5 ;  /* 0x0000001d15177211 */ /* 0x000fe200028f0eff */
[----:B------:R0:W-:Y:S01]  /*96030*/  STL.64 [R1+0xf70], R26 ;  /* 0x000f701a01007387 */ /* 0x0001e20000100a00 */
[----:B------:R-:W-:-:S03]  /*96040*/  IMAD R21, R2, 0x1a0, RZ ;  /* 0x000001a002157824 */ /* 0x000fc600078e02ff */
[----:B------:R1:W-:Y:S01]  /*96050*/  STL.64 [R1+0xf88], R22 ;  /* 0x000f881601007387 */ /* 0x0003e20000100a00 */
[C---:B------:R-:W-:Y:S01]  /*96060*/  IMAD R24, R2.reuse, 0x342, RZ ;  /* 0x0000034202187824 */ /* 0x040fe200078e02ff */
[-C--:B0-----:R-:W-:Y:S01]  /*96070*/  IADD3 R26, P6, R25, R28.reuse, RZ ;  /* 0x0000001c191a7210 */ /* 0x081fe20007fde0ff */
[----:B------:R-:W-:Y:S01]  /*96080*/  IMAD R25, R2, 0x19f, RZ ;  /* 0x0000019f02197824 */ /* 0x000fe200078e02ff */
[----:B-1----:R-:W-:-:S04]  /*96090*/  IADD3 R22, P5, R13, R28, RZ ;  /* 0x0000001c0d167210 */ /* 0x002fc80007fbe0ff */
[-C--:B------:R-:W-:Y:S02]  /*960a0*/  LEA.HI.X.SX32 R27, R25, R29.reuse, 0x1, P6 ;  /* 0x0000001d191b7211 */ /* 0x080fe400030f0eff */
[-C--:B------:R-:W-:Y:S01]  /*960b0*/  LEA.HI.X.SX32 R23, R21, R29.reuse, 0x1, P5 ;  /* 0x0000001d15177211 */ /* 0x080fe200028f0eff */
[----:B------:R-:W-:Y:S01]  /*960c0*/  IMAD R21, R2, 0x1a1, RZ ;  /* 0x000001a102157824 */ /* 0x000fe200078e02ff */
[----:B------:R-:W-:Y:S01]  /*960d0*/  IADD3 R24, P6, R24, R28, RZ ;  /* 0x0000001c18187210 */ /* 0x000fe20007fde0ff */
[C---:B------:R-:W-:Y:S01]  /*960e0*/  IMAD R12, R2.reuse, 0x344, RZ ;  /* 0x00000344020c7824 */ /* 0x040fe200078e02ff */
[----:B------:R0:W-:Y:S02]  /*960f0*/  STL.64 [R1+0xfa0], R26 ;  /* 0x000fa01a01007387 */ /* 0x0001e40000100a00 */
[----:B------:R-:W-:Y:S01]  /*96100*/  LEA.HI.X.SX32 R25, R21, R29, 0x1, P6 ;  /* 0x0000001d15197211 */ /* 0x000fe200030f0eff */
[C---:B------:R-:W-:Y:S01]  /*96110*/  IMAD R20, R2.reuse, 0x346, RZ ;  /* 0x0000034602147824 */ /* 0x040fe200078e02ff */
[----:B------:R1:W-:Y:S01]  /*96120*/  STL.64 [R1+0xf98], R22 ;  /* 0x000f981601007387 */ /* 0x0003e20000100a00 */
[----:B------:R-:W-:-:S03]  /*96130*/  IMAD R14, R2, 0x348, RZ ;  /* 0x00000348020e7824 */ /* 0x000fc600078e02ff */
[----:B------:R3:W-:Y:S01]  /*96140*/  STL.64 [R1+0xf90], R24 ;  /* 0x000f901801007387 */ /* 0x0007e20000100a00 */
[----:B0-----:R-:W-:Y:S01]  /*96150*/  IMAD R27, R2, 0x1a2, RZ ;  /* 0x000001a2021b7824 */ /* 0x001fe200078e02ff */
[-C--:B-1----:R-:W-:Y:S02]  /*96160*/  IADD3 R22, P5, R12, R28.reuse, RZ ;  /* 0x0000001c0c167210 */ /* 0x082fe40007fbe0ff */
[----:B------:R-:W-:Y:S02]  /*96170*/  IADD3 R20, P6, R20, R28, RZ ;  /* 0x0000001c14147210 */ /* 0x000fe40007fde0ff */
[-C--:B------:R-:W-:Y:S01]  /*96180*/  LEA.HI.X.SX32 R23, R27, R29.reuse, 0x1, P5 ;  /* 0x0000001d1b177211 */ /* 0x080fe200028f0eff */
[C---:B---3--:R-:W-:Y:S02]  /*96190*/  IMAD R25, R2.reuse, 0x1a3, RZ ;  /* 0x000001a302197824 */ /* 0x048fe400078e02ff */
[C---:B------:R-:W-:Y:S02]  /*961a0*/  IMAD R27, R2.reuse, 0x1a4, RZ ;  /* 0x000001a4021b7824 */ /* 0x040fe400078e02ff */
[----:B------:R0:W-:Y:S01]  /*961b0*/  STL.64 [R1+0xfa8], R22 ;  /* 0x000fa81601007387 */ /* 0x0001e20000100a00 */
[----:B------:R-:W-:Y:S01]  /*961c0*/  LEA.HI.X.SX32 R21, R25, R29, 0x1, P6 ;  /* 0x0000001d19157211 */ /* 0x000fe200030f0eff */
[----:B------:R-:W-:-:S02]  /*961d0*/  IMAD R17, R2, 0x34a, RZ ;  /* 0x0000034a02117824 */ /* 0x000fc400078e02ff */
[----:B------:R-:W-:Y:S02]  /*961e0*/  IMAD R11, R2, 0x34c, RZ ;  /* 0x0000034c020b7824 */ /* 0x000fe400078e02ff */
[----:B------:R1:W-:Y:S01]  /*961f0*/  STL.64 [R1+0xfc0], R20 ;  /* 0x000fc01401007387 */ /* 0x0003e20000100a00 */
[----:B0-----:R-:W-:-:S04]  /*96200*/  IADD3 R22, P5, R14, R28, RZ ;  /* 0x0000001c0e167210 */ /* 0x001fc80007fbe0ff */
[-C--:B------:R-:W-:Y:S02]  /*96210*/  LEA.HI.X.SX32 R23, R27, R29.reuse, 0x1, P5 ;  /* 0x0000001d1b177211 */ /* 0x080fe400028f0eff */
[-C--:B-1----:R-:W-:Y:S01]  /*96220*/  IADD3 R20, P6, R17, R28.reuse, RZ ;  /* 0x0000001c11147210 */ /* 0x082fe20007fde0ff */
[C---:B------:R-:W-:Y:S02]  /*96230*/  IMAD R17, R2.reuse, 0x1a5, RZ ;  /* 0x000001a502117824 */ /* 0x040fe400078e02ff */
[----:B------:R0:W-:Y:S01]  /*96240*/  STL.64 [R1+0xfb8], R22 ;  /* 0x000fb81601007387 */ /* 0x0001e20000100a00 */
[C---:B------:R-:W-:Y:S02]  /*96250*/  IMAD R10, R2.reuse, 0x34e, RZ ;  /* 0x0000034e020a7824 */ /* 0x040fe400078e02ff */
[----:B------:R-:W-:Y:S01]  /*96260*/  LEA.HI.X.SX32 R21, R17, R29, 0x1, P6 ;  /* 0x0000001d11157211 */ /* 0x000fe200030f0eff */
[----:B------:R-:W-:Y:S01]  /*96270*/  IMAD R5, R2, 0x350, RZ ;  /* 0x0000035002057824 */ /* 0x000fe200078e02ff */
[----:B0-----:R-:W-:-:S03]  /*96280*/  IADD3 R22, P5, R11, R28, RZ ;  /* 0x0000001c0b167210 */ /* 0x001fc60007fbe0ff */
[----:B------:R0:W-:Y:S01]  /*96290*/  STL.64 [R1+0xfb0], R20 ;  /* 0x000fb01401007387 */ /* 0x0001e20000100a00 */
[C---:B------:R-:W-:Y:S02]  /*962a0*/  IMAD R17, R2.reuse, 0x1a8, RZ ;  /* 0x000001a802117824 */ /* 0x040fe400078e02ff */
[----:B------:R-:W-:Y:S01]  /*962b0*/  IMAD R3, R2, 0x352, RZ ;  /* 0x0000035202037824 */ /* 0x000fe200078e02ff */
[----:B0-----:R-:W-:Y:S01]  /*962c0*/  IADD3 R20, P6, R10, R28, RZ ;  /* 0x0000001c0a147210 */ /* 0x001fe20007fde0ff */
[----:B------:R-:W-:-:S05]  /*962d0*/  IMAD R10, R2, 0x1a7, RZ ;  /* 0x000001a7020a7824 */ /* 0x000fca00078e02ff */
[----:B------:R-:W-:Y:S01]  /*962e0*/  LEA.HI.X.SX32 R21, R10, R29, 0x1, P6 ;  /* 0x0000001d0a157211 */ /* 0x000fe200030f0eff */
[C---:B------:R-:W-:Y:S02]  /*962f0*/  IMAD R4, R2.reuse, 0x354, RZ ;  /* 0x0000035402047824 */ /* 0x040fe400078e02ff */
[C---:B------:R-:W-:Y:S02]  /*96300*/  IMAD R6, R2.reuse, 0x356, RZ ;  /* 0x0000035602067824 */ /* 0x040fe400078e02ff */
[C---:B------:R-:W-:Y:S02]  /*96310*/  IMAD R7, R2.reuse, 0x358, RZ ;  /* 0x0000035802077824 */ /* 0x040fe400078e02ff */
[C---:B------:R-:W-:Y:S02]  /*96320*/  IMAD R19, R2.reuse, 0x35a, RZ ;  /* 0x0000035a02137824 */ /* 0x040fe400078e02ff */
[C---:B------:R-:W-:Y:S02]  /*96330*/  IMAD R18, R2.reuse, 0x35c, RZ ;  /* 0x0000035c02127824 */ /* 0x040fe400078e02ff */
[----:B------:R-:W-:-:S02]  /*96340*/  IMAD R15, R2, 0x35e, RZ ;  /* 0x0000035e020f7824 */ /* 0x000fc400078e02ff */
[C---:B------:R-:W-:Y:S02]  /*96350*/  IMAD R13, R2.reuse, 0x360, RZ ;  /* 0x00000360020d7824 */ /* 0x040fe400078e02ff */
[C---:B------:R-:W-:Y:S02]  /*96360*/  IMAD R12, R2.reuse, 0x362, RZ ;  /* 0x00000362020c7824 */ /* 0x040fe400078e02ff */
[C---:B------:R-:W-:Y:S02]  /*96370*/  IMAD R14, R2.reuse, 0x364, RZ ;  /* 0x00000364020e7824 */ /* 0x040fe400078e02ff */
[----:B------:R-:W-:Y:S01]  /*96380*/  IMAD R11, R2, 0x366, RZ ;  /* 0x00000366020b7824 */ /* 0x000fe200078e02ff */
[----:B--2---:R-:W-:-:S05]  /*96390*/  LEA.HI.X.SX32 R23, R8, R29, 0x1, P5 ;  /* 0x0000001d08177211 */ /* 0x004fca00028f0eff */
[----:B------:R0:W-:Y:S04]  /*963a0*/  STL.64 [R1+0xfc8], R22 ;  /* 0x000fc81601007387 */ /* 0x0001e80000100a00 */
[----:B------:R1:W-:Y:S01]  /*963b0*/  STL.64 [R1+0xfe0], R20 ;  /* 0x000fe01401007387 */ /* 0x0003e20000100a00 */
[----:B0-----:R-:W-:-:S04]  /*963c0*/  IADD3 R22, P5, R5, R28, RZ ;  /* 0x0000001c05167210 */ /* 0x001fc80007fbe0ff */
[----:B------:R-:W-:Y:S02]  /*963d0*/  LEA.HI.X.SX32 R23, R17, R29, 0x1, P5 ;  /* 0x0000001d11177211 */ /* 0x000fe400028f0eff */
[----:B-1----:R-:W-:-:S03]  /*963e0*/  IADD3 R20, P6, R3, R28, RZ ;  /* 0x0000001c03147210 */ /* 0x002fc60007fde0ff */
[----:B------:R0:W-:Y:S01]  /*963f0*/  STL.64 [R1+0xfd8], R22 ;  /* 0x000fd81601007387 */ /* 0x0001e20000100a00 */
[----:B------:R-:W-:Y:S01]  /*96400*/  IMAD R17, R2, 0x1aa, RZ ;  /* 0x000001aa02117824 */ /* 0x000fe200078e02ff */
[----:B------:R-:W-:Y:S01]  /*96410*/  IADD3 R4, P5, R4, R28, RZ ;  /* 0x0000001c04047210 */ /* 0x000fe20007fbe0ff */
[----:B0-----:R-:W-:-:S05]  /*96420*/  IMAD R23, R2, 0x1a9, RZ ;  /* 0x000001a902177824 */ /* 0x001fca00078e02ff */
[-C--:B------:R-:W-:Y:S01]  /*96430*/  LEA.HI.X.SX32 R21, R23, R29.reuse, 0x1, P6 ;  /* 0x0000001d17157211 */ /* 0x080fe200030f0eff */
[----:B------:R-:W-:Y:S01]  /*96440*/  IMAD R23, R2, 0x1ab, RZ ;  /* 0x000001ab02177824 */ /* 0x000fe200078e02ff */
[----:B------:R-:W-:-:S03]  /*96450*/  LEA.HI.X.SX32 R5, R17, R29, 0x1, P5 ;  /* 0x0000001d11057211 */ /* 0x000fc600028f0eff */
[----:B------:R0:W-:Y:S01]  /*96460*/  STL.64 [R1+0xfd0], R20 ;  /* 0x000fd01401007387 */ /* 0x0001e20000100a00 */
[----:B------:R-:W-:-:S03]  /*96470*/  IMAD R17, R2, 0x1ac, RZ ;  /* 0x000001ac02117824 */ /* 0x000fc600078e02ff */
[----:B------:R-:W-:Y:S01]  /*96480*/  STL.64 [R1+0xfe8], R4 ;  /* 0x000fe80401007387 */ /* 0x000fe20000100a00 */
[-C--:B0-----:R-:W-:Y:S02]  /*96490*/  IADD3 R20, P6, R6, R28.reuse, RZ ;  /* 0x0000001c06147210 */ /* 0x081fe40007fde0ff */
[-C--:B------:R-:W-:Y:S02]  /*964a0*/  IADD3 R6, P5, R7, R28.reuse, RZ ;  /* 0x0000001c07067210 */ /* 0x080fe40007fbe0ff */
[-C--:B------:R-:W-:Y:S02]  /*964b0*/  LEA.HI.X.SX32 R21, R23, R29.reuse, 0x1, P6 ;  /* 0x0000001d17157211 */ /* 0x080fe400030f0eff */
[----:B------:R-:W-:Y:S01]  /*964c0*/  LEA.HI.X.SX32 R7, R17, R29, 0x1, P5 ;  /* 0x0000001d11077211 */ /* 0x000fe200028f0eff */
[----:B------:R-:W-:Y:S02]  /*964d0*/  IMAD R17, R2, 0x1ad, RZ ;  /* 0x000001ad02117824 */ /* 0x000fe400078e02ff */
[----:B------:R0:W-:Y:S04]  /*964e0*/  STL.64 [R1+0x1000], R20 ;  /* 0x0010001401007387 */ /* 0x0001e80000100a00 */
[----:B------:R1:W-:Y:S01]  /*964f0*/  STL.64 [R1+0xff8], R6 ;  /* 0x000ff80601007387 */ /* 0x0003e20000100a00 */
[----:B0-----:R-:W-:-:S04]  /*96500*/  IADD3 R20, P6, R19, R28, RZ ;  /* 0x0000001c13147210 */ /* 0x001fc80007fde0ff */
[-C--:B------:R-:W-:Y:S02]  /*96510*/  LEA.HI.X.SX32 R21, R17, R29.reuse, 0x1, P6 ;  /* 0x0000001d11157211 */ /* 0x080fe400030f0eff */
[-C--:B-1----:R-:W-:Y:S01]  /*96520*/  IADD3 R6, P5, R18, R28.reuse, RZ ;  /* 0x0000001c12067210 */ /* 0x082fe20007fbe0ff */
[C---:B------:R-:W-:Y:S02]  /*96530*/  IMAD R18, R2.reuse, 0x1ae, RZ ;  /* 0x000001ae02127824 */ /* 0x040fe400078e02ff */
[----:B------:R0:W-:Y:S01]  /*96540*/  STL.64 [R1+0xff0], R20 ;  /* 0x000ff01401007387 */ /* 0x0001e20000100a00 */
[----:B------:R-:W-:Y:S02]  /*96550*/  IMAD R17, R2, 0x1af, RZ ;  /* 0x000001af02117824 */ /* 0x000fe400078e02ff */
[----:B------:R-:W-:Y:S02]  /*96560*/  LEA.HI.X.SX32 R7, R18, R29, 0x1, P5 ;  /* 0x0000001d12077211 */ /* 0x000fe400028f0eff */
[----:B0-----:R-:W-:-:S04]  /*96570*/  IADD3 R20, P6, R15, R28, RZ ;  /* 0x0000001c0f147210 */ /* 0x001fc80007fde0ff */
[----:B------:R-:W-:Y:S01]  /*96580*/  LEA.HI.X.SX32 R21, R17, R29, 0x1, P6 ;  /* 0x0000001d11157211 */ /* 0x000fe200030f0eff */
[----:B------:R0:W-:Y:S01]  /*96590*/  STL.64 [R1+0x1008], R6 ;  /* 0x0010080601007387 */ /* 0x0001e20000100a00 */
[----:B------:R-:W-:Y:S01]  /*965a0*/  IMAD R18, R2, 0x1b0, RZ ;  /* 0x000001b002127824 */ /* 0x000fe200078e02ff */
[-C--:B------:R-:W-:Y:S02]  /*965b0*/  IADD3 R12, P6, R12, R28.reuse, RZ ;  /* 0x0000001c0c0c7210 */ /* 0x080fe40007fde0ff */
[----:B------:R1:W-:Y:S01]  /*965c0*/  STL.64 [R1+0x1030], R20 ;  /* 0x0010301401007387 */ /* 0x0003e20000100a00 */
[C---:B------:R-:W-:Y:S01]  /*965d0*/  IMAD R8, R2.reuse, 0x368, RZ ;  /* 0x0000036802087824 */ /* 0x040fe200078e02ff */
[----:B0-----:R-:W-:Y:S01]  /*965e0*/  IADD3 R6, P5, R13, R28, RZ ;  /* 0x0000001c0d067210 */ /* 0x001fe20007fbe0ff */
[----:B-1----:R-:W-:-:S03]  /*965f0*/  IMAD R21, R2, 0x1b1, RZ ;  /* 0x000001b102157824 */ /* 0x002fc600078e02ff */
[-C--:B------:R-:W-:Y:S02]  /*96600*/  LEA.HI.X.SX32 R7, R18, R29.reuse, 0x1, P5 ;  /* 0x0000001d12077211 */ /* 0x080fe400028f0eff */
[-C--:B------:R-:W-:Y:S02]  /*96610*/  IADD3 R14, P5, R14, R28.reuse, RZ ;  /* 0x0000001c0e0e7210 */ /* 0x080fe40007fbe0ff */
[-C--:B------:R-:W-:Y:S01]  /*96620*/  LEA.HI.X.SX32 R13, R21, R29.reuse, 0x1, P6 ;  /* 0x0000001d150d7211 */ /* 0x080fe200030f0eff */
[----:B------:R-:W-:Y:S01]  /*96630*/  STL.64 [R1+0x1028], R6 ;  /* 0x0010280601007387 */ /* 0x000fe20000100a00 */
[C---:B------:R-:W-:Y:S01]  /*96640*/  IMAD R21, R2.reuse, 0x1b3, RZ ;  /* 0x000001b302157824 */ /* 0x040fe200078e02ff */
[----:B------:R-:W-:Y:S01]  /*96650*/  LEA.HI.X.SX32 R15, R9, R29, 0x1, P5 ;  /* 0x0000001d090f7211 */ /* 0x000fe200028f0eff */
[----:B------:R-:W-:Y:S01]  /*96660*/  IMAD R18, R2, 0x1b4, RZ ;  /* 0x000001b402127824 */ /* 0x000fe200078e02ff */
[----:B------:R0:W-:Y:S01]  /*96670*/  STL.64 [R1+0x1020], R12 ;  /* 0x0010200c01007387 */ /* 0x0001e20000100a00 */
[----:B------:R-:W-:-:S04]  /*96680*/  IADD3 R8, P5, R8, R28, RZ ;  /* 0x0000001c08087210 */ /* 0x000fc80007fbe0ff */
[----:B------:R-:W-:Y:S02]  /*96690*/  LEA.HI.X.SX32 R9, R18, R29, 0x1, P5 ;  /* 0x0000001d12097211 */ /* 0x000fe400028f0eff */
[----:B0-----:R-:W-:-:S04]  /*966a0*/  IADD3 R12, P6, R11, R28, RZ ;  /* 0x0000001c0b0c7210 */ /* 0x001fc80007fde0ff */
[----:B------:R-:W-:Y:S01]  /*966b0*/  LEA.HI.X.SX32 R13, R21, R29, 0x1, P6 ;  /* 0x0000001d150d7211 */ /* 0x000fe200030f0eff */
[----:B------:R0:W-:Y:S04]  /*966c0*/  STL.64 [R1+0x1038], R14 ;  /* 0x0010380e01007387 */ /* 0x0001e80000100a00 */
[----:B------:R-:W-:Y:S04]  /*966d0*/  STL.64 [R1+0x1060], R12 ;  /* 0x0010600c01007387 */ /* 0x000fe80000100a00 */
[----:B------:R1:W-:Y:S04]  /*966e0*/  STL.64 [R1+0x1058], R8 ;  /* 0x0010580801007387 */ /* 0x0003e80000100a00 */
[----:B------:R-:W2:Y:S01]  /*966f0*/  LDL.LU R18, [R1+0x1010] ;  /* 0x0010100001127983 */ /* 0x000ea20000300800 */
[----:B------:R-:W-:-:S02]  /*96700*/  IMAD R10, R2, 0x36a, RZ ;  /* 0x0000036a020a7824 */ /* 0x000fc400078e02ff */
[C---:B------:R-:W-:Y:S01]  /*96710*/  IMAD R21, R2.reuse, 0x1b5, RZ ;  /* 0x000001b502157824 */ /* 0x040fe200078e02ff */
[----:B0-----:R-:W3:Y:S01]  /*96720*/  LDL.LU R14, [R1+0x258] ;  /* 0x00025800010e7983 */ /* 0x001ee20000300800 */
[----:B------:R-:W-:Y:S01]  /*96730*/  IMAD R5, R2, 0x36c, RZ ;  /* 0x0000036c02057824 */ /* 0x000fe200078e02ff */
[----:B------:R-:W-:-:S04]  /*96740*/  IADD3 R10, P6, R10, R28, RZ ;  /* 0x0000001c0a0a7210 */ /* 0x000fc80007fde0ff */
[----:B------:R-:W-:Y:S01]  /*96750*/  LEA.HI.X.SX32 R11, R21, R29, 0x1, P6 ;  /* 0x0000001d150b7211 */ /* 0x000fe200030f0eff */
[C---:B------:R-:W-:Y:S01]  /*96760*/  IMAD R21, R2.reuse, 0x1b6, RZ ;  /* 0x000001b602157824 */ /* 0x040fe200078e02ff */
[----:B-1----:R-:W-:Y:S01]  /*96770*/  IADD3 R8, P5, R5, R28, RZ ;  /* 0x0000001c05087210 */ /* 0x002fe20007fbe0ff */
[----:B------:R-:W-:-:S03]  /*96780*/  IMAD R4, R2, 0x370, RZ ;  /* 0x0000037002047824 */ /* 0x000fc600078e02ff */
[----:B------:R-:W-:Y:S01]  /*96790*/  LEA.HI.X.SX32 R9, R21, R29, 0x1, P5 ;  /* 0x0000001d15097211 */ /* 0x000fe200028f0eff */
[----:B------:R-:W-:Y:S01]  /*967a0*/  STL.64 [R1+0x1050], R10 ;  /* 0x0010500a01007387 */ /* 0x000fe20000100a00 */
[----:B------:R-:W-:-:S03]  /*967b0*/  IMAD R21, R2, 0x1b8, RZ ;  /* 0x000001b802157824 */ /* 0x000fc600078e02ff */
[----:B------:R0:W-:Y:S01]  /*967c0*/  STL.64 [R1+0x1088], R8 ;  /* 0x0010880801007387 */ /* 0x0001e20000100a00 */
[C---:B------:R-:W-:Y:S02]  /*967d0*/  IMAD R3, R2.reuse, 0x36e, RZ ;  /* 0x0000036e02037824 */ /* 0x040fe400078e02ff */
[C---:B------:R-:W-:Y:S02]  /*967e0*/  IMAD R17, R2.reuse, 0x1b7, RZ ;  /* 0x000001b702117824 */ /* 0x040fe400078e02ff */
[----:B------:R-:W-:Y:S01]  /*967f0*/  IMAD R7, R2, 0x372, RZ ;  /* 0x0000037202077824 */ /* 0x000fe200078e02ff */
[-C--:B0-----:R-:W-:Y:S02]  /*96800*/  IADD3 R8, P5, R4, R28.reuse, RZ ;  /* 0x0000001c04087210 */ /* 0x081fe40007fbe0ff */
[----:B------:R-:W-:Y:S02]  /*96810*/  IADD3 R10, P6, R3, R28, RZ ;  /* 0x0000001c030a7210 */ /* 0x000fe40007fde0ff */
[-C--:B------:R-:W-:Y:S01]  /*96820*/  LEA.HI.X.SX32 R9, R21, R29.reuse, 0x1, P5 ;  /* 0x0000001d15097211 */ /* 0x080fe200028f0eff */
[----:B------:R-:W-:Y:S01]  /*96830*/  IMAD R6, R2, 0x374, RZ ;  /* 0x0000037402067824 */ /* 0x000fe200078e02ff */
[----:B------:R-:W-:-:S03]  /*96840*/  LEA.HI.X.SX32 R11, R17, R29, 0x1, P6 ;  /* 0x0000001d110b7211 */ /* 0x000fc600030f0eff */
[----:B------:R0:W-:Y:S01]  /*96850*/  STL.64 [R1+0x10a8], R8 ;  /* 0x0010a80801007387 */ /* 0x0001e20000100a00 */
[----:B------:R-:W-:Y:S01]  /*96860*/  IADD3 R12, P6, R7, R28, RZ ;  /* 0x0000001c070c7210 */ /* 0x000fe20007fde0ff */
[C---:B------:R-:W-:Y:S02]  /*96870*/  IMAD R23, R2.reuse, 0x1ba, RZ ;  /* 0x000001ba02177824 */ /* 0x040fe400078e02ff */
[----:B------:R1:W-:Y:S01]  /*96880*/  STL.64 [R1+0x10b0], R10 ;  /* 0x0010b00a01007387 */ /* 0x0003e20000100a00 */
[----:B0-----:R-:W-:-:S03]  /*96890*/  IMAD R8, R2, 0x1b9, RZ ;  /* 0x000001b902087824 */ /* 0x001fc600078e02ff */
[----:B------:R-:W3:Y:S01]  /*968a0*/  LDL.LU R9, [R1+0x1014] ;  /* 0x0010140001097983 */ /* 0x000ee20000300800 */
[----:B------:R-:W-:Y:S01]  /*968b0*/  IMAD R5, R2, 0x376, RZ ;  /* 0x0000037602057824 */ /* 0x000fe200078e02ff */
[----:B-1----:R-:W-:Y:S02]  /*968c0*/  IADD3 R10, P5, R6, R28, RZ ;  /* 0x0000001c060a7210 */ /* 0x002fe40007fbe0ff */
[----:B------:R-:W4:Y:S01]  /*968d0*/  LDL.LU R17, [R1+0x1018] ;  /* 0x0010180001117983 */ /* 0x000f220000300800 */
[----:B------:R-:W-:-:S03]  /*968e0*/  LEA.HI.X.SX32 R13, R8, R29, 0x1, P6 ;  /* 0x0000001d080d7211 */ /* 0x000fc600030f0eff */
[----:B------:R-:W4:Y:S01]  /*968f0*/  LDL.LU R27, [R1+0x101c] ;  /* 0x00101c00011b7983 */ /* 0x000f220000300800 */
[----:B------:R-:W-:-:S03]  /*96900*/  LEA.HI.X.SX32 R11, R23, R29, 0x1, P5 ;  /* 0x0000001d170b7211 */ /* 0x000fc600028f0eff */
[----:B------:R-:W4:Y:S01]  /*96910*/  LDL.LU R8, [R1+0x1040] ;  /* 0x0010400001087983 */ /* 0x000f220000300800 */
[----:B------:R-:W-:-:S03]  /*96920*/  IMAD R3, R2, 0x378, RZ ;  /* 0x0000037802037824 */ /* 0x000fc600078e02ff */
[----:B------:R0:W-:Y:S01]  /*96930*/  STL.64 [R1+0x10a0], R12 ;  /* 0x0010a00c01007387 */ /* 0x0001e20000100a00 */
[----:B------:R-:W-:Y:S01]  /*96940*/  IMAD R20, R2, 0x1bb, RZ ;  /* 0x000001bb02147824 */ /* 0x000fe200078e02ff */
[-C--:B------:R-:W-:Y:S02]  /*96950*/  IADD3 R6, P6, R5, R28.reuse, RZ ;  /* 0x0000001c05067210 */ /* 0x080fe40007fde0ff */
[----:B------:R-:W-:Y:S02]  /*96960*/  IADD3 R22, P5, R3, R28, RZ ;  /* 0x0000001c03167210 */ /* 0x000fe40007fbe0ff */
[----:B------:R-:W-:Y:S01]  /*96970*/  LEA.HI.X.SX32 R7, R20, R29, 0x1, P6 ;  /* 0x0000001d14077211 */ /* 0x000fe200030f0eff */
[----:B0-----:R-:W4:Y:S04]  /*96980*/  LDL.LU R13, [R1+0x1044] ;  /* 0x00104400010d7983 */ /* 0x001f280000300800 */
[----:B------:R-:W4:Y:S04]  /*96990*/  LDL.LU R12, [R1+0x1048] ;  /* 0x00104800010c7983 */ /* 0x000f280000300800 */
[----:B------:R-:W4:Y:S04]  /*969a0*/  LDL.LU R21, [R1+0xca8] ;  /* 0x000ca80001157983 */ /* 0x000f280000300800 */
[----:B------:R-:W4:Y:S04]  /*969b0*/  LDL.LU R15, [R1+0x104c] ;  /* 0x00104c00010f7983 */ /* 0x000f280000300800 */
[----:B------:R0:W-:Y:S02]  /*969c0*/  STL.64 [R1+0x10e8], R10 ;  /* 0x0010e80a01007387 */ /* 0x0001e40000100a00 */
[----:B0-----:R-:W-:-:S02]  /*969d0*/  IMAD R10, R2, 0x1bc, RZ ;  /* 0x000001bc020a7824 */ /* 0x001fc400078e02ff */
[----:B------:R-:W4:Y:S03]  /*969e0*/  LDL.LU R11, [R1+0x1068] ;  /* 0x00106800010b7983 */ /* 0x000f260000300800 */
[----:B------:R-:W-:Y:S01]  /*969f0*/  LEA.HI.X.SX32 R23, R10, R29, 0x1, P5 ;  /* 0x0000001d0a177211 */ /* 0x000fe200028f0eff */
[----:B------:R-:W-:Y:S04]  /*96a00*/  STL.64 [R1+0x1110], R6 ;  /* 0x0011100601007387 */ /* 0x000fe80000100a00 */
[----:B------:R-:W4:Y:S04]  /*96a10*/  LDL.LU R26, [R1+0x1128] ;  /* 0x00112800011a7983 */ /* 0x000f280000300800 */
[----:B------:R-:W4:Y:S04]  /*96a20*/  LDL.LU R19, [R1+0x112c] ;  /* 0x00112c0001137983 */ /* 0x000f280000300800 */
[----:B------:R-:W4:Y:S04]  /*96a30*/  LDL.LU R24, [R1+0x1160] ;  /* 0x0011600001187983 */ /* 0x000f280000300800 */
[----:B------:R0:W-:Y:S04]  /*96a40*/  STL.64 [R1+0x1108], R22 ;  /* 0x0011081601007387 */ /* 0x0001e80000100a00 */
[----:B------:R-:W4:Y:S04]  /*96a50*/  LDL R25, [R1+0x1164] ;  /* 0x0011640001197983 */ /* 0x000f280000100800 */
[----:B------:R-:W4:Y:S04]  /*96a60*/  LDL.LU R10, [R1+0x1140] ;  /* 0x00114000010a7983 */ /* 0x000f280000300800 */
[----:B------:R-:W4:Y:S04]  /*96a70*/  LDL.LU R20, [R1+0x1144] ;  /* 0x0011440001147983 */ /* 0x000f280000300800 */
[----:B0-----:R-:W4:Y:S01]  /*96a80*/  LDL.LU R23, [R1+0x1158] ;  /* 0x0011580001177983 */ /* 0x001f220000300800 */
[----:B--2---:R-:W-:-:S03]  /*96a90*/  FSETP.NEU.AND P5, PT, R18, RZ, PT ;  /* 0x000000ff1200720b */ /* 0x004fc60003fad000 */
[----:B------:R-:W2:Y:S01]  /*96aa0*/  LDL.LU R18, [R1+0x115c] ;  /* 0x00115c0001127983 */ /* 0x000ea20000300800 */
[C---:B------:R-:W-:Y:S02]  /*96ab0*/  IMAD R4, R2.reuse, 0x37a, RZ ;  /* 0x0000037a02047824 */ /* 0x040fe400078e02ff */
[----:B------:R-:W-:-:S03]  /*96ac0*/  IMAD R22, R2, 0x1bd, RZ ;  /* 0x000001bd02167824 */ /* 0x000fc600078e02ff */
[----:B------:R-:W-:Y:S01]  /*96ad0*/  IADD3 R6, P6, R4, R28, RZ ;  /* 0x0000001c04067210 */ /* 0x000fe20007fde0ff */
[----:B------:R-:W-:-:S03]  /*96ae0*/  IMAD R3, R2, 0x37c, RZ ;  /* 0x0000037c02037824 */ /* 0x000fc600078e02ff */
[----:B------:R-:W-:Y:S01]  /*96af0*/  LEA.HI.X.SX32 R7, R22, R29, 0x1, P6 ;  /* 0x0000001d16077211 */ /* 0x000fe200030f0eff */
[----:B------:R-:W-:-:S04]  /*96b00*/  IMAD R22, R2, 0x1be, RZ ;  /* 0x000001be02167824 */ /* 0x000fc800078e02ff */
[----:B------:R0:W-:Y:S01]  /*96b10*/  STL.64 [R1+0x1100], R6 ;  /* 0x0011000601007387 */ /* 0x0001e20000100a00 */
[----:B------:R-:W-:Y:S01]  /*96b20*/  IMAD R4, R2, 0x37e, RZ ;  /* 0x0000037e02047824 */ /* 0x000fe200078e02ff */
[----:B0-----:R-:W-:-:S04]  /*96b30*/  IADD3 R6, P6, R3, R28, RZ ;  /* 0x0000001c03067210 */ /* 0x001fc80007fde0ff */
[----:B------:R-:W-:Y:S01]  /*96b40*/  LEA.HI.X.SX32 R7, R22, R29, 0x1, P6 ;  /* 0x0000001d16077211 */ /* 0x000fe200030f0eff */
[C---:B---3--:R-:W-:Y:S02]  /*96b50*/  FMUL R9, R14.reuse, R9 ;  /* 0x000000090e097220 */ /* 0x048fe40000400000 */
[----:B----4-:R-:W-:-:S03]  /*96b60*/  FMUL R17, R14, R17 ;  /* 0x000000110e117220 */ /* 0x010fc60000400000 */
[----:B------:R-:W-:Y:S01]  /*96b70*/  STL [R1+0x1d1c], R9 ;  /* 0x001d1c0901007387 */ /* 0x000fe20000100800 */
[----:B------:R-:W-:-:S03]  /*96b80*/  FMUL R27, R14, R27 ;  /* 0x0000001b0e1b7220 */ /* 0x000fc60000400000 */
[----:B------:R-:W-:Y:S01]  /*96b90*/  STL.64 [R1+0x1d00], R16 ;  /* 0x001d001001007387 */ /* 0x000fe20000100a00 */
[----:B------:R-:W-:-:S03]  /*96ba0*/  FMUL R8, R14, R8 ;  /* 0x000000080e087220 */ /* 0x000fc60000400000 */
[----:B------:R-:W-:Y:S04]  /*96bb0*/  STL [R1+0x1d20], R27 ;  /* 0x001d201b01007387 */ /* 0x000fe80000100800 */
[----:B------:R0:W-:Y:S01]  /*96bc0*/  STL [R1+0x1d44], R8 ;  /* 0x001d440801007387 */ /* 0x0001e20000100800 */
[C---:B------:R-:W-:Y:S02]  /*96bd0*/  FMUL R13, R14.reuse, R13 ;  /* 0x0000000d0e0d7220 */ /* 0x040fe40000400000 */
[----:B------:R-:W-:Y:S02]  /*96be0*/  FMUL R12, R14, R12 ;  /* 0x0000000c0e0c7220 */ /* 0x000fe40000400000 */
[----:B0-----:R-:W-:Y:S02]  /*96bf0*/  IMAD R8, R2, 0x380, RZ ;  /* 0x0000038002087824 */ /* 0x001fe400078e02ff */
[----:B------:R-:W-:Y:S01]  /*96c00*/  FMUL R15, R14, R15 ;  /* 0x0000000f0e0f7220 */ /* 0x000fe20000400000 */
[----:B------:R0:W-:Y:S04]  /*96c10*/  STL.64 [R1+0x1d28], R12 ;  /* 0x001d280c01007387 */ /* 0x0001e80000100a00 */
[----:B------:R1:W-:Y:S01]  /*96c20*/  STL [R1+0x1d30], R13 ;  /* 0x001d300d01007387 */ /* 0x0003e20000100800 */
[----:B0-----:R-:W-:Y:S01]  /*96c30*/  IADD3 R12, P6, R4, R28, RZ ;  /* 0x0000001c040c7210 */ /* 0x001fe20007fde0ff */
[----:B------:R-:W-:-:S02]  /*96c40*/  FMUL R14, R14, R11 ;  /* 0x0000000b0e0e7220 */ /* 0x000fc40000400000 */
[----:B------:R-:W-:-:S03]  /*96c50*/  IMAD R11, R2, 0x1bf, RZ ;  /* 0x000001bf020b7824 */ /* 0x000fc600078e02ff */
[----:B------:R0:W-:Y:S02]  /*96c60*/  STL.64 [R1+0x1d38], R14 ;  /* 0x001d380e01007387 */ /* 0x0001e40000100a00 */
[----:B-1----:R-:W-:Y:S02]  /*96c70*/  LEA.HI.X.SX32 R13, R11, R29, 0x1, P6 ;  /* 0x0000001d0b0d7211 */ /* 0x002fe400030f0eff */
[----:B------:R1:W-:Y:S01]  /*96c80*/  STL.64 [R1+0x1148], R6 ;  /* 0x0011480601007387 */ /* 0x0003e20000100a00 */
[----:B------:R-:W-:-:S03]  /*96c90*/  FMUL R16, R21, R26 ;  /* 0x0000001a15107220 */ /* 0x000fc60000400000 */
[----:B------:R-:W3:Y:S01]  /*96ca0*/  LDL.LU R9, [R1+0x264] ;  /* 0x0002640001097983 */ /* 0x000ee20000300800 */
[C---:B0-----:R-:W-:Y:S02]  /*96cb0*/  FMUL R14, R21.reuse, R19 ;  /* 0x00000013150e7220 */ /* 0x041fe40000400000 */
[C---:B-1----:R-:W-:Y:S02]  /*96cc0*/  FMUL R6, R21.reuse, R24 ;  /* 0x0000001815067220 */ /* 0x042fe40000400000 */
[C---:B------:R-:W-:Y:S02]  /*96cd0*/  FMUL R4, R21.reuse, R25 ;  /* 0x0000001915047220 */ /* 0x040fe40000400000 */
[----:B------:R-:W3:Y:S01]  /*96ce0*/  LDL.LU R25, [R1+0x106c] ;  /* 0x00106c0001197983 */ /* 0x000ee20000300800 */
[----:B------:R-:W-:-:S03]  /*96cf0*/  FMUL R10, R21, R10 ;  /* 0x0000000a150a7220 */ /* 0x000fc60000400000 */
[----:B------:R-:W4:Y:S01]  /*96d00*/  LDL.LU R11, [R1+0x1074] ;  /* 0x00107400010b7983 */ /* 0x000f220000300800 */
[----:B------:R-:W-:-:S03]  /*96d10*/  FMUL R7, R21, R20 ;  /* 0x0000001415077220 */ /* 0x000fc60000400000 */
[----:B------:R-:W4:Y:S01]  /*96d20*/  LDL.LU R20, [R1+0x1078] ;  /* 0x0010780001147983 */ /* 0x000f220000300800 */
[----:B------:R-:W-:Y:S01]  /*96d30*/  FMUL R3, R21, R23 ;  /* 0x0000001715037220 */ /* 0x000fe20000400000 */
[----:B------:R-:W-:Y:S02]  /*96d40*/  F2FP.BF16.PACK_AB R4, R6, R4 ;  /* 0x000000040604723e */ /* 0x000fe400000010ff */
[----:B------:R-:W-:Y:S01]  /*96d50*/  STL.64 [R1+0x1180], R12 ;  /* 0x0011800c01007387 */ /* 0x000fe20000100a00 */
[----:B------:R-:W-:-:S03]  /*96d60*/  IMAD R6, R2, 0x382, RZ ;  /* 0x0000038202067824 */ /* 0x000fc600078e02ff */
[----:B------:R-:W4:Y:S04]  /*96d70*/  LDL.LU R23, [R1+0x107c] ;  /* 0x00107c0001177983 */ /* 0x000f280000300800 */
[----:B------:R-:W4:Y:S01]  /*96d80*/  LDL.LU R24, [R1+0x1080] ;  /* 0x0010800001187983 */ /* 0x000f220000300800 */
[----:B--2---:R-:W-:Y:S01]  /*96d90*/  FMUL R5, R21, R18 ;  /* 0x0000001215057220 */ /* 0x004fe20000400000 */
[----:B------:R-:W-:Y:S01]  /*96da0*/  IADD3 R18, P6, R8, R28, RZ ;  /* 0x0000001c08127210 */ /* 0x000fe20007fde0ff */
[----:B------:R-:W-:-:S05]  /*96db0*/  IMAD R21, R2, 0x1c0, RZ ;  /* 0x000001c002157824 */ /* 0x000fca00078e02ff */
[----:B------:R-:W-:Y:S01]  /*96dc0*/  LEA.HI.X.SX32 R19, R21, R29, 0x1, P6 ;  /* 0x0000001d15137211 */ /* 0x000fe200030f0eff */
[----:B------:R-:W-:-:S04]  /*96dd0*/  IMAD R8, R2, 0x1c1, RZ ;  /* 0x000001c102087824 */ /* 0x000fc800078e02ff */
[----:B------:R0:W-:Y:S04]  /*96de0*/  STL.64 [R1+0x1178], R18 ;  /* 0x0011781201007387 */ /* 0x0001e80000100a00 */
[----:B------:R-:W2:Y:S04]  /*96df0*/  LDL.LU R26, [R1+0x1084] ;  /* 0x00108400011a7983 */ /* 0x000ea80000300800 */
[----:B------:R-:W2:Y:S01]  /*96e00*/  LDL.LU R27, [R1+0x1090] ;  /* 0x00109000011b7983 */ /* 0x000ea20000300800 */
[----:B0-----:R-:W-:-:S04]  /*96e10*/  IADD3 R18, P6, R6, R28, RZ ;  /* 0x0000001c06127210 */ /* 0x001fc80007fde0ff */
[----:B------:R-:W-:Y:S02]  /*96e20*/  LEA.HI.X.SX32 R19, R8, R29, 0x1, P6 ;  /* 0x0000001d08137211 */ /* 0x000fe400030f0eff */
[----:B------:R-:W2:Y:S01]  /*96e30*/  LDL.LU R8, [R1+0x1094] ;  /* 0x0010940001087983 */ /* 0x000ea20000300800 */
[C---:B------:R-:W-:Y:S02]  /*96e40*/  IMAD R12, R2.reuse, 0x384, RZ ;  /* 0x00000384020c7824 */ /* 0x040fe400078e02ff */
[----:B------:R-:W-:-:S03]  /*96e50*/  IMAD R21, R2, 0x1c2, RZ ;  /* 0x000001c202157824 */ /* 0x000fc600078e02ff */
[----:B------:R-:W-:Y:S02]  /*96e60*/  IADD3 R12, P6, R12, R28, RZ ;  /* 0x0000001c0c0c7210 */ /* 0x000fe40007fde0ff */
[----:B------:R-:W-:Y:S01]  /*96e70*/  F2FP.BF16.PACK_AB R5, R3, R5 ;  /* 0x000000050305723e */ /* 0x000fe200000010ff */
[----:B------:R-:W-:Y:S01]  /*96e80*/  IMAD R3, R2, 0x386, RZ ;  /* 0x0000038602037824 */ /* 0x000fe200078e02ff */
[----:B------:R-:W-:Y:S02]  /*96e90*/  LEA.HI.X.SX32 R13, R21, R29, 0x1, P6 ;  /* 0x0000001d150d7211 */ /* 0x000fe400030f0eff */
[----:B------:R-:W-:Y:S02]  /*96ea0*/  F2FP.BF16.PACK_AB R6, R10, R7 ;  /* 0x000000070a06723e */ /* 0x000fe400000010ff */
[----:B------:R-:W2:Y:S01]  /*96eb0*/  LDL.LU R10, [R1+0x268] ;  /* 0x00026800010a7983 */ /* 0x000ea20000300800 */
[----:B------:R-:W-:Y:S01]  /*96ec0*/  F2FP.BF16.PACK_AB R7, R16, R14 ;  /* 0x0000000e1007723e */ /* 0x000fe200000010ff */
[----:B------:R-:W-:-:S02]  /*96ed0*/  IMAD R14, R2, 0x1c3, RZ ;  /* 0x000001c3020e7824 */ /* 0x000fc400078e02ff */
[----:B------:R0:W-:Y:S04]  /*96ee0*/  STL.64 [R1+0x1170], R18 ;  /* 0x0011701201007387 */ /* 0x0001e80000100a00 */
[----:B------:R-:W2:Y:S04]  /*96ef0*/  LDL.LU R21, [R1+0x1098] ;  /* 0x0010980001157983 */ /* 0x000ea80000300800 */
[----:B------:R1:W-:Y:S04]  /*96f00*/  STL.64 [R1+0x11c0], R12 ;  /* 0x0011c00c01007387 */ /* 0x0003e80000100a00 */
[----:B0-----:R-:W2:Y:S01]  /*96f10*/  LDL.LU R18, [R1+0x109c] ;  /* 0x00109c0001127983 */ /* 0x001ea20000300800 */
[----:B-1----:R-:W-:-:S04]  /*96f20*/  IADD3 R12, P6, R3, R28, RZ ;  /* 0x0000001c030c7210 */ /* 0x002fc80007fde0ff */
[----:B------:R-:W-:-:S05]  /*96f30*/  LEA.HI.X.SX32 R13, R14, R29, 0x1, P6 ;  /* 0x0000001d0e0d7211 */ /* 0x000fca00030f0eff */
[----:B------:R0:W-:Y:S01]  /*96f40*/  STL.64 [R1+0x11f8], R12 ;  /* 0x0011f80c01007387 */ /* 0x0001e20000100a00 */
[----:B------:R-:W-:-:S05]  /*96f50*/  IMAD R3, R2, 0x388, RZ ;  /* 0x0000038802037824 */ /* 0x000fca00078e02ff */
[----:B------:R-:W-:Y:S01]  /*96f60*/  IADD3 R16, P6, R3, R28, RZ ;  /* 0x0000001c03107210 */ /* 0x000fe20007fde0ff */
[C---:B---3--:R-:W-:Y:S02]  /*96f70*/  FMUL R19, R9.reuse, R25 ;  /* 0x0000001909137220 */ /* 0x048fe40000400000 */
[----:B----4-:R-:W-:-:S03]  /*96f80*/  FMUL R11, R9, R11 ;  /* 0x0000000b090b7220 */ /* 0x010fc60000400000 */
[----:B------:R-:W-:Y:S01]  /*96f90*/  STL [R1+0x1d48], R19 ;  /* 0x001d481301007387 */ /* 0x000fe20000100800 */
[----:B------:R-:W-:-:S03]  /*96fa0*/  FMUL R20, R9, R20 ;  /* 0x0000001409147220 */ /* 0x000fc60000400000 */
[----:B------:R1:W-:Y:S04]  /*96fb0*/  STL [R1+0x1d4c], R11 ;  /* 0x001d4c0b01007387 */ /* 0x0003e80000100800 */
[----:B------:R-:W-:Y:S01]  /*96fc0*/  STL [R1+0x1d50], R20 ;  /* 0x001d501401007387 */ /* 0x000fe20000100800 */
[----:B------:R-:W-:-:S03]  /*96fd0*/  FMUL R25, R9, R23 ;  /* 0x0000001709197220 */ /* 0x000fc60000400000 */
[----:B------:R-:W3:Y:S01]  /*96fe0*/  LDL.LU R23, [R1+0x10b8] ;  /* 0x0010b80001177983 */ /* 0x000ee20000300800 */
[----:B------:R-:W-:-:S03]  /*96ff0*/  FMUL R22, R9, R24 ;  /* 0x0000001809167220 */ /* 0x000fc60000400000 */
[----:B------:R4:W-:Y:S04]  /*97000*/  STL [R1+0x1d64], R25 ;  /* 0x001d641901007387 */ /* 0x0009e80000100800 */
[----:B------:R-:W3:Y:S04]  /*97010*/  LDL.LU R24, [R1+0x10c0] ;  /* 0x0010c00001187983 */ /* 0x000ee80000300800 */
[----:B0-----:R-:W3:Y:S04]  /*97020*/  LDL.LU R12, [R1+0x10c8] ;  /* 0x0010c800010c7983 */ /* 0x001ee80000300800 */
[----:B------:R-:W-:Y:S01]  /*97030*/  STL [R1+0x1d68], R22 ;  /* 0x001d681601007387 */ /* 0x000fe20000100800 */
[----:B--2---:R-:W-:-:S02]  /*97040*/  FMUL R26, R9, R26 ;  /* 0x0000001a091a7220 */ /* 0x004fc40000400000 */
[----:B------:R-:W-:-:S05]  /*97050*/  FMUL R27, R9, R27 ;  /* 0x0000001b091b7220 */ /* 0x000fca0000400000 */
[----:B------:R-:W-:Y:S04]  /*97060*/  STL.64 [R1+0x1d58], R26 ;  /* 0x001d581a01007387 */ /* 0x000fe80000100a00 */
[----:B------:R-:W-:Y:S01]  /*97070*/  STL [R1+0x1d60], R27 ;  /* 0x001d601b01007387 */ /* 0x000fe20000100800 */
[----:B------:R-:W-:-:S03]  /*97080*/  FMUL R9, R9, R8 ;  /* 0x0000000809097220 */ /* 0x000fc60000400000 */
[----:B------:R-:W2:Y:S04]  /*97090*/  LDL.LU R8, [R1+0x10d0] ;  /* 0x0010d00001087983 */ /* 0x000ea80000300800 */
[----:B-1----:R-:W2:Y:S04]  /*970a0*/  LDL.LU R11, [R1+0x10d8] ;  /* 0x0010d800010b7983 */ /* 0x002ea80000300800 */
[----:B------:R-:W2:Y:S01]  /*970b0*/  LDL.LU R3, [R1+0x10e0] ;  /* 0x0010e00001037983 */ /* 0x000ea20000300800 */
[----:B------:R-:W-:-:S03]  /*970c0*/  IMAD R13, R2, 0x1c4, RZ ;  /* 0x000001c4020d7824 */ /* 0x000fc600078e02ff */
[----:B------:R0:W-:Y:S02]  /*970d0*/  STS.128 [R0+0xc80], R4 ;  /* 0x000c800400007388 */ /* 0x0001e40000000c00 */
[----:B------:R-:W-:Y:S02]  /*970e0*/  LEA.HI.X.SX32 R17, R13, R29, 0x1, P6 ;  /* 0x0000001d0d117211 */ /* 0x000fe400030f0eff */
[----:B------:R-:W-:Y:S01]  /*970f0*/  STL [R1+0x1d6c], R9 ;  /* 0x001d6c0901007387 */ /* 0x000fe20000100800 */
[----:B------:R-:W-:-:S03]  /*97100*/  FMUL R21, R10, R21 ;  /* 0x000000150a157220 */ /* 0x000fc60000400000 */
[----:B----4-:R-:W4:Y:S01]  /*97110*/  LDL.LU R25, [R1+0x10bc] ;  /* 0x0010bc0001197983 */ /* 0x010f220000300800 */
[----:B0-----:R-:W-:-:S03]  /*97120*/  IMAD R5, R2, 0x38a, RZ ;  /* 0x0000038a02057824 */ /* 0x001fc600078e02ff */
[----:B------:R0:W-:Y:S02]  /*97130*/  STL.64 [R1+0x1168], R16 ;  /* 0x0011681001007387 */ /* 0x0001e40000100a00 */
[----:B------:R-:W-:-:S05]  /*97140*/  IADD3 R14, P6, R5, R28, RZ ;  /* 0x0000001c050e7210 */ /* 0x000fca0007fde0ff */
[----:B------:R-:W-:Y:S04]  /*97150*/  STL [R1+0x1160], R14 ;  /* 0x0011600e01007387 */ /* 0x000fe80000100800 */
[----:B0-----:R-:W4:Y:S01]  /*97160*/  LDL.LU R17, [R1+0x278] ;  /* 0x0002780001117983 */ /* 0x001f220000300800 */
[----:B------:R-:W-:-:S03]  /*97170*/  FMUL R16, R10, R18 ;  /* 0x000000120a107220 */ /* 0x000fc60000400000 */
[----:B------:R0:W-:Y:S04]  /*97180*/  STL [R1+0x1d70], R21 ;  /* 0x001d701501007387 */ /* 0x0001e80000100800 */
[----:B------:R-:W4:Y:S04]  /*97190*/  LDL.LU R27, [R1+0x10c4] ;  /* 0x0010c400011b7983 */ /* 0x000f280000300800 */
[----:B------:R-:W4:Y:S04]  /*971a0*/  LDL.LU R22, [R1+0x10cc] ;  /* 0x0010cc0001167983 */ /* 0x000f280000300800 */
[----:B------:R-:W4:Y:S04]  /*971b0*/  LDL.LU R18, [R1+0x10d4] ;  /* 0x0010d40001127983 */ /* 0x000f280000300800 */
[----:B0-----:R-:W4:Y:S04]  /*971c0*/  LDL.LU R21, [R1+0x10dc] ;  /* 0x0010dc0001157983 */ /* 0x001f280000300800 */
[----:B------:R-:W4:Y:S04]  /*971d0*/  LDL.LU R9, [R1+0x10e4] ;  /* 0x0010e40001097983 */ /* 0x000f280000300800 */
[----:B------:R0:W-:Y:S04]  /*971e0*/  STL [R1+0x1d74], R16 ;  /* 0x001d741001007387 */ /* 0x0001e80000100800 */
[----:B0-----:R-:W4:Y:S01]  /*971f0*/  LDL.LU R16, [R1+0x274] ;  /* 0x0002740001107983 */ /* 0x001f220000300800 */
[----:B---3--:R-:W-:-:S05]  /*97200*/  FMUL R23, R10, R23 ;  /* 0x000000170a177220 */ /* 0x008fca0000400000 */
[----:B------:R0:W-:Y:S01]  /*97210*/  STL [R1+0x1d78], R23 ;  /* 0x001d781701007387 */ /* 0x0001e20000100800 */
[----:B------:R-:W-:-:S03]  /*97220*/  FMUL R19, R10, R12 ;  /* 0x0000000c0a137220 */ /* 0x000fc60000400000 */
[----:B0-----:R-:W3:Y:S04]  /*97230*/  LDL.LU R23, [R1+0x10f0] ;  /* 0x0010f00001177983 */ /* 0x001ee80000300800 */
[----:B------:R-:W3:Y:S04]  /*97240*/  LDL.LU R12, [R1+0x10fc] ;  /* 0x0010fc00010c7983 */ /* 0x000ee80000300800 */
[----:B------:R-:W3:Y:S04]  /*97250*/  LDL.LU R5, [R1+0x1130] ;  /* 0x0011300001057983 */ /* 0x000ee80000300800 */
[----:B------:R-:W3:Y:S04]  /*97260*/  LDL.LU R26, [R1+0x1138] ;  /* 0x00113800011a7983 */ /* 0x000ee80000300800 */
[----:B------:R-:W3:Y:S04]  /*97270*/  LDL.LU R13, [R1+0x1118] ;  /* 0x00111800010d7983 */ /* 0x000ee80000300800 */
[----:B------:R-:W3:Y:S04]  /*97280*/  LDL.LU R7, [R1+0x111c] ;  /* 0x00111c0001077983 */ /* 0x000ee80000300800 */
[----:B------:R-:W3:Y:S01]  /*97290*/  LDL.LU R14, [R1+0x1120] ;  /* 0x00112000010e7983 */ /* 0x000ee20000300800 */
[----:B------:R-:W-:-:S03]  /*972a0*/  FMUL R24, R10, R24 ;  /* 0x000000180a187220 */ /* 0x000fc60000400000 */
[----:B------:R-:W3:Y:S04]  /*972b0*/  LDL.LU R15, [R1+0x1124] ;  /* 0x00112400010f7983 */ /* 0x000ee80000300800 */
[----:B------:R0:W-:Y:S04]  /*972c0*/  STL [R1+0x1d88], R19 ;  /* 0x001d881301007387 */ /* 0x0001e80000100800 */
[----:B0-----:R-:W3:Y:S01]  /*972d0*/  LDL.LU R19, [R1+0x10f8] ;  /* 0x0010f80001137983 */ /* 0x001ee20000300800 */
[C---:B--2---:R-:W-:Y:S02]  /*972e0*/  FMUL R20, R10.reuse, R11 ;  /* 0x0000000b0a147220 */ /* 0x044fe40000400000 */
[----:B------:R-:W-:-:S02]  /*972f0*/  FMUL R11, R10, R3 ;  /* 0x000000030a0b7220 */ /* 0x000fc40000400000 */
[----:B------:R-:W-:-:S03]  /*97300*/  FMUL R8, R10, R8 ;  /* 0x000000080a087220 */ /* 0x000fc60000400000 */
[----:B------:R0:W-:Y:S04]  /*97310*/  STL [R1+0x1da0], R11 ;  /* 0x001da00b01007387 */ /* 0x0001e80000100800 */
[----:B0-----:R-:W2:Y:S01]  /*97320*/  LDL.64 R10, [R1+0x1160] ;  /* 0x00116000010a7983 */ /* 0x001ea20000100a00 */
[C---:B------:R-:W-:Y:S02]  /*97330*/  IMAD R6, R2.reuse, 0x1c5, RZ ;  /* 0x000001c502067824 */ /* 0x040fe400078e02ff */
[----:B------:R-:W-:-:S03]  /*97340*/  IMAD R4, R2, 0x38c, RZ ;  /* 0x0000038c02047824 */ /* 0x000fc600078e02ff */
[----:B--2---:R-:W-:Y:S02]  /*97350*/  LEA.HI.X.SX32 R11, R6, R29, 0x1, P6 ;  /* 0x0000001d060b7211 */ /* 0x004fe400030f0eff */
[----:B------:R-:W-:-:S03]  /*97360*/  IADD3 R10, P6, R4, R28, RZ ;  /* 0x0000001c040a7210 */ /* 0x000fc60007fde0ff */
[----:B------:R0:W-:Y:S04]  /*97370*/  STL [R1+0x1164], R11 ;  /* 0x0011640b01007387 */ /* 0x0001e80000100800 */
[----:B------:R-:W2:Y:S01]  /*97380*/  LDL.LU R4, [R1+0x10f4] ;  /* 0x0010f40001047983 */ /* 0x000ea20000300800 */
[----:B------:R-:W-:Y:S02]  /*97390*/  IMAD R6, R2, 0x1c6, RZ ;  /* 0x000001c602067824 */ /* 0x000fe400078e02ff */
[C---:B----4-:R-:W-:Y:S02]  /*973a0*/  FMUL R25, R16.reuse, R25 ;  /* 0x0000001910197220 */ /* 0x050fe40000400000 */
[----:B------:R-:W-:Y:S01]  /*973b0*/  FMUL R21, R16, R21 ;  /* 0x0000001510157220 */ /* 0x000fe20000400000 */
[----:B0-----:R-:W-:Y:S01]  /*973c0*/  LEA.HI.X.SX32 R11, R6, R29, 0x1, P6 ;  /* 0x0000001d060b7211 */ /* 0x001fe200030f0eff */
[----:B------:R-:W-:Y:S01]  /*973d0*/  FMUL R9, R16, R9 ;  /* 0x0000000910097220 */ /* 0x000fe20000400000 */
[----:B------:R0:W-:Y:S01]  /*973e0*/  STL.64 [R1+0x1d80], R24 ;  /* 0x001d801801007387 */ /* 0x0001e20000100a00 */
[----:B------:R-:W-:-:S02]  /*973f0*/  IMAD R3, R2, 0x38e, RZ ;  /* 0x0000038e02037824 */ /* 0x000fc400078e02ff */
[C---:B------:R-:W-:Y:S01]  /*97400*/  FMUL R27, R16.reuse, R27 ;  /* 0x0000001b101b7220 */ /* 0x040fe20000400000 */
[----:B------:R1:W-:Y:S01]  /*97410*/  STL.64 [R1+0x1d90], R20 ;  /* 0x001d901401007387 */ /* 0x0003e20000100a00 */
[C---:B------:R-:W-:Y:S02]  /*97420*/  FMUL R22, R16.reuse, R22 ;  /* 0x0000001610167220 */ /* 0x040fe40000400000 */
[C---:B------:R-:W-:Y:S01]  /*97430*/  FMUL R18, R16.reuse, R18 ;  /* 0x0000001210127220 */ /* 0x040fe20000400000 */
[----:B------:R4:W-:Y:S01]  /*97440*/  STL.64 [R1+0x1d98], R8 ;  /* 0x001d980801007387 */ /* 0x0009e20000100a00 */
[----:B---3--:R-:W-:Y:S02]  /*97450*/  FMUL R23, R16, R23 ;  /* 0x0000001710177220 */ /* 0x008fe40000400000 */
[C---:B------:R-:W-:Y:S01]  /*97460*/  FMUL R6, R17.reuse, R5 ;  /* 0x0000000511067220 */ /* 0x040fe20000400000 */
[----:B------:R3:W-:Y:S01]  /*97470*/  STL.64 [R1+0x11b8], R10 ;  /* 0x0011b80a01007387 */ /* 0x0007e20000100a00 */
[----:B------:R-:W-:-:S03]  /*97480*/  FMUL R5, R17, R15 ;  /* 0x0000000f11057220 */ /* 0x000fc60000400000 */
[----:B0-----:R-:W2:Y:S01]  /*97490*/  LDL.LU R25, [R1+0xca0] ;  /* 0x000ca00001197983 */ /* 0x001ea20000300800 */
[----:B-1----:R-:W-:Y:S02]  /*974a0*/  FMUL R20, R17, R19 ;  /* 0x0000001311147220 */ /* 0x002fe40000400000 */
[----:B----4-:R-:W-:Y:S01]  /*974b0*/  IMAD R9, R2, 0x1c7, RZ ;  /* 0x000001c702097824 */ /* 0x010fe200078e02ff */
[----:B---3--:R-:W-:Y:S01]  /*974c0*/  IADD3 R10, P6, R3, R28, RZ ;  /* 0x0000001c030a7210 */ /* 0x008fe20007fde0ff */
[----:B------:R-:W-:-:S03]  /*974d0*/  FMUL R3, R17, R14 ;  /* 0x0000000e11037220 */ /* 0x000fc60000400000 */
[----:B------:R-:W-:Y:S01]  /*974e0*/  LEA.HI.X.SX32 R11, R9, R29, 0x1, P6 ;  /* 0x0000001d090b7211 */ /* 0x000fe200030f0eff */
[C---:B------:R-:W-:Y:S02]  /*974f0*/  FMUL R12, R17.reuse, R12 ;  /* 0x0000000c110c7220 */ /* 0x040fe40000400000 */
[C---:B------:R-:W-:Y:S02]  /*97500*/  FMUL R13, R17.reuse, R13 ;  /* 0x0000000d110d7220 */ /* 0x040fe40000400000 */
[C---:B------:R-:W-:Y:S02]  /*97510*/  FMUL R7, R17.reuse, R7 ;  /* 0x0000000711077220 */ /* 0x040fe40000400000 */
[----:B--2---:R-:W-:Y:S02]  /*97520*/  FMUL R16, R16, R4 ;  /* 0x0000000410107220 */ /* 0x004fe40000400000 */
[----:B------:R-:W-:Y:S02]  /*97530*/  FMUL R4, R17, R26 ;  /* 0x0000001a11047220 */ /* 0x000fe40000400000 */
[----:B------:R-:W2:Y:S04]  /*97540*/  LDL.LU R26, [R1+0x1134] ;  /* 0x00113400011a7983 */ /* 0x000ea80000300800 */
[----:B------:R-:W3:Y:S04]  /*97550*/  LDL.LU R15, [R1+0x113c] ;  /* 0x00113c00010f7983 */ /* 0x000ee80000300800 */
[----:B------:R-:W4:Y:S04]  /*97560*/  LDL.LU R19, [R1+0x1150] ;  /* 0x0011500001137983 */ /* 0x000f280000300800 */
[----:B------:R-:W2:Y:S04]  /*97570*/  LDL.LU R21, [R1+0x1188] ;  /* 0x0011880001157983 */ /* 0x000ea80000300800 */
[----:B------:R-:W3:Y:S04]  /*97580*/  LDL.LU R14, [R1+0x118c] ;  /* 0x00118c00010e7983 */ /* 0x000ee80000300800 */
[----:B------:R-:W4:Y:S04]  /*97590*/  LDL.LU R17, [R1+0x1190] ;  /* 0x0011900001117983 */ /* 0x000f280000300800 */
[----:B------:R0:W-:Y:S04]  /*975a0*/  STL.64 [R1+0x11f0], R10 ;  /* 0x0011f00a01007387 */ /* 0x0001e80000100a00 */
[----:B------:R-:W4:Y:S01]  /*975b0*/  LDL.LU R24, [R1+0x1194] ;  /* 0x0011940001187983 */ /* 0x000f220000300800 */
[----:B------:R-:W-:Y:S01]  /*975c0*/  IMAD R8, R2, 0x390, RZ ;  /* 0x0000039002087824 */ /* 0x000fe200078e02ff */
[----:B------:R-:W-:Y:S01]  /*975d0*/  F2FP.BF16.PACK_AB R4, R6, R4 ;  /* 0x000000040604723e */ /* 0x000fe200000010ff */
[----:B0-----:R-:W-:-:S03]  /*975e0*/  IMAD R11, R2, 0x1c8, RZ ;  /* 0x000001c8020b7824 */ /* 0x001fc600078e02ff */
[----:B------:R-:W-:Y:S01]  /*975f0*/  IADD3 R10, P6, R8, R28, RZ ;  /* 0x0000001c080a7210 */ /* 0x000fe20007fde0ff */
[----:B------:R-:W-:-:S03]  /*97600*/  IMAD R6, R2, 0x392, RZ ;  /* 0x0000039202067824 */ /* 0x000fc600078e02ff */
[----:B------:R-:W-:Y:S01]  /*97610*/  LEA.HI.X.SX32 R11, R11, R29, 0x1, P6 ;  /* 0x0000001d0b0b7211 */ /* 0x000fe200030f0eff */
[----:B------:R-:W-:-:S04]  /*97620*/  IMAD R9, R2, 0x1c9, RZ ;  /* 0x000001c902097824 */ /* 0x000fc800078e02ff */
[----:B------:R0:W-:Y:S01]  /*97630*/  STL.64 [R1+0x11e8], R10 ;  /* 0x0011e80a01007387 */ /* 0x0001e20000100a00 */
[----:B------:R-:W-:Y:S01]  /*97640*/  IMAD R8, R2, 0x394, RZ ;  /* 0x0000039402087824 */ /* 0x000fe200078e02ff */
[----:B0-----:R-:W-:-:S04]  /*97650*/  IADD3 R10, P6, R6, R28, RZ ;  /* 0x0000001c060a7210 */ /* 0x001fc80007fde0ff */
[----:B------:R-:W-:Y:S02]  /*97660*/  LEA.HI.X.SX32 R11, R9, R29, 0x1, P6 ;  /* 0x0000001d090b7211 */ /* 0x000fe400030f0eff */
[----:B------:R-:W-:-:S03]  /*97670*/  IADD3 R8, P6, R8, R28, RZ ;  /* 0x0000001c08087210 */ /* 0x000fc60007fde0ff */
[----:B------:R0:W-:Y:S01]  /*97680*/  STL.64 [R1+0x11e0], R10 ;  /* 0x0011e00a01007387 */ /* 0x0001e20000100a00 */
[----:B------:R-:W-:Y:S01]  /*97690*/  F2FP.BF16.PACK_AB R5, R3, R5 ;  /* 0x000000050305723e */ /* 0x000fe200000010ff */
[----:B------:R-:W-:Y:S01]  /*976a0*/  IMAD R3, R2, 0x396, RZ ;  /* 0x0000039602037824 */ /* 0x000fe200078e02ff */
[----:B------:R-:W-:Y:S02]  /*976b0*/  F2FP.BF16.PACK_AB R6, R13, R7 ;  /* 0x000000070d06723e */ /* 0x000fe400000010ff */
[----:B------:R-:W-:Y:S01]  /*976c0*/  F2FP.BF16.PACK_AB R7, R20, R12 ;  /* 0x0000000c1407723e */ /* 0x000fe200000010ff */
[----:B0-----:R-:W-:Y:S01]  /*976d0*/  IMAD R10, R2, 0x1ca, RZ ;  /* 0x000001ca020a7824 */ /* 0x001fe200078e02ff */
[----:B------:R-:W4:Y:S04]  /*976e0*/  LDL.LU R11, [R1+0x1da0] ;  /* 0x001da000010b7983 */ /* 0x000f280000300800 */
[----:B------:R-:W-:Y:S01]  /*976f0*/  LEA.HI.X.SX32 R9, R10, R29, 0x1, P6 ;  /* 0x0000001d0a097211 */ /* 0x000fe200030f0eff */
[----:B------:R-:W4:Y:S04]  /*97700*/  LDL.LU R13, [R1+0x1198] ;  /* 0x00119800010d7983 */ /* 0x000f280000300800 */
[----:B------:R-:W4:Y:S04]  /*97710*/  LDL.LU R12, [R1+0xcd8] ;  /* 0x000cd800010c7983 */ /* 0x000f280000300800 */
[----:B------:R-:W4:Y:S04]  /*97720*/  LDL.LU R10, [R1+0x119c] ;  /* 0x00119c00010a7983 */ /* 0x000f280000300800 */
[----:B------:R0:W-:Y:S04]  /*97730*/  STL.64 [R1+0x1228], R8 ;  /* 0x0012280801007387 */ /* 0x0001e80000100a00 */
[----:B------:R1:W-:Y:S01]  /*97740*/  STS.128 [R0+0xd00], R4 ;  /* 0x000d000400007388 */ /* 0x0003e20000000c00 */
[C---:B0-----:R-:W-:Y:S01]  /*97750*/  IMAD R9, R2.reuse, 0x1cb, RZ ;  /* 0x000001cb02097824 */ /* 0x041fe200078e02ff */
[----:B------:R-:W-:Y:S01]  /*97760*/  IADD3 R8, P6, R3, R28, RZ ;  /* 0x0000001c03087210 */ /* 0x000fe20007fde0ff */
[----:B------:R-:W-:-:S03]  /*97770*/  IMAD R3, R2, 0x398, RZ ;  /* 0x0000039802037824 */ /* 0x000fc600078e02ff */
[----:B------:R-:W-:Y:S01]  /*97780*/  LEA.HI.X.SX32 R9, R9, R29, 0x1, P6 ;  /* 0x0000001d09097211 */ /* 0x000fe200030f0eff */
[----:B-1----:R-:W4:Y:S04]  /*97790*/  LDL.LU R7, [R1+0x1154] ;  /* 0x0011540001077983 */ /* 0x002f280000300800 */
[----:B------:R0:W-:Y:S02]  /*977a0*/  STL.64 [R1+0x1230], R8 ;  /* 0x0012300801007387 */ /* 0x0001e40000100a00 */
[----:B0-----:R-:W-:Y:S01]  /*977b0*/  IADD3 R8, P6, R3, R28, RZ ;  /* 0x0000001c03087210 */ /* 0x001fe20007fde0ff */
[----:B--2---:R-:W-:Y:S02]  /*977c0*/  FMUL R6, R25, R21 ;  /* 0x0000001519067220 */ /* 0x004fe40000400000 */
[----:B------:R-:W-:-:S02]  /*977d0*/  IMAD R21, R2, 0x1cc, RZ ;  /* 0x000001cc02157824 */ /* 0x000fc400078e02ff */
[----:B---3--:R-:W-:Y:S02]  /*977e0*/  FMUL R5, R25, R14 ;  /* 0x0000000e19057220 */ /* 0x008fe40000400000 */
[----:B------:R-:W2:Y:S01]  /*977f0*/  LDL.LU R14, [R1+0xcd4] ;  /* 0x000cd400010e7983 */ /* 0x000ea20000300800 */
[----:B------:R-:W-:Y:S01]  /*97800*/  LEA.HI.X.SX32 R9, R21, R29, 0x1, P6 ;  /* 0x0000001d15097211 */ /* 0x000fe200030f0eff */
[C---:B----4-:R-:W-:Y:S02]  /*97810*/  FMUL R3, R25.reuse, R17 ;  /* 0x0000001119037220 */ /* 0x050fe40000400000 */
[----:B------:R-:W2:Y:S01]  /*97820*/  LDL.LU R17, [R1+0x11a4] ;  /* 0x0011a40001117983 */ /* 0x000ea20000300800 */
[----:B------:R-:W-:-:S03]  /*97830*/  FMUL R4, R25, R24 ;  /* 0x0000001819047220 */ /* 0x000fc60000400000 */
[----:B------:R0:W-:Y:S02]  /*97840*/  STL.64 [R1+0x11d8], R8 ;  /* 0x0011d80801007387 */ /* 0x0001e40000100a00 */
[----:B------:R-:W-:Y:S02]  /*97850*/  F2FP.BF16.PACK_AB R4, R3, R4 ;  /* 0x000000040304723e */ /* 0x000fe400000010ff */
[----:B0-----:R-:W3:Y:S04]  /*97860*/  LDL.LU.64 R8, [R1+0x1d98] ;  /* 0x001d980001087983 */ /* 0x001ee80000300a00 */
[----:B------:R-:W4:Y:S01]  /*97870*/  LDL.LU R3, [R1+0xcdc] ;  /* 0x000cdc0001037983 */ /* 0x000f220000300800 */
[----:B------:R-:W-:Y:S02]  /*97880*/  IMAD R20, R2, 0x39a, RZ ;  /* 0x0000039a02147824 */ /* 0x000fe400078e02ff */
[----:B------:R-:W-:-:S02]  /*97890*/  FMUL R26, R25, R26 ;  /* 0x0000001a191a7220 */ /* 0x000fc40000400000 */
[C---:B------:R-:W-:Y:S02]  /*978a0*/  FMUL R15, R25.reuse, R15 ;  /* 0x0000000f190f7220 */ /* 0x040fe40000400000 */
[C---:B------:R-:W-:Y:S01]  /*978b0*/  FMUL R19, R25.reuse, R19 ;  /* 0x0000001319137220 */ /* 0x040fe20000400000 */
[----:B------:R-:W-:Y:S01]  /*978c0*/  IADD3 R20, P6, R20, R28, RZ ;  /* 0x0000001c14147210 */ /* 0x000fe20007fde0ff */
[----:B------:R-:W-:Y:S01]  /*978d0*/  IMAD R24, R2, 0x39c, RZ ;  /* 0x0000039c02187824 */ /* 0x000fe200078e02ff */
[----:B------:R-:W-:Y:S01]  /*978e0*/  F2FP.BF16.PACK_AB R5, R6, R5 ;  /* 0x000000050605723e */ /* 0x000fe200000010ff */
[----:B------:R-:W-:Y:S02]  /*978f0*/  FMUL R7, R25, R7 ;  /* 0x0000000719077220 */ /* 0x000fe40000400000 */
[----:B------:R-:W-:-:S05]  /*97900*/  IMAD R25, R2, 0x1cd, RZ ;  /* 0x000001cd02197824 */ /* 0x000fca00078e02ff */
[----:B------:R-:W-:Y:S01]  /*97910*/  LEA.HI.X.SX32 R21, R25, R29, 0x1, P6 ;  /* 0x0000001d19157211 */ /* 0x000fe200030f0eff */
[----:B------:R-:W-:Y:S01]  /*97920*/  IMAD R25, R2, 0x1ce, RZ ;  /* 0x000001ce02197824 */ /* 0x000fe200078e02ff */
[----:B------:R-:W-:-:S04]  /*97930*/  IADD3 R24, P6, R24, R28, RZ ;  /* 0x0000001c18187210 */ /* 0x000fc80007fde0ff */
[----:B------:R-:W-:Y:S01]  /*97940*/  LEA.HI.X.SX32 R25, R25, R29, 0x1, P6 ;  /* 0x0000001d19197211 */ /* 0x000fe200030f0eff */
[----:B------:R0:W-:Y:S01]  /*97950*/  STL.64 [R1+0x11d0], R20 ;  /* 0x0011d01401007387 */ /* 0x0001e20000100a00 */
[----:B------:R-:W-:-:S03]  /*97960*/  F2FP.BF16.PACK_AB R6, R19, R7 ;  /* 0x000000071306723e */ /* 0x000fc600000010ff */
[----:B0-----:R-:W3:Y:S01]  /*97970*/  LDL.LU.64 R20, [R1+0x1d90] ;  /* 0x001d900001147983 */ /* 0x001ee20000300a00 */
[----:B------:R-:W-:Y:S02]  /*97980*/  IMAD R7, R2, 0x1d0, RZ ;  /* 0x000001d002077824 */ /* 0x000fe400078e02ff */
[----:B------:R-:W-:Y:S02]  /*97990*/  FFMA R12, R10, 0.69314718246459960938, R12 ;  /* 0x3f3172180a0c7823 */ /* 0x000fe4000000000c */
[----:B----4-:R-:W-:Y:S02]  /*979a0*/  FFMA R13, R13, 0.69314718246459960938, R3 ;  /* 0x3f3172180d0d7823 */ /* 0x010fe40000000003 */
[----:B------:R-:W-:-:S03]  /*979b0*/  IMAD R3, R2, 0x39e, RZ ;  /* 0x0000039e02037824 */ /* 0x000fc600078e02ff */
[----:B------:R0:W-:Y:S04]  /*979c0*/  STL [R1+0x270], R13 ;  /* 0x0002700d01007387 */ /* 0x0001e80000100800 */
[----:B------:R1:W-:Y:S04]  /*979d0*/  STL.64 [R1+0x1220], R24 ;  /* 0x0012201801007387 */ /* 0x0003e80000100a00 */
[----:B------:R-:W4:Y:S01]  /*979e0*/  LDL.LU R19, [R1+0x1d88] ;  /* 0x001d880001137983 */ /* 0x000f220000300800 */
[C---:B0-----:R-:W-:Y:S02]  /*979f0*/  IMAD R13, R2.reuse, 0x3a0, RZ ;  /* 0x000003a0020d7824 */ /* 0x041fe400078e02ff */
[----:B-1----:R-:W-:Y:S01]  /*97a00*/  IMAD R25, R2, 0x1cf, RZ ;  /* 0x000001cf02197824 */ /* 0x002fe200078e02ff */
[----:B------:R-:W-:-:S04]  /*97a10*/  IADD3 R24, P6, R3, R28, RZ ;  /* 0x0000001c03187210 */ /* 0x000fc80007fde0ff */
[----:B------:R-:W-:-:S05]  /*97a20*/  LEA.HI.X.SX32 R25, R25, R29, 0x1, P6 ;  /* 0x0000001d19197211 */ /* 0x000fca00030f0eff */
[----:B------:R0:W-:Y:S01]  /*97a30*/  STL.64 [R1+0x1218], R24 ;  /* 0x0012181801007387 */ /* 0x0001e20000100a00 */
[----:B------:R-:W-:-:S03]  /*97a40*/  IMAD R3, R2, 0x3a2, RZ ;  /* 0x000003a202037824 */ /* 0x000fc600078e02ff */
[----:B------:R-:W3:Y:S01]  /*97a50*/  LDL.LU R10, [R1+0x11ac] ;  /* 0x0011ac00010a7983 */ /* 0x000ee20000300800 */
[----:B0-----:R-:W-:-:S04]  /*97a60*/  IADD3 R24, P6, R13, R28, RZ ;  /* 0x0000001c0d187210 */ /* 0x001fc80007fde0ff */
[----:B------:R-:W-:Y:S01]  /*97a70*/  LEA.HI.X.SX32 R25, R7, R29, 0x1, P6 ;  /* 0x0000001d07197211 */ /* 0x000fe200030f0eff */
[----:B------:R0:W-:Y:S01]  /*97a80*/  STL [R1+0x274], R12 ;  /* 0x0002740c01007387 */ /* 0x0001e20000100800 */
[----:B------:R-:W-:-:S03]  /*97a90*/  IMAD R13, R2, 0x1d1, RZ ;  /* 0x000001d1020d7824 */ /* 0x000fc600078e02ff */
[----:B------:R1:W-:Y:S01]  /*97aa0*/  STL.64 [R1+0x1210], R24 ;  /* 0x0012101801007387 */ /* 0x0003e20000100a00 */
[----:B------:R-:W-:Y:S01]  /*97ab0*/  F2FP.BF16.PACK_AB R7, R26, R15 ;  /* 0x0000000f1a07723e */ /* 0x000fe200000010ff */
[C---:B------:R-:W-:Y:S02]  /*97ac0*/  IMAD R15, R2.reuse, 0x1d2, RZ ;  /* 0x000001d2020f7824 */ /* 0x040fe400078e02ff */
[----:B0-----:R-:W-:Y:S01]  /*97ad0*/  IMAD R12, R2, 0x3a4, RZ ;  /* 0x000003a4020c7824 */ /* 0x001fe200078e02ff */
[----:B-1----:R-:W-:Y:S01]  /*97ae0*/  IADD3 R24, P6, R3, R28, RZ ;  /* 0x0000001c03187210 */ /* 0x002fe20007fde0ff */
[----:B--2---:R-:W-:-:S03]  /*97af0*/  FFMA R14, R17, 0.69314718246459960938, R14 ;  /* 0x3f317218110e7823 */ /* 0x004fc6000000000e */
[----:B------:R-:W-:Y:S02]  /*97b00*/  LEA.HI.X.SX32 R25, R13, R29, 0x1, P6 ;  /* 0x0000001d0d197211 */ /* 0x000fe400030f0eff */
[----:B------:R-:W-:-:S03]  /*97b10*/  IADD3 R12, P6, R12, R28, RZ ;  /* 0x0000001c0c0c7210 */ /* 0x000fc60007fde0ff */
[----:B------:R0:W-:Y:S01]  /*97b20*/  STL.64 [R1+0x11c8], R24 ;  /* 0x0011c81801007387 */ /* 0x0001e20000100a00 */
[----:B------:R-:W-:-:S03]  /*97b30*/  LEA.HI.X.SX32 R13, R15, R29, 0x1, P6 ;  /* 0x0000001d0f0d7211 */ /* 0x000fc600030f0eff */
[----:B------:R-:W-:Y:S04]  /*97b40*/  STS.128 [R0+0xd80], R4 ;  /* 0x000d800400007388 */ /* 0x000fe80000000c00 */
[----:B0-----:R-:W2:Y:S04]  /*97b50*/  LDL.LU.64 R24, [R1+0x1d80] ;  /* 0x001d800001187983 */ /* 0x001ea80000300a00 */
[----:B------:R-:W-:Y:S04]  /*97b60*/  STL [R1+0x278], R14 ;  /* 0x0002780e01007387 */ /* 0x000fe80000100800 */
[----:B------:R-:W2:Y:S04]  /*97b70*/  LDL.LU R26, [R1+0xcc8] ;  /* 0x000cc800011a7983 */ /* 0x000ea80000300800 */
[----:B------:R0:W-:Y:S04]  /*97b80*/  STL.64 [R1+0x1208], R12 ;  /* 0x0012080c01007387 */ /* 0x0001e80000100a00 */
[----:B0-----:R-:W2:Y:S04]  /*97b90*/  LDL.LU R13, [R1+0x1284] ;  /* 0x00128400010d7983 */ /* 0x001ea80000300800 */
[----:B------:R-:W2:Y:S04]  /*97ba0*/  LDL.LU R5, [R1+0xcd0] ;  /* 0x000cd00001057983 */ /* 0x000ea80000300800 */
[----:B------:R-:W2:Y:S04]  /*97bb0*/  LDL.LU R6, [R1+0x11a0] ;  /* 0x0011a00001067983 */ /* 0x000ea80000300800 */
[----:B------:R-:W3:Y:S01]  /*97bc0*/  LDL.LU R7, [R1+0xccc] ;  /* 0x000ccc0001077983 */ /* 0x000ee20000300800 */
[----:B------:R-:W-:-:S02]  /*97bd0*/  IMAD R3, R2, 0x3a6, RZ ;  /* 0x000003a602037824 */ /* 0x000fc400078e02ff */
[----:B------:R-:W-:-:S03]  /*97be0*/  IMAD R17, R2, 0x1d3, RZ ;  /* 0x000001d302117824 */ /* 0x000fc600078e02ff */
[----:B------:R-:W-:Y:S01]  /*97bf0*/  IADD3 R14, P6, R3, R28, RZ ;  /* 0x0000001c030e7210 */ /* 0x000fe20007fde0ff */
[----:B------:R-:W-:-:S03]  /*97c00*/  IMAD R12, R2, 0x3a8, RZ ;  /* 0x000003a8020c7824 */ /* 0x000fc600078e02ff */
[----:B------:R-:W-:-:S05]  /*97c10*/  LEA.HI.X.SX32 R15, R17, R29, 0x1, P6 ;  /* 0x0000001d110f7211 */ /* 0x000fca00030f0eff */
[----:B------:R0:W-:Y:S02]  /*97c20*/  STL.64 [R1+0x1200], R14 ;  /* 0x0012000e01007387 */ /* 0x0001e40000100a00 */
[----:B0-----:R-:W-:Y:S02]  /*97c30*/  IADD3 R14, P6, R12, R28, RZ ;  /* 0x0000001c0c0e7210 */ /* 0x001fe40007fde0ff */
[----:B------:R-:W3:Y:S04]  /*97c40*/  LDL.LU R12, [R1+0xcc4] ;  /* 0x000cc400010c7983 */ /* 0x000ee80000300800 */
[----:B------:R-:W3:Y:S01]  /*97c50*/  LDL.LU R17, [R1+0x1288] ;  /* 0x0012880001117983 */ /* 0x000ee20000300800 */
[C---:B------:R-:W-:Y:S02]  /*97c60*/  IMAD R4, R2.reuse, 0x1d4, RZ ;  /* 0x000001d402047824 */ /* 0x040fe400078e02ff */
[----:B------:R-:W-:-:S02]  /*97c70*/  IMAD R3, R2, 0x3aa, RZ ;  /* 0x000003aa02037824 */ /* 0x000fc400078e02ff */
[----:B--2---:R-:W-:-:S05]  /*97c80*/  FFMA R15, R6, 0.69314718246459960938, R5 ;  /* 0x3f317218060f7823 */ /* 0x004fca0000000005 */
[----:B------:R0:W-:Y:S01]  /*97c90*/  STL [R1+0x27c], R15 ;  /* 0x00027c0f01007387 */ /* 0x0001e20000100800 */
[----:B------:R-:W-:Y:S01]  /*97ca0*/  IMAD R6, R2, 0x1d5, RZ ;  /* 0x000001d502067824 */ /* 0x000fe200078e02ff */
[----:B0-----:R-:W-:-:S05]  /*97cb0*/  LEA.HI.X.SX32 R15, R4, R29, 0x1, P6 ;  /* 0x0000001d040f7211 */ /* 0x001fca00030f0eff */
[----:B------:R0:W-:Y:S01]  /*97cc0*/  STL.64 [R1+0x11b0], R14 ;  /* 0x0011b00e01007387 */ /* 0x0001e20000100a00 */
[----:B------:R-:W-:Y:S01]  /*97cd0*/  IMAD R5, R2, 0x3ac, RZ ;  /* 0x000003ac02057824 */ /* 0x000fe200078e02ff */
[----:B------:R-:W-:Y:S02]  /*97ce0*/  F2FP.BF16.PACK_AB R4, R23, R16 ;  /* 0x000000101704723e */ /* 0x000fe400000010ff */
[----:B------:R-:W2:Y:S04]  /*97cf0*/  LDL.LU R23, [R1+0x1d78] ;  /* 0x001d780001177983 */ /* 0x000ea80000300800 */
[----:B------:R-:W2:Y:S01]  /*97d00*/  LDL.LU R16, [R1+0x1d74] ;  /* 0x001d740001107983 */ /* 0x000ea20000300800 */
[----:B0-----:R-:W-:-:S04]  /*97d10*/  IADD3 R14, P6, R3, R28, RZ ;  /* 0x0000001c030e7210 */ /* 0x001fc80007fde0ff */
[----:B------:R-:W-:Y:S01]  /*97d20*/  LEA.HI.X.SX32 R15, R6, R29, 0x1, P6 ;  /* 0x0000001d060f7211 */ /* 0x000fe200030f0eff */
[----:B------:R-:W-:-:S04]  /*97d30*/  IMAD R6, R2, 0x1d6, RZ ;  /* 0x000001d602067824 */ /* 0x000fc800078e02ff */
[----:B------:R0:W-:Y:S01]  /*97d40*/  STL.64 [R1+0x1158], R14 ;  /* 0x0011580e01007387 */ /* 0x0001e20000100a00 */
[----:B------:R-:W-:Y:S01]  /*97d50*/  IMAD R3, R2, 0x3ae, RZ ;  /* 0x000003ae02037824 */ /* 0x000fe200078e02ff */
[----:B0-----:R-:W-:Y:S01]  /*97d60*/  IADD3 R14, P6, R5, R28, RZ ;  /* 0x0000001c050e7210 */ /* 0x001fe20007fde0ff */
[----:B---3--:R-:W-:-:S03]  /*97d70*/  FFMA R5, R10, 0.69314718246459960938, R7 ;  /* 0x3f3172180a057823 */ /* 0x008fc60000000007 */
[----:B------:R-:W-:Y:S01]  /*97d80*/  LEA.HI.X.SX32 R15, R6, R29, 0x1, P6 ;  /* 0x0000001d060f7211 */ /* 0x000fe200030f0eff */
[C---:B------:R-:W-:Y:S01]  /*97d90*/  IMAD R10, R2.reuse, 0x1d7, RZ ;  /* 0x000001d7020a7824 */ /* 0x040fe200078e02ff */
[----:B------:R0:W-:Y:S04]  /*97da0*/  STL [R1+0x260], R5 ;  /* 0x0002600501007387 */ /* 0x0001e80000100800 */
[----:B------:R1:W-:Y:S01]  /*97db0*/  STL.64 [R1+0x11a8], R14 ;  /* 0x0011a80e01007387 */ /* 0x0003e20000100a00 */
[----:B------:R-:W-:Y:S01]  /*97dc0*/  IMAD R7, R2, 0x3b0, RZ ;  /* 0x000003b002077824 */ /* 0x000fe200078e02ff */
[----:B------:R-:W-:Y:S02]  /*97dd0*/  F2FP.BF16.PACK_AB R6, R22, R18 ;  /* 0x000000121606723e */ /* 0x000fe400000010ff */
[----:B0-----:R-:W-:-:S02]  /*97de0*/  F2FP.BF16.PACK_AB R5, R21, R9 ;  /* 0x000000091505723e */ /* 0x001fc400000010ff */
[----:B------:R-:W3:Y:S01]  /*97df0*/  LDL.LU R21, [R1+0x1d70] ;  /* 0x001d700001157983 */ /* 0x000ee20000300800 */
[----:B-1----:R-:W-:-:S03]  /*97e00*/  IADD3 R14, P6, R3, R28, RZ ;  /* 0x0000001c030e7210 */ /* 0x002fc60007fde0ff */
[----:B------:R-:W2:Y:S01]  /*97e10*/  LDL.LU R9, [R1+0x1d6c] ;  /* 0x001d6c0001097983 */ /* 0x000ea20000300800 */
[----:B------:R-:W-:-:S03]  /*97e20*/  LEA.HI.X.SX32 R15, R10, R29, 0x1, P6 ;  /* 0x0000001d0a0f7211 */ /* 0x000fc600030f0eff */
[----:B------:R-:W2:Y:S04]  /*97e30*/  LDL.LU R22, [R1+0x1d68] ;  /* 0x001d680001167983 */ /* 0x000ea80000300800 */
[----:B------:R-:W2:Y:S04]  /*97e40*/  LDL.LU R10, [R1+0xcb4] ;  /* 0x000cb400010a7983 */ /* 0x000ea80000300800 */
[----:B------:R-:W2:Y:S04]  /*97e50*/  LDL.LU R18, [R1+0x1290] ;  /* 0x0012900001127983 */ /* 0x000ea80000300800 */
[----:B------:R0:W-:Y:S01]  /*97e60*/  STL.64 [R1+0x11a0], R14 ;  /* 0x0011a00e01007387 */ /* 0x0001e20000100a00 */
[----:B------:R-:W-:Y:S01]  /*97e70*/  IMAD R3, R2, 0x3b2, RZ ;  /* 0x000003b202037824 */ /* 0x000fe200078e02ff */
[----:B0-----:R-:W-:Y:S01]  /*97e80*/  IADD3 R14, P6, R7, R28, RZ ;  /* 0x0000001c070e7210 */ /* 0x001fe20007fde0ff */
[----:B------:R-:W-:-:S02]  /*97e90*/  FFMA R15, R13, 0.69314718246459960938, R26 ;  /* 0x3f3172180d0f7823 */ /* 0x000fc4000000001a */
[----:B------:R-:W-:-:S03]  /*97ea0*/  IMAD R7, R2, 0x1d8, RZ ;  /* 0x000001d802077824 */ /* 0x000fc600078e02ff */
[----:B------:R0:W-:Y:S01]  /*97eb0*/  STL [R1+0x264], R15 ;  /* 0x0002640f01007387 */ /* 0x0001e20000100800 */
[C---:B------:R-:W-:Y:S02]  /*97ec0*/  IMAD R26, R2.reuse, 0x1d9, RZ ;  /* 0x000001d9021a7824 */ /* 0x040fe400078e02ff */
[----:B------:R-:W-:Y:S01]  /*97ed0*/  IMAD R13, R2, 0x3b4, RZ ;  /* 0x000003b4020d7824 */ /* 0x000fe200078e02ff */
[----:B0-----:R-:W-:Y:S01]  /*97ee0*/  LEA.HI.X.SX32 R15, R7, R29, 0x1, P6 ;  /* 0x0000001d070f7211 */ /* 0x001fe200030f0eff */
[----:B------:R-:W-:-:S04]  /*97ef0*/  FFMA R12, R17, 0.69314718246459960938, R12 ;  /* 0x3f317218110c7823 */ /* 0x000fc8000000000c */
[----:B------:R0:W-:Y:S01]  /*97f00*/  STL.64 [R1+0x1198], R14 ;  /* 0x0011980e01007387 */ /* 0x0001e20000100a00 */
[----:B------:R-:W-:Y:S01]  /*97f10*/  IMAD R17, R2, 0x1da, RZ ;  /* 0x000001da02117824 */ /* 0x000fe200078e02ff */
[----:B------:R-:W-:Y:S02]  /*97f20*/  F2FP.BF16.PACK_AB R7, R25, R27 ;  /* 0x0000001b1907723e */ /* 0x000fe400000010ff */
[----:B------:R-:W2:Y:S01]  /*97f30*/  LDL.LU R25, [R1+0x1d64] ;  /* 0x001d640001197983 */ /* 0x000ea20000300800 */
[----:B0-----:R-:W-:-:S04]  /*97f40*/  IADD3 R14, P6, R3, R28, RZ ;  /* 0x0000001c030e7210 */ /* 0x001fc80007fde0ff */
[----:B------:R-:W-:Y:S02]  /*97f50*/  LEA.HI.X.SX32 R15, R26, R29, 0x1, P6 ;  /* 0x0000001d1a0f7211 */ /* 0x000fe400030f0eff */
[----:B------:R-:W-:-:S03]  /*97f60*/  IADD3 R26, P6, R13, R28, RZ ;  /* 0x0000001c0d1a7210 */ /* 0x000fc60007fde0ff */
[----:B------:R-:W-:Y:S01]  /*97f70*/  STL.64 [R1+0x1150], R14 ;  /* 0x0011500e01007387 */ /* 0x000fe20000100a00 */
[----:B------:R-:W-:-:S03]  /*97f80*/  LEA.HI.X.SX32 R27, R17, R29, 0x1, P6 ;  /* 0x0000001d111b7211 */ /* 0x000fc600030f0eff */
[----:B------:R-:W2:Y:S04]  /*97f90*/  LDL.LU R13, [R1+0xcb0] ;  /* 0x000cb000010d7983 */ /* 0x000ea80000300800 */
[----:B------:R0:W-:Y:S04]  /*97fa0*/  STL [R1+0x268], R12 ;  /* 0x0002680c01007387 */ /* 0x0001e80000100800 */
[----:B0-----:R-:W2:Y:S04]  /*97fb0*/  LDL.LU R12, [R1+0x1294] ;  /* 0x00129400010c7983 */ /* 0x001ea80000300800 */
[----:B------:R0:W-:Y:S04]  /*97fc0*/  STL.64 [R1+0x1190], R26 ;  /* 0x0011901a01007387 */ /* 0x0001e80000100a00 */
[----:B0-----:R-:W2:Y:S01]  /*97fd0*/  LDL.LU R27, [R1+0x1d60] ;  /* 0x001d6000011b7983 */ /* 0x001ea20000300800 */
[----:B------:R-:W-:-:S05]  /*97fe0*/  IMAD R3, R2, 0x3b6, RZ ;  /* 0x000003b602037824 */ /* 0x000fca00078e02ff */
[----:B------:R-:W-:Y:S01]  /*97ff0*/  IADD3 R26, P6, R3, R28, RZ ;  /* 0x0000001c031a7210 */ /* 0x000fe20007fde0ff */
[----:B------:R0:W-:Y:S04]  /*98000*/  STS.128 [R0+0xe00], R4 ;  /* 0x000e000400007388 */ /* 0x0001e80000000c00 */
[----:B------:R1:W-:Y:S01]  /*98010*/  STL [R1+0x1188], R26 ;  /* 0x0011881a01007387 */ /* 0x0003e20000100800 */
[----:B0-----:R-:W-:Y:S01]  /*98020*/  IMAD.MOV.U32 R4, RZ, RZ, R26 ;  /* 0x000000ffff047224 */ /* 0x001fe200078e001a */
[----:B--2---:R-:W-:Y:S02]  /*98030*/  MOV R5, R27 ;  /* 0x0000001b00057202 */ /* 0x004fe40000000f00 */
[----:B-1----:R-:W2:Y:S04]  /*98040*/  LDL.LU.64 R26, [R1+0x1d58] ;  /* 0x001d5800011a7983 */ /* 0x002ea80000300a00 */
[----:B------:R-:W2:Y:S04]  /*98050*/  LDL.LU R6, [R1+0xcbc] ;  /* 0x000cbc0001067983 */ /* 0x000ea80000300800 */
[----:B------:R-:W2:Y:S01]  /*98060*/  LDL.LU R7, [R1+0x128c] ;  /* 0x00128c0001077983 */ /* 0x000ea20000300800 */
[----:B------:R-:W-:-:S02]  /*98070*/  IMAD R15, R2, 0x1db, RZ ;  /* 0x000001db020f7824 */ /* 0x000fc400078e02ff */
[C---:B------:R-:W-:Y:S02]  /*98080*/  IMAD R14, R2.reuse, 0x3b8, RZ ;  /* 0x000003b8020e7824 */ /* 0x040fe400078e02ff */
[----:B------:R-:W-:Y:S01]  /*98090*/  IMAD R17, R2, 0x1dc, RZ ;  /* 0x000001dc02117824 */ /* 0x000fe200078e02ff */
[----:B------:R-:W-:Y:S02]  /*980a0*/  LEA.HI.X.SX32 R5, R15, R29, 0x1, P6 ;  /* 0x0000001d0f057211 */ /* 0x000fe400030f0eff */
[----:B------:R-:W-:Y:S01]  /*980b0*/  IADD3 R14, P6, R14, R28, RZ ;  /* 0x0000001c0e0e7210 */ /* 0x000fe20007fde0ff */
[----:B------:R-:W-:-:S03]  /*980c0*/  IMAD R3, R2, 0x3ba, RZ ;  /* 0x000003ba02037824 */ /* 0x000fc600078e02ff */
[----:B------:R-:W-:Y:S01]  /*980d0*/  LEA.HI.X.SX32 R15, R17, R29, 0x1, P6 ;  /* 0x0000001d110f7211 */ /* 0x000fe200030f0eff */
[----:B------:R0:W-:Y:S02]  /*980e0*/  STL [R1+0x118c], R5 ;  /* 0x00118c0501007387 */ /* 0x0001e40000100800 */
[C---:B0-----:R-:W-:Y:S02]  /*980f0*/  IMAD R5, R2.reuse, 0x3bc, RZ ;  /* 0x000003bc02057824 */ /* 0x041fe400078e02ff */
[----:B--2---:R-:W-:Y:S02]  /*98100*/  FFMA R4, R7, 0.69314718246459960938, R6 ;  /* 0x3f31721807047823 */ /* 0x004fe40000000006 */
[----:B------:R-:W-:-:S03]  /*98110*/  IMAD R6, R2, 0x1dd, RZ ;  /* 0x000001dd02067824 */ /* 0x000fc600078e02ff */
[----:B------:R0:W-:Y:S04]  /*98120*/  STL [R1+0x26c], R4 ;  /* 0x00026c0401007387 */ /* 0x0001e80000100800 */
[----:B------:R-:W2:Y:S04]  /*98130*/  LDL.LU R17, [R1+0x129c] ;  /* 0x00129c0001117983 */ /* 0x000ea80000300800 */
[----:B------:R1:W-:Y:S01]  /*98140*/  STL.64 [R1+0x1140], R14 ;  /* 0x0011400e01007387 */ /* 0x0003e20000100a00 */
[----:B0-----:R-:W-:-:S03]  /*98150*/  F2FP.BF16.PACK_AB R4, R20, R11 ;  /* 0x0000000b1404723e */ /* 0x001fc600000010ff */
[----:B------:R-:W2:Y:S04]  /*98160*/  LDL.LU R20, [R1+0x1d50] ;  /* 0x001d500001147983 */ /* 0x000ea80000300800 */
[----:B------:R-:W2:Y:S01]  /*98170*/  LDL.LU R11, [R1+0x1d4c] ;  /* 0x001d4c00010b7983 */ /* 0x000ea20000300800 */
[----:B-1----:R-:W-:-:S04]  /*98180*/  IADD3 R14, P6, R3, R28, RZ ;  /* 0x0000001c030e7210 */ /* 0x002fc80007fde0ff */
[----:B------:R-:W-:Y:S01]  /*98190*/  LEA.HI.X.SX32 R15, R6, R29, 0x1, P6 ;  /* 0x0000001d060f7211 */ /* 0x000fe200030f0eff */
[----:B------:R-:W-:-:S04]  /*981a0*/  IMAD R6, R2, 0x1de, RZ ;  /* 0x000001de02067824 */ /* 0x000fc800078e02ff */
[----:B------:R0:W-:Y:S02]  /*981b0*/  STL.64 [R1+0x10f8], R14 ;  /* 0x0010f80e01007387 */ /* 0x0001e40000100a00 */
[----:B0-----:R-:W-:Y:S01]  /*981c0*/  IADD3 R14, P6, R5, R28, RZ ;  /* 0x0000001c050e7210 */ /* 0x001fe20007fde0ff */
[----:B------:R-:W-:Y:S02]  /*981d0*/  FFMA R5, R18, 0.69314718246459960938, R10 ;  /* 0x3f31721812057823 */ /* 0x000fe4000000000a */
[----:B------:R-:W2:Y:S01]  /*981e0*/  LDL.LU R18, [R1+0x1298] ;  /* 0x0012980001127983 */ /* 0x000ea20000300800 */
[----:B------:R-:W-:-:S03]  /*981f0*/  LEA.HI.X.SX32 R15, R6, R29, 0x1, P6 ;  /* 0x0000001d060f7211 */ /* 0x000fc600030f0eff */
[----:B------:R4:W-:Y:S01]  /*98200*/  STL [R1+0x250], R5 ;  /* 0x0002500501007387 */ /* 0x0009e20000100800 */
[----:B------:R-:W-:-:S03]  /*98210*/  F2FP.BF16.PACK_AB R6, R23, R24 ;  /* 0x000000181706723e */ /* 0x000fc600000010ff */
[----:B------:R0:W-:Y:S01]  /*98220*/  STL.64 [R1+0x1138], R14 ;  /* 0x0011380e01007387 */ /* 0x0001e20000100a00 */
[----:B----4-:R-:W-:-:S03]  /*98230*/  F2FP.BF16.PACK_AB R5, R19, R8 ;  /* 0x000000081305723e */ /* 0x010fc600000010ff */
[----:B------:R-:W4:Y:S04]  /*98240*/  LDL.LU R19, [R1+0x1d48] ;  /* 0x001d480001137983 */ /* 0x000f280000300800 */
[----:B------:R-:W2:Y:S04]  /*98250*/  LDL.LU R8, [R1+0x1d44] ;  /* 0x001d440001087983 */ /* 0x000ea80000300800 */
[----:B------:R-:W2:Y:S01]  /*98260*/  LDL.LU R23, [R1+0x1d40] ;  /* 0x001d400001177983 */ /* 0x000ea20000300800 */
[C---:B------:R-:W-:Y:S02]  /*98270*/  IMAD R3, R2.reuse, 0x3be, RZ ;  /* 0x000003be02037824 */ /* 0x040fe400078e02ff */
[C---:B------:R-:W-:Y:S01]  /*98280*/  IMAD R10, R2.reuse, 0x1df, RZ ;  /* 0x000001df020a7824 */ /* 0x040fe200078e02ff */
[----:B------:R-:W3:Y:S02]  /*98290*/  LDL.LU R24, [R1+0xc90] ;  /* 0x000c900001187983 */ /* 0x000ee40000300800 */
[----:B0-----:R-:W-:Y:S01]  /*982a0*/  IADD3 R14, P6, R3, R28, RZ ;  /* 0x0000001c030e7210 */ /* 0x001fe20007fde0ff */
[----:B------:R-:W-:-:S03]  /*982b0*/  IMAD R7, R2, 0x3c0, RZ ;  /* 0x000003c002077824 */ /* 0x000fc600078e02ff */
[----:B------:R-:W-:Y:S02]  /*982c0*/  LEA.HI.X.SX32 R15, R10, R29, 0x1, P6 ;  /* 0x0000001d0a0f7211 */ /* 0x000fe400030f0eff */
[----:B------:R-:W3:Y:S04]  /*982d0*/  LDL.LU R10, [R1+0x12a4] ;  /* 0x0012a400010a7983 */ /* 0x000ee80000300800 */
[----:B------:R0:W-:Y:S01]  /*982e0*/  STL.64 [R1+0x1130], R14 ;  /* 0x0011300e01007387 */ /* 0x0001e20000100a00 */
[----:B------:R-:W-:Y:S01]  /*982f0*/  IMAD R3, R2, 0x3c2, RZ ;  /* 0x000003c202037824 */ /* 0x000fe200078e02ff */
[----:B0-----:R-:W-:Y:S01]  /*98300*/  IADD3 R14, P6, R7, R28, RZ ;  /* 0x0000001c070e7210 */ /* 0x001fe20007fde0ff */
[----:B------:R-:W-:Y:S02]  /*98310*/  FFMA R7, R12, 0.69314718246459960938, R13 ;  /* 0x3f3172180c077823 */ /* 0x000fe4000000000d */
[----:B------:R-:W-:-:S03]  /*98320*/  IMAD R13, R2, 0x1e1, RZ ;  /* 0x000001e1020d7824 */ /* 0x000fc600078e02ff */
[----:B------:R-:W-:Y:S01]  /*98330*/  STL [R1+0x254], R7 ;  /* 0x0002540701007387 */ /* 0x000fe20000100800 */
[----:B--2---:R-:W-:-:S05]  /*98340*/  LEA.HI.X.SX32 R15, R23, R29, 0x1, P6 ;  /* 0x0000001d170f7211 */ /* 0x004fca00030f0eff */
[----:B------:R0:W-:Y:S02]  /*98350*/  STL.64 [R1+0x1128], R14 ;  /* 0x0011280e01007387 */ /* 0x0001e40000100a00 */
[----:B0-----:R-:W-:-:S04]  /*98360*/  IADD3 R14, P6, R3, R28, RZ ;  /* 0x0000001c030e7210 */ /* 0x001fc80007fde0ff */
[----:B------:R-:W-:-:S05]  /*98370*/  LEA.HI.X.SX32 R15, R13, R29, 0x1, P6 ;  /* 0x0000001d0d0f7211 */ /* 0x000fca00030f0eff */
[----:B------:R0:W-:Y:S04]  /*98380*/  STL.64 [R1+0x10f0], R14 ;  /* 0x0010f00e01007387 */ /* 0x0001e80000100a00 */
[----:B0-----:R-:W2:Y:S04]  /*98390*/  LDL.LU.64 R14, [R1+0x1d38] ;  /* 0x001d3800010e7983 */ /* 0x001ea80000300a00 */
[----:B------:R-:W2:Y:S01]  /*983a0*/  LDL.LU R13, [R1+0xca4] ;  /* 0x000ca400010d7983 */ /* 0x000ea20000300800 */
[C---:B------:R-:W-:Y:S01]  /*983b0*/  IMAD R12, R2.reuse, 0x3c4, RZ ;  /* 0x000003c4020c7824 */ /* 0x040fe200078e02ff */
[----:B---3--:R-:W-:Y:S01]  /*983c0*/  F2FP.BF16.PACK_AB R7, R21, R16 ;  /* 0x000000101507723e */ /* 0x008fe200000010ff */
[----:B------:R-:W-:Y:S01]  /*983d0*/  IMAD R16, R2, 0x1e2, RZ ;  /* 0x000001e202107824 */ /* 0x000fe200078e02ff */
[----:B------:R-:W3:Y:S02]  /*983e0*/  LDL.LU R21, [R1+0xb74] ;  /* 0x000b740001157983 */ /* 0x000ee40000300800 */
[----:B------:R-:W-:-:S02]  /*983f0*/  IADD3 R12, P6, R12, R28, RZ ;  /* 0x0000001c0c0c7210 */ /* 0x000fc40007fde0ff */
[----:B------:R-:W3:Y:S01]  /*98400*/  LDL.LU R23, [R1+0x12a8] ;  /* 0x0012a80001177983 */ /* 0x000ee20000300800 */
[----:B--2---:R-:W-:-:S05]  /*98410*/  FFMA R13, R17, 0.69314718246459960938, R13 ;  /* 0x3f317218110d7823 */ /* 0x004fca000000000d */
[----:B------:R0:W-:Y:S02]  /*98420*/  STL [R1+0x258], R13 ;  /* 0x0002580d01007387 */ /* 0x0001e40000100800 */
[----:B0-----:R-:W-:-:S05]  /*98430*/  LEA.HI.X.SX32 R13, R16, R29, 0x1, P6 ;  /* 0x0000001d100d7211 */ /* 0x001fca00030f0eff */
[----:B------:R0:W-:Y:S04]  /*98440*/  STL.64 [R1+0x1120], R12 ;  /* 0x0011200c01007387 */ /* 0x0001e80000100a00 */
[----:B0-----:R-:W2:Y:S01]  /*98450*/  LDL.LU R13, [R1+0x1d30] ;  /* 0x001d3000010d7983 */ /* 0x001ea20000300800 */
[----:B------:R-:W-:-:S05]  /*98460*/  IMAD R3, R2, 0x3c6, RZ ;  /* 0x000003c602037824 */ /* 0x000fca00078e02ff */
[----:B------:R-:W-:Y:S01]  /*98470*/  IADD3 R12, P6, R3, R28, RZ ;  /* 0x0000001c030c7210 */ /* 0x000fe20007fde0ff */
[----:B------:R0:W-:Y:S04]  /*98480*/  STS.128 [R0+0xe80], R4 ;  /* 0x000e800400007388 */ /* 0x0001e80000000c00 */
[----:B------:R1:W-:Y:S01]  /*98490*/  STL [R1+0x1118], R12 ;  /* 0x0011180c01007387 */ /* 0x0003e20000100800 */
[----:B0-----:R-:W-:Y:S02]  /*984a0*/  MOV R4, R12 ;  /* 0x0000000c00047202 */ /* 0x001fe40000000f00 */
[----:B--2---:R-:W-:Y:S02]  /*984b0*/  MOV R5, R13 ;  /* 0x0000000d00057202 */ /* 0x004fe40000000f00 */
[----:B-1----:R-:W2:Y:S04]  /*984c0*/  LDL.LU.64 R12, [R1+0x1d28] ;  /* 0x001d2800010c7983 */ /* 0x002ea80000300a00 */
[----:B------:R-:W2:Y:S01]  /*984d0*/  LDL.LU R7, [R1+0xc98] ;  /* 0x000c980001077983 */ /* 0x000ea20000300800 */
[----:B------:R-:W-:-:S02]  /*984e0*/  IMAD R17, R2, 0x1e3, RZ ;  /* 0x000001e302117824 */ /* 0x000fc400078e02ff */
[----:B------:R-:W-:-:S03]  /*984f0*/  IMAD R16, R2, 0x3c8, RZ ;  /* 0x000003c802107824 */ /* 0x000fc600078e02ff */
[----:B------:R-:W-:Y:S02]  /*98500*/  LEA.HI.X.SX32 R5, R17, R29, 0x1, P6 ;  /* 0x0000001d11057211 */ /* 0x000fe400030f0eff */
[----:B------:R-:W-:Y:S01]  /*98510*/  IADD3 R16, P6, R16, R28, RZ ;  /* 0x0000001c10107210 */ /* 0x000fe20007fde0ff */
[C---:B------:R-:W-:Y:S02]  /*98520*/  IMAD R3, R2.reuse, 0x3ca, RZ ;  /* 0x000003ca02037824 */ /* 0x040fe400078e02ff */
[----:B------:R0:W-:Y:S01]  /*98530*/  STL [R1+0x111c], R5 ;  /* 0x00111c0501007387 */ /* 0x0001e20000100800 */
[C---:B------:R-:W-:Y:S02]  /*98540*/  IMAD R6, R2.reuse, 0x1e5, RZ ;  /* 0x000001e502067824 */ /* 0x040fe400078e02ff */
[----:B0-----:R-:W-:Y:S02]  /*98550*/  IMAD R5, R2, 0x3cc, RZ ;  /* 0x000003cc02057824 */ /* 0x001fe400078e02ff */
[----:B--2---:R-:W-:-:S02]  /*98560*/  FFMA R4, R18, 0.69314718246459960938, R7 ;  /* 0x3f31721812047823 */ /* 0x004fc40000000007 */
[----:B------:R-:W-:Y:S01]  /*98570*/  IMAD R7, R2, 0x1e4, RZ ;  /* 0x000001e402077824 */ /* 0x000fe200078e02ff */
[----:B------:R-:W2:Y:S04]  /*98580*/  LDL.LU R18, [R1+0x12b4] ;  /* 0x0012b40001127983 */ /* 0x000ea80000300800 */
[----:B------:R-:W-:Y:S01]  /*98590*/  LEA.HI.X.SX32 R17, R7, R29, 0x1, P6 ;  /* 0x0000001d07117211 */ /* 0x000fe200030f0eff */
[----:B------:R0:W-:Y:S04]  /*985a0*/  STL [R1+0x25c], R4 ;  /* 0x00025c0401007387 */ /* 0x0001e80000100800 */
[----:B------:R1:W-:Y:S01]  /*985b0*/  STL.64 [R1+0x10e0], R16 ;  /* 0x0010e01001007387 */ /* 0x0003e20000100a00 */
[----:B0-----:R-:W-:-:S03]  /*985c0*/  F2FP.BF16.PACK_AB R4, R27, R9 ;  /* 0x000000091b04723e */ /* 0x001fc600000010ff */
[----:B------:R-:W2:Y:S01]  /*985d0*/  LDL.LU R27, [R1+0x1d20] ;  /* 0x001d2000011b7983 */ /* 0x000ea20000300800 */
[----:B-1----:R-:W-:-:S03]  /*985e0*/  IADD3 R16, P6, R3, R28, RZ ;  /* 0x0000001c03107210 */ /* 0x002fc60007fde0ff */
[----:B------:R-:W2:Y:S01]  /*985f0*/  LDL.LU R9, [R1+0x1d1c] ;  /* 0x001d1c0001097983 */ /* 0x000ea20000300800 */
[----:B------:R-:W-:Y:S01]  /*98600*/  LEA.HI.X.SX32 R17, R6, R29, 0x1, P6 ;  /* 0x0000001d06117211 */ /* 0x000fe200030f0eff */
[----:B------:R-:W-:-:S04]  /*98610*/  IMAD R6, R2, 0x1e6, RZ ;  /* 0x000001e602067824 */ /* 0x000fc800078e02ff */
[----:B------:R0:W-:Y:S01]  /*98620*/  STL.64 [R1+0x1098], R16 ;  /* 0x0010981001007387 */ /* 0x0001e20000100a00 */
[----:B------:R-:W-:Y:S01]  /*98630*/  IMAD R3, R2, 0x3ce, RZ ;  /* 0x000003ce02037824 */ /* 0x000fe200078e02ff */
[----:B0-----:R-:W-:Y:S01]  /*98640*/  IADD3 R16, P6, R5, R28, RZ ;  /* 0x0000001c05107210 */ /* 0x001fe20007fde0ff */
[----:B------:R-:W-:Y:S02]  /*98650*/  FFMA R5, R10, 0.69314718246459960938, R24 ;  /* 0x3f3172180a057823 */ /* 0x000fe40000000018 */
[----:B------:R-:W2:Y:S01]  /*98660*/  LDL.LU R10, [R1+0x12b8] ;  /* 0x0012b800010a7983 */ /* 0x000ea20000300800 */
[----:B------:R-:W-:Y:S01]  /*98670*/  LEA.HI.X.SX32 R17, R6, R29, 0x1, P6 ;  /* 0x0000001d06117211 */ /* 0x000fe200030f0eff */
[C---:B------:R-:W-:Y:S02]  /*98680*/  IMAD R24, R2.reuse, 0x1e7, RZ ;  /* 0x000001e702187824 */ /* 0x040fe400078e02ff */
[----:B------:R0:W-:Y:S04]  /*98690*/  STL [R1+0x240], R5 ;  /* 0x0002400501007387 */ /* 0x0001e80000100800 */
[----:B------:R1:W-:Y:S01]  /*986a0*/  STL.64 [R1+0x10d8], R16 ;  /* 0x0010d81001007387 */ /* 0x0003e20000100a00 */
[----:B------:R-:W-:Y:S01]  /*986b0*/  IMAD R7, R2, 0x3d0, RZ ;  /* 0x000003d002077824 */ /* 0x000fe200078e02ff */
[----:B------:R-:W-:-:S02]  /*986c0*/  F2FP.BF16.PACK_AB R6, R20, R25 ;  /* 0x000000191406723e */ /* 0x000fc400000010ff */
[----:B0-----:R-:W-:Y:S02]  /*986d0*/  F2FP.BF16.PACK_AB R5, R22, R26 ;  /* 0x0000001a1605723e */ /* 0x001fe400000010ff */
[----:B------:R-:W2:Y:S01]  /*986e0*/  LDL.LU R22, [R1+0x1d18] ;  /* 0x001d180001167983 */ /* 0x000ea20000300800 */
[----:B-1----:R-:W-:-:S03]  /*986f0*/  IADD3 R16, P6, R3, R28, RZ ;  /* 0x0000001c03107210 */ /* 0x002fc60007fde0ff */
[----:B------:R-:W2:Y:S01]  /*98700*/  LDL.LU R26, [R1+0x1d14] ;  /* 0x001d1400011a7983 */ /* 0x000ea20000300800 */
[----:B------:R-:W-:-:S03]  /*98710*/  LEA.HI.X.SX32 R17, R24, R29, 0x1, P6 ;  /* 0x0000001d18117211 */ /* 0x000fc600030f0eff */
[----:B------:R-:W2:Y:S04]  /*98720*/  LDL.LU R20, [R1+0x1d10] ;  /* 0x001d100001147983 */ /* 0x000ea80000300800 */
[----:B------:R0:W-:Y:S01]  /*98730*/  STL.64 [R1+0x10d0], R16 ;  /* 0x0010d01001007387 */ /* 0x0001e20000100a00 */
[C---:B------:R-:W-:Y:S01]  /*98740*/  IMAD R3, R2.reuse, 0x3d2, RZ ;  /* 0x000003d202037824 */ /* 0x040fe200078e02ff */
[----:B0-----:R-:W-:Y:S01]  /*98750*/  IADD3 R16, P6, R7, R28, RZ ;  /* 0x0000001c07107210 */ /* 0x001fe20007fde0ff */
[----:B---3--:R-:W-:Y:S02]  /*98760*/  FFMA R17, R23, 0.69314718246459960938, R21 ;  /* 0x3f31721817117823 */ /* 0x008fe40000000015 */
[C---:B------:R-:W-:Y:S01]  /*98770*/  IMAD R7, R2.reuse, 0x1e8, RZ ;  /* 0x000001e802077824 */ /* 0x040fe200078e02ff */
[----:B------:R-:W3:Y:S04]  /*98780*/  LDL.LU R21, [R1+0xb68] ;  /* 0x000b680001157983 */ /* 0x000ee80000300800 */
[----:B------:R0:W-:Y:S01]  /*98790*/  STL [R1+0x244], R17 ;  /* 0x0002441101007387 */ /* 0x0001e20000100800 */
[----:B------:R-:W-:-:S03]  /*987a0*/  IMAD R25, R2, 0x1e9, RZ ;  /* 0x000001e902197824 */ /* 0x000fc600078e02ff */
[----:B------:R-:W3:Y:S01]  /*987b0*/  LDL.LU R23, [R1+0x12bc] ;  /* 0x0012bc0001177983 */ /* 0x000ee20000300800 */
[----:B0-----:R-:W-:-:S05]  /*987c0*/  LEA.HI.X.SX32 R17, R7, R29, 0x1, P6 ;  /* 0x0000001d07117211 */ /* 0x001fca00030f0eff */
[----:B------:R0:W-:Y:S01]  /*987d0*/  STL.64 [R1+0x10c8], R16 ;  /* 0x0010c81001007387 */ /* 0x0001e20000100a00 */
[----:B----4-:R-:W-:-:S03]  /*987e0*/  F2FP.BF16.PACK_AB R7, R19, R11 ;  /* 0x0000000b1307723e */ /* 0x010fc600000010ff */
[----:B------:R-:W4:Y:S04]  /*987f0*/  LDL.LU R19, [R1+0x1d0c] ;  /* 0x001d0c0001137983 */ /* 0x000f280000300800 */
[----:B------:R-:W2:Y:S01]  /*98800*/  LDL.LU R11, [R1+0x1d08] ;  /* 0x001d0800010b7983 */ /* 0x000ea20000300800 */
[----:B0-----:R-:W-:-:S04]  /*98810*/  IADD3 R16, P6, R3, R28, RZ ;  /* 0x0000001c03107210 */ /* 0x001fc80007fde0ff */
[----:B------:R-:W-:-:S05]  /*98820*/  LEA.HI.X.SX32 R17, R25, R29, 0x1, P6 ;  /* 0x0000001d19117211 */ /* 0x000fca00030f0eff */
[----:B------:R0:W-:Y:S04]  /*98830*/  STL.64 [R1+0x1090], R16 ;  /* 0x0010901001007387 */ /* 0x0001e80000100a00 */
[----:B0-----:R-:W2:Y:S04]  /*98840*/  LDL.LU.64 R16, [R1+0x1d00] ;  /* 0x001d000001107983 */ /* 0x001ea80000300a00 */
[----:B------:R-:W2:Y:S01]  /*98850*/  LDL.LU R25, [R1+0xb70] ;  /* 0x000b700001197983 */ /* 0x000ea20000300800 */
[----:B------:R-:W-:-:S05]  /*98860*/  IMAD R24, R2, 0x3d4, RZ ;  /* 0x000003d402187824 */ /* 0x000fca00078e02ff */
[----:B------:R-:W-:Y:S01]  /*98870*/  IADD3 R24, P6, R24, R28, RZ ;  /* 0x0000001c18187210 */ /* 0x000fe20007fde0ff */
[----:B------:R-:W-:Y:S01]  /*98880*/  STS.128 [R0+0xf00], R4 ;  /* 0x000f000400007388 */ /* 0x000fe20000000c00 */
[----:B------:R-:W-:Y:S02]  /*98890*/  IMAD R3, R2, 0x3d6, RZ ;  /* 0x000003d602037824 */ /* 0x000fe400078e02ff */
[----:B--2---:R-:W-:Y:S01]  /*988a0*/  FFMA R18, R18, 0.69314718246459960938, R25 ;  /* 0x3f31721812127823 */ /* 0x004fe20000000019 */
[----:B------:R-:W-:-:S04]  /*988b0*/  LEA.HI.X.SX32 R25, R20, R29, 0x1, P6 ;  /* 0x0000001d14197211 */ /* 0x000fc800030f0eff */
[----:B------:R0:W-:Y:S04]  /*988c0*/  STL [R1+0x248], R18 ;  /* 0x0002481201007387 */ /* 0x0001e80000100800 */
[----:B0-----:R-:W2:Y:S04]  /*988d0*/  LDL.LU R18, [R1+0xb64] ;  /* 0x000b640001127983 */ /* 0x001ea80000300800 */
[----:B------:R-:W2:Y:S04]  /*988e0*/  LDL.LU R20, [R1+0x12c4] ;  /* 0x0012c40001147983 */ /* 0x000ea80000300800 */
[----:B------:R0:W-:Y:S04]  /*988f0*/  STL.64 [R1+0x10c0], R24 ;  /* 0x0010c01801007387 */ /* 0x0001e80000100a00 */
[----:B------:R-:W2:Y:S01]  /*98900*/  LDL.LU R7, [R1+0xb6c] ;  /* 0x000b6c0001077983 */ /* 0x000ea20000300800 */
[----:B0-----:R-:W-:Y:S01]  /*98910*/  IMAD R25, R2, 0x1eb, RZ ;  /* 0x000001eb02197824 */ /* 0x001fe200078e02ff */
[----:B------:R-:W-:-:S04]  /*98920*/  IADD3 R24, P6, R3, R28, RZ ;  /* 0x0000001c03187210 */ /* 0x000fc80007fde0ff */
[----:B------:R-:W-:-:S05]  /*98930*/  LEA.HI.X.SX32 R25, R25, R29, 0x1, P6 ;  /* 0x0000001d19197211 */ /* 0x000fca00030f0eff */
[----:B------:R0:W-:Y:S04]  /*98940*/  STL.64 [R1+0x10b8], R24 ;  /* 0x0010b81801007387 */ /* 0x0001e80000100a00 */
[----:B0-----:R-:W3:Y:S01]  /*98950*/  LDL.LU.64 R24, [R1+0x1cf8] ;  /* 0x001cf80001187983 */ /* 0x001ee20000300a00 */
[C---:B------:R-:W-:Y:S02]  /*98960*/  IMAD R6, R2.reuse, 0x3d8, RZ ;  /* 0x000003d802067824 */ /* 0x040fe400078e02ff */
[----:B------:R-:W-:-:S03]  /*98970*/  IMAD R3, R2, 0x3da, RZ ;  /* 0x000003da02037824 */ /* 0x000fc600078e02ff */
[----:B------:R-:W-:Y:S01]  /*98980*/  IADD3 R4, P6, R6, R28, RZ ;  /* 0x0000001c06047210 */ /* 0x000fe20007fde0ff */
[----:B------:R-:W-:Y:S02]  /*98990*/  IMAD R6, R2, 0x3dc, RZ ;  /* 0x000003dc02067824 */ /* 0x000fe400078e02ff */
[----:B--2---:R-:W-:Y:S02]  /*989a0*/  FFMA R5, R10, 0.69314718246459960938, R7 ;  /* 0x3f3172180a057823 */ /* 0x004fe40000000007 */
[----:B------:R-:W-:-:S03]  /*989b0*/  IMAD R7, R2, 0x1ed, RZ ;  /* 0x000001ed02077824 */ /* 0x000fc600078e02ff */
[----:B------:R0:W-:Y:S02]  /*989c0*/  STL [R1+0x24c], R5 ;  /* 0x00024c0501007387 */ /* 0x0001e40000100800 */
[----:B0-----:R-:W-:Y:S02]  /*989d0*/  LEA.HI.X.SX32 R5, R11, R29, 0x1, P6 ;  /* 0x0000001d0b057211 */ /* 0x001fe400030f0eff */
[----:B------:R-:W-:-:S03]  /*989e0*/  IADD3 R10, P6, R3, R28, RZ ;  /* 0x0000001c030a7210 */ /* 0x000fc60007fde0ff */
[----:B------:R0:W-:Y:S01]  /*989f0*/  STL.64 [R1+0x1080], R4 ;  /* 0x0010800401007387 */ /* 0x0001e20000100a00 */
[-C--:B------:R-:W-:Y:S02]  /*98a00*/  LEA.HI.X.SX32 R11, R7, R29.reuse, 0x1, P6 ;  /* 0x0000001d070b7211 */ /* 0x080fe400030f0eff */
[----:B0-----:R-:W-:Y:S02]  /*98a10*/  F2FP.BF16.PACK_AB R5, R13, R12 ;  /* 0x0000000c0d05723e */ /* 0x001fe400000010ff */
[----:B------:R-:W-:Y:S01]  /*98a20*/  IADD3 R12, P6, R6, R28, RZ ;  /* 0x0000001c060c7210 */ /* 0x000fe20007fde0ff */
[----:B---3--:R-:W-:Y:S01]  /*98a30*/  FFMA R6, R23, 0.69314718246459960938, R21 ;  /* 0x3f31721817067823 */ /* 0x008fe20000000015 */
[----:B------:R-:W-:Y:S02]  /*98a40*/  F2FP.BF16.PACK_AB R4, R15, R14 ;  /* 0x0000000e0f04723e */ /* 0x000fe400000010ff */
[----:B------:R-:W2:Y:S01]  /*98a50*/  LDL.LU R14, [R1+0xb60] ;  /* 0x000b6000010e7983 */ /* 0x000ea20000300800 */
[----:B------:R-:W-:-:S03]  /*98a60*/  LEA.HI.X.SX32 R13, R24, R29, 0x1, P6 ;  /* 0x0000001d180d7211 */ /* 0x000fc600030f0eff */
[----:B------:R-:W2:Y:S04]  /*98a70*/  LDL.LU R15, [R1+0x12cc] ;  /* 0x0012cc00010f7983 */ /* 0x000ea80000300800 */
[----:B------:R-:W3:Y:S04]  /*98a80*/  LDL.LU R21, [R1+0x180] ;  /* 0x0001800001157983 */ /* 0x000ee80000300800 */
[----:B------:R-:W-:Y:S04]  /*98a90*/  STL.64 [R1+0x1048], R10 ;  /* 0x0010480a01007387 */ /* 0x000fe80000100a00 */
[----:B------:R0:W-:Y:S04]  /*98aa0*/  STL [R1+0x230], R6 ;  /* 0x0002300601007387 */ /* 0x0001e80000100800 */
[----:B------:R-:W3:Y:S04]  /*98ab0*/  LDL.LU R23, [R1+0xb5c] ;  /* 0x000b5c0001177983 */ /* 0x000ee80000300800 */
[----:B------:R-:W3:Y:S01]  /*98ac0*/  LDL.LU R24, [R1+0x12c8] ;  /* 0x0012c80001187983 */ /* 0x000ee20000300800 */
[----:B0-----:R-:W-:-:S03]  /*98ad0*/  F2FP.BF16.PACK_AB R6, R27, R8 ;  /* 0x000000081b06723e */ /* 0x001fc600000010ff */
[----:B------:R0:W-:Y:S04]  /*98ae0*/  STL.64 [R1+0x1078], R12 ;  /* 0x0010780c01007387 */ /* 0x0001e80000100a00 */
[----:B------:R-:W3:Y:S01]  /*98af0*/  LDL.LU R27, [R1+0x1cf0] ;  /* 0x001cf000011b7983 */ /* 0x000ee20000300800 */
[C---:B------:R-:W-:Y:S02]  /*98b00*/  IMAD R3, R2.reuse, 0x3de, RZ ;  /* 0x000003de02037824 */ /* 0x040fe400078e02ff */
[C---:B------:R-:W-:Y:S01]  /*98b10*/  IMAD R11, R2.reuse, 0x1ef, RZ ;  /* 0x000001ef020b7824 */ /* 0x040fe200078e02ff */
[----:B------:R-:W4:Y:S02]  /*98b20*/  LDL.LU R8, [R1+0x1cec] ;  /* 0x001cec0001087983 */ /* 0x000f240000300800 */
[----:B0-----:R-:W-:Y:S01]  /*98b30*/  IADD3 R12, P6, R3, R28, RZ ;  /* 0x0000001c030c7210 */ /* 0x001fe20007fde0ff */
[----:B------:R-:W-:-:S03]  /*98b40*/  IMAD R10, R2, 0x3e0, RZ ;  /* 0x000003e0020a7824 */ /* 0x000fc600078e02ff */
[----:B------:R-:W-:Y:S02]  /*98b50*/  LEA.HI.X.SX32 R13, R11, R29, 0x1, P6 ;  /* 0x0000001d0b0d7211 */ /* 0x000fe400030f0eff */
[----:B------:R-:W-:Y:S02]  /*98b60*/  F2FP.BF16.PACK_AB R7, R9, R17 ;  /* 0x000000110907723e */ /* 0x000fe400000010ff */
[----:B------:R-:W4:Y:S04]  /*98b70*/  LDL.LU R9, [R1+0x1ce8] ;  /* 0x001ce80001097983 */ /* 0x000f280000300800 */
[----:B------:R0:W-:Y:S02]  /*98b80*/  STL.64 [R1+0x1070], R12 ;  /* 0x0010700c01007387 */ /* 0x0001e40000100a00 */
[----:B0-----:R-:W-:Y:S01]  /*98b90*/  FFMA R13, R20, 0.69314718246459960938, R18 ;  /* 0x3f317218140d7823 */ /* 0x001fe20000000012 */
[----:B------:R-:W-:-:S04]  /*98ba0*/  IADD3 R12, P6, R10, R28, RZ ;  /* 0x0000001c0a0c7210 */ /* 0x000fc80007fde0ff */
[----:B------:R-:W-:Y:S04]  /*98bb0*/  STL [R1+0x234], R13 ;  /* 0x0002340d01007387 */ /* 0x000fe80000100800 */
[----:B------:R-:W4:Y:S04]  /*98bc0*/  LDL.LU R17, [R1+0xb58] ;  /* 0x000b580001117983 */ /* 0x000f280000300800 */
[----:B------:R-:W4:Y:S01]  /*98bd0*/  LDL.LU R18, [R1+0x12c0] ;  /* 0x0012c00001127983 */ /* 0x000f220000300800 */
[C---:B------:R-:W-:Y:S02]  /*98be0*/  IMAD R3, R2.reuse, 0x3e2, RZ ;  /* 0x000003e202037824 */ /* 0x040fe400078e02ff */
[----:B------:R-:W-:-:S02]  /*98bf0*/  IMAD R11, R2, 0x1f1, RZ ;  /* 0x000001f1020b7824 */ /* 0x000fc400078e02ff */
[C---:B------:R-:W-:Y:S01]  /*98c00*/  IMAD R10, R2.reuse, 0x3e4, RZ ;  /* 0x000003e4020a7824 */ /* 0x040fe200078e02ff */
[----:B------:R0:W-:Y:S04]  /*98c10*/  STS.128 [R0+0xf80], R4 ;  /* 0x000f800400007388 */ /* 0x0001e80000000c00 */
[----:B------:R-:W-:Y:S01]  /*98c20*/  BAR.SYNC.DEFER_BLOCKING 0x0 ;  /* 0x0000000000007b1d */ /* 0x000fe20000010000 */
[C---:B0-----:R-:W-:Y:S02]  /*98c30*/  IMAD R0, R2.reuse, 0x3e6, RZ ;  /* 0x000003e602007824 */ /* 0x041fe400078e02ff */
[----:B------:R-:W-:Y:S02]  /*98c40*/  IMAD R4, R2, 0x1f3, RZ ;  /* 0x000001f302047824 */ /* 0x000fe400078e02ff */
[----:B--2---:R-:W-:Y:S01]  /*98c50*/  FFMA R5, R15, 0.69314718246459960938, R14 ;  /* 0x3f3172180f057823 */ /* 0x004fe2000000000e */
[----:B---3--:R-:W-:-:S05]  /*98c60*/  LEA.HI.X.SX32 R13, R27, R29, 0x1, P6 ;  /* 0x0000001d1b0d7211 */ /* 0x008fca00030f0eff */
[----:B------:R0:W-:Y:S04]  /*98c70*/  STL.64 [R1+0x1068], R12 ;  /* 0x0010680c01007387 */ /* 0x0001e80000100a00 */
[----:B------:R-:W2:Y:S04]  /*98c80*/  LDL.LU R20, [R1+0xb54] ;  /* 0x000b540001147983 */ /* 0x000ea80000300800 */
[----:B------:R-:W2:Y:S01]  /*98c90*/  LDL.LU R27, [R1+0x12a0] ;  /* 0x0012a000011b7983 */ /* 0x000ea20000300800 */
[----:B0-----:R-:W-:-:S04]  /*98ca0*/  IADD3 R12, P6, R3, R28, RZ ;  /* 0x0000001c030c7210 */ /* 0x001fc80007fde0ff */
[----:B------:R-:W-:Y:S02]  /*98cb0*/  LEA.HI.X.SX32 R13, R11, R29, 0x1, P6 ;  /* 0x0000001d0b0d7211 */ /* 0x000fe400030f0eff */
[----:B------:R-:W-:-:S04]  /*98cc0*/  IADD3 R6, P6, R10, R28, RZ ;  /* 0x0000001c0a067210 */ /* 0x000fc80007fde0ff */
[----:B------:R-:W-:Y:S01]  /*98cd0*/  LEA.HI.X.SX32 R7, R16, R29, 0x1, P6 ;  /* 0x0000001d10077211 */ /* 0x000fe200030f0eff */
[----:B------:R-:W-:Y:S04]  /*98ce0*/  STL.64 [R1+0x1040], R12 ;  /* 0x0010400c01007387 */ /* 0x000fe80000100a00 */
[----:B------:R-:W-:Y:S04]  /*98cf0*/  STL [R1+0x238], R5 ;  /* 0x0002380501007387 */ /* 0x000fe80000100800 */
[----:B------:R0:W-:Y:S02]  /*98d00*/  STL.64 [R1+0x1018], R6 ;  /* 0x0010180601007387 */ /* 0x0001e40000100a00 */
[----:B0-----:R-:W-:-:S04]  /*98d10*/  IADD3 R6, P6, R0, R28, RZ ;  /* 0x0000001c00067210 */ /* 0x001fc80007fde0ff */
[----:B------:R-:W-:-:S05]  /*98d20*/  LEA.HI.X.SX32 R7, R4, R29, 0x1, P6 ;  /* 0x0000001d04077211 */ /* 0x000fca00030f0eff */
[----:B------:R0:W-:Y:S01]  /*98d30*/  STL.64 [R1+0x1010], R6 ;  /* 0x0010100601007387 */ /* 0x0001e20000100a00 */
[----:B------:R-:W-:Y:S01]  /*98d40*/  PRMT R0, R21, 0x7632, R0 ;  /* 0x0000763215007816 */ /* 0x000fe20000000000 */
[----:B------:R-:W-:Y:S02]  /*98d50*/  IMAD R3, R2, 0x3e8, RZ ;  /* 0x000003e802037824 */ /* 0x000fe400078e02ff */
[----:B------:R1:W-:Y:S01]  /*98d60*/  STG.E.U16 [R28.64], R21 ;  /* 0x000000151c007986 */ /* 0x0003e2000c101504 */
[----:B0-----:R-:W-:-:S05]  /*98d70*/  FFMA R7, R24, 0.69314718246459960938, R23 ;  /* 0x3f31721818077823 */ /* 0x001fca0000000017 */
[----:B------:R0:W-:Y:S04]  /*98d80*/  STL [R1+0x23c], R7 ;  /* 0x00023c0701007387 */ /* 0x0001e80000100800 */
[----:B-1----:R-:W3:Y:S04]  /*98d90*/  LDL.LU R21, [R1+0xb50] ;  /* 0x000b500001157983 */ /* 0x002ee80000300800 */
[----:B------:R-:W3:Y:S01]  /*98da0*/  LDL.LU R23, [R1+0x12b0] ;  /* 0x0012b00001177983 */ /* 0x000ee20000300800 */
[----:B------:R-:W-:-:S03]  /*98db0*/  IADD3 R6, P6, R3, R28, RZ ;  /* 0x0000001c03067210 */ /* 0x000fc60007fde0ff */
[----:B------:R-:W3:Y:S01]  /*98dc0*/  LDL.LU R24, [R1+0xb4c] ;  /* 0x000b4c0001187983 */ /* 0x000ee20000300800 */
[----:B0-----:R-:W-:-:S05]  /*98dd0*/  LEA.HI.X.SX32 R7, R25, R29, 0x1, P6 ;  /* 0x0000001d19077211 */ /* 0x001fca00030f0eff */
[----:B------:R0:W-:Y:S04]  /*98de0*/  STL.64 [R1+0xcd8], R6 ;  /* 0x000cd80601007387 */ /* 0x0001e80000100a00 */
[----:B------:R-:W3:Y:S01]  /*98df0*/  LDL.LU R25, [R1+0x12ac] ;  /* 0x0012ac0001197983 */ /* 0x000ee20000300800 */
[C---:B------:R-:W-:Y:S02]  /*98e00*/  IMAD R5, R2.reuse, 0x3ea, RZ ;  /* 0x000003ea02057824 */ /* 0x040fe400078e02ff */
[C---:B------:R-:W-:Y:S02]  /*98e10*/  IMAD R4, R2.reuse, 0x1f5, RZ ;  /* 0x000001f502047824 */ /* 0x040fe400078e02ff */
[----:B------:R-:W-:Y:S01]  /*98e20*/  IMAD R3, R2, 0x3ec, RZ ;  /* 0x000003ec02037824 */ /* 0x000fe200078e02ff */
[----:B0-----:R-:W-:Y:S01]  /*98e30*/  IADD3 R6, P6, R5, R28, RZ ;  /* 0x0000001c05067210 */ /* 0x001fe20007fde0ff */
[----:B----4-:R0:W-:Y:S03]  /*98e40*/  STG.E.U16 [R8.64], R0 ;  /* 0x0000000008007986 */ /* 0x0101e6000c101504 */
[----:B------:R-:W-:-:S05]  /*98e50*/  LEA.HI.X.SX32 R7, R4, R29, 0x1, P6 ;  /* 0x0000001d04077211 */ /* 0x000fca00030f0eff */
[----:B------:R1:W-:Y:S01]  /*98e60*/  STL.64 [R1+0xcd0], R6 ;  /* 0x000cd00601007387 */ /* 0x0003e20000100a00 */
[----:B0-----:R-:W-:Y:S01]  /*98e70*/  IADD3 R8, P6, R3, R28, RZ ;  /* 0x0000001c03087210 */ /* 0x001fe20007fde0ff */
[----:B------:R-:W-:-:S05]  /*98e80*/  FFMA R3, R18, 0.69314718246459960938, R17 ;  /* 0x3f31721812037823 */ /* 0x000fca0000000011 */
[----:B------:R-:W-:Y:S04]  /*98e90*/  STL [R1+0x220], R3 ;  /* 0x0002200301007387 */ /* 0x000fe80000100800 */
[----:B-1----:R-:W0:Y:S01]  /*98ea0*/  S2R R7, SR_TID.X ;  /* 0x0000000000077919 */ /* 0x002e220000002100 */
[----:B------:R-:W-:Y:S01]  /*98eb0*/  LEA.HI.X.SX32 R9, R19, R29, 0x1, P6 ;  /* 0x0000001d13097211 */ /* 0x000fe200030f0eff */
[C---:B------:R-:W-:Y:S02]  /*98ec0*/  IMAD R0, R2.reuse, 0x3ee, RZ ;  /* 0x000003ee02007824 */ /* 0x040fe400078e02ff */
[C---:B------:R-:W-:Y:S02]  /*98ed0*/  IMAD R5, R2.reuse, 0x1f7, RZ ;  /* 0x000001f702057824 */ /* 0x040fe400078e02ff */
[----:B------:R1:W-:Y:S01]  /*98ee0*/  STL.64 [R1+0xcc8], R8 ;  /* 0x000cc80801007387 */ /* 0x0003e20000100a00 */
[----:B------:R-:W-:Y:S01]  /*98ef0*/  IMAD R4, R2, 0x3f0, RZ ;  /* 0x000003f002047824 */ /* 0x000fe200078e02ff */
[----:B-1----:R-:W-:-:S04]  /*98f00*/  IADD3 R8, P6, R0, R28, RZ ;  /* 0x0000001c00087210 */ /* 0x002fc80007fde0ff */
[-C--:B------:R-:W-:Y:S02]  /*98f10*/  LEA.HI.X.SX32 R9, R5, R29.reuse, 0x1, P6 ;  /* 0x0000001d05097211 */ /* 0x080fe400030f0eff */
[----:B------:R-:W-:Y:S01]  /*98f20*/  IADD3 R6, P6, R4, R28, RZ ;  /* 0x0000001c04067210 */ /* 0x000fe20007fde0ff */
[----:B0-----:R-:W-:Y:S01]  /*98f30*/  IMAD.SHL.U32 R0, R7, 0x10, RZ ;  /* 0x0000001007007824 */ /* 0x001fe200078e00ff */
[----:B------:R0:W-:Y:S01]  /*98f40*/  STL [R1+0x1870], R7 ;  /* 0x0018700701007387 */ /* 0x0001e20000100800 */
[----:B------:R-:W-:Y:S01]  /*98f50*/  IMAD R5, R2, 0x1f9, RZ ;  /* 0x000001f902057824 */ /* 0x000fe200078e02ff */
[----:B0-----:R-:W-:Y:S01]  /*98f60*/  LEA.HI.X.SX32 R7, R26, R29, 0x1, P6 ;  /* 0x0000001d1a077211 */ /* 0x001fe200030f0eff */
[C---:B------:R-:W-:Y:S02]  /*98f70*/  IMAD R4, R2.reuse, 0x3f4, RZ ;  /* 0x000003f402047824 */ /* 0x040fe400078e02ff */
[----:B--2---:R-:W-:Y:S02]  /*98f80*/  FFMA R3, R27, 0.69314718246459960938, R20 ;  /* 0x3f3172181b037823 */ /* 0x004fe40000000014 */
[----:B------:R-:W0:Y:S04]  /*98f90*/  S2R R27, SR_TID.X ;  /* 0x00000000001b7919 */ /* 0x000e280000002100 */
[----:B------:R1:W-:Y:S04]  /*98fa0*/  STL [R1+0x224], R3 ;  /* 0x0002240301007387 */ /* 0x0003e80000100800 */
[----:B------:R-:W-:Y:S04]  /*98fb0*/  STL.64 [R1+0xcb0], R8 ;  /* 0x000cb00801007387 */ /* 0x000fe80000100a00 */
[----:B------:R-:W2:Y:S01]  /*98fc0*/  LDL.LU R26, [R1+0xb48] ;  /* 0x000b4800011a7983 */ /* 0x000ea20000300800 */
[----:B-1----:R-:W-:Y:S01]  /*98fd0*/  IMAD R3, R2, 0x3f2, RZ ;  /* 0x000003f202037824 */ /* 0x002fe200078e02ff */
[----:B0-----:R-:W-:-:S02]  /*98fe0*/  LOP3.LUT R20, R27, 0xe0, RZ, 0xc0, !PT ;  /* 0x000000e01b147812 */ /* 0x001fc400078ec0ff */
[----:B------:R-:W2:Y:S04]  /*98ff0*/  LDL.LU R27, [R1+0x1280] ;  /* 0x00128000011b7983 */ /* 0x000ea80000300800 */
[----:B------:R0:W-:Y:S02]  /*99000*/  STL.64 [R1+0xb68], R6 ;  /* 0x000b680601007387 */ /* 0x0001e40000100a00 */
[----:B0-----:R-:W-:-:S04]  /*99010*/  IADD3 R6, P6, R3, R28, RZ ;  /* 0x0000001c03067210 */ /* 0x001fc80007fde0ff */
[----:B------:R-:W-:-:S05]  /*99020*/  LEA.HI.X.SX32 R7, R5, R29, 0x1, P6 ;  /* 0x0000001d05077211 */ /* 0x000fca00030f0eff */
[----:B------:R0:W-:Y:S01]  /*99030*/  STL.64 [R1+0xb60], R6 ;  /* 0x000b600601007387 */ /* 0x0001e20000100a00 */
[C---:B------:R-:W-:Y:S02]  /*99040*/  IMAD R3, R2.reuse, 0x3f6, RZ ;  /* 0x000003f602037824 */ /* 0x040fe400078e02ff */
[----:B------:R-:W-:Y:S01]  /*99050*/  IMAD R5, R2, 0x1fb, RZ ;  /* 0x000001fb02057824 */ /* 0x000fe200078e02ff */
[----:B0-----:R-:W-:Y:S01]  /*99060*/  IADD3 R6, P6, R4, R28, RZ ;  /* 0x0000001c04067210 */ /* 0x001fe20007fde0ff */
[----:B---3--:R-:W-:-:S05]  /*99070*/  FFMA R7, R23, 0.69314718246459960938, R21 ;  /* 0x3f31721817077823 */ /* 0x008fca0000000015 */
[----:B------:R0:W-:Y:S02]  /*99080*/  STL [R1+0x228], R7 ;  /* 0x0002280701007387 */ /* 0x0001e40000100800 */
[----:B0-----:R-:W-:Y:S01]  /*99090*/  LEA.HI.X.SX32 R7, R22, R29, 0x1, P6 ;  /* 0x0000001d16077211 */ /* 0x001fe200030f0eff */
[----:B------:R-:W-:-:S04]  /*990a0*/  FFMA R8, R25, 0.69314718246459960938, R24 ;  /* 0x3f31721819087823 */ /* 0x000fc80000000018 */
[----:B------:R0:W-:Y:S04]  /*990b0*/  STL.64 [R1+0xca0], R6 ;  /* 0x000ca00601007387 */ /* 0x0001e80000100a00 */
[----:B------:R-:W-:Y:S01]  /*990c0*/  STL [R1+0x22c], R8 ;  /* 0x00022c0801007387 */ /* 0x000fe20000100800 */
[----:B0-----:R-:W-:-:S04]  /*990d0*/  IADD3 R6, P6, R3, R28, RZ ;  /* 0x0000001c03067210 */ /* 0x001fc80007fde0ff */
[----:B------:R-:W-:-:S05]  /*990e0*/  LEA.HI.X.SX32 R7, R5, R29, 0x1, P6 ;  /* 0x0000001d05077211 */ /* 0x000fca00030f0eff */
[----:B------:R0:W-:Y:S04]  /*990f0*/  STL.64 [R1+0xb70], R6 ;  /* 0x000b700601007387 */ /* 0x0001e80000100a00 */
[----:B0-----:R-:W3:Y:S04]  /*99100*/  LDL.LU R7, [R1+0x110] ;  /* 0x0001100001077983 */ /* 0x001ee80000300800 */
[----:B------:R-:W3:Y:S04]  /*99110*/  LDL.LU R6, [R1+0xb0] ;  /* 0x0000b00001067983 */ /* 0x000ee80000300800 */
[----:B---3--:R-:W-:Y:S04]  /*99120*/  STL.64 [R1+0x1cd8], R6 ;  /* 0x001cd80601007387 */ /* 0x008fe80000100a00 */
[----:B------:R-:W3:Y:S04]  /*99130*/  LDL.LU.64 R10, [R1+0x980] ;  /* 0x00098000010a7983 */ /* 0x000ee80000300a00 */
[----:B---3--:R0:W-:Y:S04]  /*99140*/  STL.64 [R1+0x1cd0], R10 ;  /* 0x001cd00a01007387 */ /* 0x0081e80000100a00 */
[----:B0-----:R-:W3:Y:S01]  /*99150*/  LDL.LU.64 R10, [R1+0x998] ;  /* 0x00099800010a7983 */ /* 0x001ee20000300a00 */
[----:B------:R-:W-:Y:S01]  /*99160*/  IMAD R4, R2, 0x3f8, RZ ;  /* 0x000003f802047824 */ /* 0x000fe200078e02ff */
[----:B------:R-:W-:-:S02]  /*99170*/  LOP3.LUT R0, R0, 0x70, RZ, 0xc0, !PT ;  /* 0x0000007000007812 */ /* 0x000fc400078ec0ff */
[----:B---3--:R0:W-:Y:S04]  /*99180*/  STL.64 [R1+0x1ce0], R10 ;  /* 0x001ce00a01007387 */ /* 0x0081e80000100a00 */
[----:B0-----:R-:W3:Y:S01]  /*99190*/  LDL.LU.64 R10, [R1+0x3a8] ;  /* 0x0003a800010a7983 */ /* 0x001ee20000300a00 */
[----:B------:R-:W-:-:S03]  /*991a0*/  IMAD R5, R2, 0x1fc, RZ ;  /* 0x000001fc02057824 */ /* 0x000fc600078e02ff */
[----:B------:R-:W4:Y:S01]  /*991b0*/  LDL.LU.64 R12, [R1+0x978] ;  /* 0x00097800010c7983 */ /* 0x000f220000300a00 */
[----:B------:R-:W-:-:S03]  /*991c0*/  LEA R0, R20, R0, 0x2 ;  /* 0x0000000014007211 */ /* 0x000fc600078e10ff */
[----:B------:R-:W4:Y:S04]  /*991d0*/  LDL.LU R18, [R1+0x50] ;  /* 0x0000500001127983 */ /* 0x000f280000300800 */
[----:B------:R-:W4:Y:S01]  /*991e0*/  LDL.LU.64 R14, [R1+0x970] ;  /* 0x00097000010e7983 */ /* 0x000f220000300a00 */
[----:B--2---:R-:W-:-:S03]  /*991f0*/  FFMA R8, R27, 0.69314718246459960938, R26 ;  /* 0x3f3172181b087823 */ /* 0x004fc6000000001a */
[----:B------:R-:W2:Y:S04]  /*99200*/  LDL.LU.64 R16, [R1+0x968] ;  /* 0x0009680001107983 */ /* 0x000ea80000300a00 */
[----:B------:R-:W2:Y:S04]  /*99210*/  LDL.LU R19, [R1+0x170] ;  /* 0x0001700001137983 */ /* 0x000ea80000300800 */
[----:B------:R-:W2:Y:S01]  /*99220*/  LDL.LU.64 R20, [R1+0x960] ;  /* 0x0009600001147983 */ /* 0x000ea20000300a00 */
[----:B------:R-:W-:-:S03]  /*99230*/  IMAD R3, R2, 0x3fa, RZ ;  /* 0x000003fa02037824 */ /* 0x000fc600078e02ff */
[----:B------:R-:W2:Y:S04]  /*99240*/  LDL.LU.64 R22, [R1+0x958] ;  /* 0x0009580001167983 */ /* 0x000ea80000300a00 */
[----:B------:R-:W2:Y:S04]  /*99250*/  LDL.LU R28, [R1+0x100] ;  /* 0x00010000011c7983 */ /* 0x000ea80000300800 */
[----:B------:R-:W2:Y:S04]  /*99260*/  LDL.LU R29, [R1+0xa0] ;  /* 0x0000a000011d7983 */ /* 0x000ea80000300800 */
[----:B------:R-:W2:Y:S04]  /*99270*/  LDL.LU.64 R24, [R1+0x950] ;  /* 0x0009500001187983 */ /* 0x000ea80000300a00 */
[----:B------:R-:W2:Y:S04]  /*99280*/  LDL.LU.64 R26, [R1+0x948] ;  /* 0x00094800011a7983 */ /* 0x000ea80000300a00 */
[----:B------:R0:W-:Y:S04]  /*99290*/  STL [R1+0x1890], R8 ;  /* 0x0018900801007387 */ /* 0x0001e80000100800 */
[----:B0-----:R-:W2:Y:S01]  /*992a0*/  LDL.LU.64 R8, [R1+0x988] ;  /* 0x0009880001087983 */ /* 0x001ea20000300a00 */
[----:B---3--:R-:W-:-:S04]  /*992b0*/  IADD3 R6, P6, R4, R10, RZ ;  /* 0x0000000a04067210 */ /* 0x008fc80007fde0ff */
[----:B------:R-:W-:Y:S01]  /*992c0*/  LEA.HI.X.SX32 R7, R5, R11, 0x1, P6 ;  /* 0x0000000b05077211 */ /* 0x000fe200030f0eff */
[----:B------:R-:W-:-:S04]  /*992d0*/  IMAD R4, R2, 0x1fd, RZ ;  /* 0x000001fd02047824 */ /* 0x000fc800078e02ff */
[----:B------:R0:W-:Y:S02]  /*992e0*/  STL.64 [R1+0xb58], R6 ;  /* 0x000b580601007387 */ /* 0x0001e40000100a00 */
[----:B0-----:R-:W-:Y:S01]  /*992f0*/  IADD3 R6, P6, R3, R10, RZ ;  /* 0x0000000a03067210 */ /* 0x001fe20007fde0ff */
[----:B------:R-:W-:-:S03]  /*99300*/  IMAD R3, R2, 0x3fc, RZ ;  /* 0x000003fc02037824 */ /* 0x000fc600078e02ff */
[----:B------:R-:W-:Y:S02]  /*99310*/  LEA.HI.X.SX32 R7, R4, R11, 0x1, P6 ;  /* 0x0000000b04077211 */ /* 0x000fe400030f0eff */
[----:B------:R-:W3:Y:S04]  /*99320*/  LDL.LU.64 R4, [R1+0x990] ;  /* 0x0009900001047983 */ /* 0x000ee80000300a00 */
[----:B------:R0:W-:Y:S02]  /*99330*/  STL.64 [R1+0xb48], R6 ;  /* 0x000b480601007387 */ /* 0x0001e40000100a00 */
[C---:B0-----:R-:W-:Y:S01]  /*99340*/  IMAD R7, R2.reuse, 0x1fe, RZ ;  /* 0x000001fe02077824 */ /* 0x041fe200078e02ff */
[----:B------:R-:W-:Y:S01]  /*99350*/  IADD3 R6, P6, R3, R10, RZ ;  /* 0x0000000a03067210 */ /* 0x000fe20007fde0ff */
[----:B------:R-:W-:-:S03]  /*99360*/  IMAD R3, R2, 0x3fe, RZ ;  /* 0x000003fe02037824 */ /* 0x000fc600078e02ff */
[----:B------:R-:W-:-:S05]  /*99370*/  LEA.HI.X.SX32 R7, R7, R11, 0x1, P6 ;  /* 0x0000000b07077211 */ /* 0x000fca00030f0eff */
[----:B------:R0:W-:Y:S02]  /*99380*/  STL.64 [R1+0xb50], R6 ;  /* 0x000b500601007387 */ /* 0x0001e40000100a00 */
[----:B0-----:R-:W-:Y:S02]  /*99390*/  IADD3 R6, P6, R3, R10, RZ ;  /* 0x0000000a03067210 */ /* 0x001fe40007fde0ff */
[----:B------:R-:W0:Y:S01]  /*993a0*/  S2R R3, SR_TID.X ;  /* 0x0000000000037919 */ /* 0x000e220000002100 */
[----:B------:R-:W-:-:S05]  /*993b0*/  IMAD R2, R2, 0x1ff, RZ ;  /* 0x000001ff02027824 */ /* 0x000fca00078e02ff */
[----:B------:R-:W-:Y:S02]  /*993c0*/  LEA.HI.X.SX32 R7, R2, R11, 0x1, P6 ;  /* 0x0000000b02077211 */ /* 0x000fe400030f0eff */
[----:B0-----:R-:W-:-:S04]  /*993d0*/  LOP3.LUT R3, R3, 0x18, RZ, 0xc0, !PT ;  /* 0x0000001803037812 */ /* 0x001fc800078ec0ff */
[----:B------:R-:W-:-:S05]  /*993e0*/  LEA.HI R3, R3, R0, RZ, 0x1f ;  /* 0x0000000003037211 */ /* 0x000fca00078ff8ff */
[----:B------:R-:W-:Y:S04]  /*993f0*/  STL [R1+0x1320], R3 ;  /* 0x0013200301007387 */ /* 0x000fe80000100800 */
[----:B------:R-:W2:Y:S04]  /*99400*/  LDL.LU.64 R10, [R1+0x1ce0] ;  /* 0x001ce000010a7983 */ /* 0x000ea80000300a00 */
[----:B------:R0:W-:Y:S04]  /*99410*/  STL.64 [R1+0x3a8], R6 ;  /* 0x0003a80601007387 */ /* 0x0001e80000100a00 */
[----:B0-----:R-:W2:Y:S04]  /*99420*/  LDL.LU.64 R6, [R1+0x1cd8] ;  /* 0x001cd80001067983 */ /* 0x001ea80000300a00 */
[----:B--2---:R0:W-:Y:S04]  /*99430*/  STG.E.U16 [R10.64], R7 ;  /* 0x000000070a007986 */ /* 0x0041e8000c101504 */
[----:B0-----:R-:W2:Y:S01]  /*99440*/  LDL.LU.64 R10, [R1+0x1cd0] ;  /* 0x001cd000010a7983 */ /* 0x001ea20000300a00 */
[----:B------:R-:W-:-:S02]  /*99450*/  PRMT R2, R7, 0x7632, R2 ;  /* 0x0000763207027816 */ /* 0x000fc40000000002 */
[----:B------:R-:W-:-:S03]  /*99460*/  PRMT R0, R6, 0x7632, R0 ;  /* 0x0000763206007816 */ /* 0x000fc60000000000 */
[----:B---3--:R4:W-:Y:S04]  /*99470*/  STG.E.U16 [R4.64], R2 ;  /* 0x0000000204007986 */ /* 0x0089e8000c101504 */
[----:B------:R-:W-:Y:S01]  /*99480*/  STG.E.U16 [R8.64], R6 ;  /* 0x0000000608007986 */ /* 0x000fe2000c101504 */
[----:B----4-:R-:W-:-:S03]  /*99490*/  PRMT R2, R18, 0x7632, R2 ;  /* 0x0000763212027816 */ /* 0x010fc60000000002 */
[----:B--2---:R0:W-:Y:S04]  /*994a0*/  STG.E.U16 [R10.64], R0 ;  /* 0x000000000a007986 */ /* 0x0041e8000c101504 */
[----:B------:R-:W-:Y:S04]  /*994b0*/  STG.E.U16 [R12.64], R18 ;  /* 0x000000120c007986 */ /* 0x000fe8000c101504 */
[----:B------:R1:W-:Y:S01]  /*994c0*/  STG.E.U16 [R14.64], R2 ;  /* 0x000000020e007986 */ /* 0x0003e2000c101504 */
[----:B0-----:R-:W-:-:S03]  /*994d0*/  PRMT R0, R19, 0x7632, R0 ;  /* 0x0000763213007816 */ /* 0x001fc60000000000 */
[----:B------:R-:W-:Y:S04]  /*994e0*/  STG.E.U16 [R16.64], R19 ;  /* 0x0000001310007986 */ /* 0x000fe8000c101504 */
[----:B------:R-:W-:Y:S01]  /*994f0*/  STG.E.U16 [R20.64], R0 ;  /* 0x0000000014007986 */ /* 0x000fe2000c101504 */
[----:B-1----:R-:W-:-:S03]  /*99500*/  PRMT R2, R28, 0x7632, R2 ;  /* 0x000076321c027816 */ /* 0x002fc60000000002 */
[----:B------:R-:W-:Y:S04]  /*99510*/  STG.E.U16 [R22.64], R28 ;  /* 0x0000001c16007986 */ /* 0x000fe8000c101504 */
[----:B------:R-:W-:Y:S04]  /*99520*/  STG.E.U16 [R24.64], R2 ;  /* 0x0000000218007986 */ /* 0x000fe8000c101504 */
[----:B------:R0:W-:Y:S04]  /*99530*/  STG.E.U16 [R26.64], R29 ;  /* 0x0000001d1a007986 */ /* 0x0001e8000c101504 */
[----:B0-----:R-:W2:Y:S04]  /*99540*/  LDL.LU.64 R26, [R1+0x940] ;  /* 0x00094000011a7983 */ /* 0x001ea80000300a00 */
[----:B------:R-:W3:Y:S04]  /*99550*/  LDL.LU R3, [R1+0x30] ;  /* 0x0000300001037983 */ /* 0x000ee80000300800 */
[----:B---3--:R0:W-:Y:S04]  /*99560*/  STL [R1+0x1c78], R3 ;  /* 0x001c780301007387 */ /* 0x0081e80000100800 */
[----:B0-----:R-:W3:Y:S04]  /*99570*/  LDL.LU R3, [R1+0x90] ;  /* 0x0000900001037983 */ /* 0x001ee80000300800 */
[----:B---3--:R0:W-:Y:S04]  /*99580*/  STL [R1+0x1c90], R3 ;  /* 0x001c900301007387 */ /* 0x0081e80000100800 */
[----:B0-----:R-:W3:Y:S04]  /*99590*/  LDL.LU R3, [R1+0xf0] ;  /* 0x0000f00001037983 */ /* 0x001ee80000300800 */
[----:B---3--:R0:W-:Y:S04]  /*995a0*/  STL [R1+0x1ca8], R3 ;  /* 0x001ca80301007387 */ /* 0x0081e80000100800 */
[----:B0-----:R-:W3:Y:S04]  /*995b0*/  LDL.LU R3, [R1+0x160] ;  /* 0x0001600001037983 */ /* 0x001ee80000300800 */
[----:B---3--:R0:W-:Y:S04]  /*995c0*/  STL [R1+0x1cc0], R3 ;  /* 0x001cc00301007387 */ /* 0x0081e80000100800 */
[----:B0-----:R-:W3:Y:S04]  /*995d0*/  LDL.LU R3, [R1+0x40] ;  /* 0x0000400001037983 */ /* 0x001ee80000300800 */
[----:B------:R-:W4:Y:S04]  /*995e0*/  LDL.LU R7, [R1+0x150] ;  /* 0x0001500001077983 */ /* 0x000f280000300800 */
[----:B------:R-:W2:Y:S04]  /*995f0*/  LDL.LU.64 R4, [R1+0x8e0] ;  /* 0x0008e00001047983 */ /* 0x000ea80000300a00 */
        /* <DEDUP_REMOVED lines=19> */
[----:B0-----:R-:W2:Y:S01]  /*99730*/  LDL.LU.64 R4, [R1+0x930] ;  /* 0x0009300001047983 */ /* 0x001ea20000300a00 */
[----:B------:R-:W-:-:S03]  /*99740*/  PRMT R0, R29, 0x7632, R0 ;  /* 0x000076321d007816 */ /* 0x000fc60000000000 */
[----:B--2---:R0:W-:Y:S04]  /*99750*/  STL.64 [R1+0x1cc8], R4 ;  /* 0x001cc80401007387 */ /* 0x0041e80000100a00 */
[----:B0-----:R-:W3:Y:S04]  /*99760*/  LDL.LU.64 R4, [R1+0x938] ;  /* 0x0009380001047983 */ /* 0x001ee80000300a00 */
[----:B------:R-:W2:Y:S04]  /*99770*/  LDL.LU.64 R8, [R1+0x8d8] ;  /* 0x0008d80001087983 */ /* 0x000ea80000300a00 */
[----:B------:R-:W2:Y:S04]  /*99780*/  LDL.LU R6, [R1+0xe0] ;  /* 0x0000e00001067983 */ /* 0x000ea80000300800 */
[----:B------:R-:W2:Y:S04]  /*99790*/  LDL.LU.64 R10, [R1+0x8d0] ;  /* 0x0008d000010a7983 */ /* 0x000ea80000300a00 */
[----:B------:R-:W2:Y:S04]  /*997a0*/  LDL.LU.64 R12, [R1+0x8c8] ;  /* 0x0008c800010c7983 */ /* 0x000ea80000300a00 */
[----:B------:R-:W2:Y:S04]  /*997b0*/  LDL.LU R18, [R1+0x80] ;  /* 0x0000800001127983 */ /* 0x000ea80000300800 */
[----:B------:R-:W2:Y:S04]  /*997c0*/  LDL.LU.64 R14, [R1+0x8c0] ;  /* 0x0008c000010e7983 */ /* 0x000ea80000300a00 */
[----:B------:R-:W2:Y:S04]  /*997d0*/  LDL.LU R19, [R1+0x20] ;  /* 0x0000200001137983 */ /* 0x000ea80000300800 */
[----:B------:R-:W2:Y:S04]  /*997e0*/  LDL.LU R28, [R1+0x140] ;  /* 0x00014000011c7983 */ /* 0x000ea80000300800 */
[----:B------:R-:W2:Y:S04]  /*997f0*/  LDL.LU.64 R16, [R1+0x8b8] ;  /* 0x0008b80001107983 */ /* 0x000ea80000300a00 */
[----:B------:R-:W2:Y:S04]  /*99800*/  LDL.LU.64 R20, [R1+0x8b0] ;  /* 0x0008b00001147983 */ /* 0x000ea80000300a00 */
[----:B------:R-:W2:Y:S04]  /*99810*/  LDL.LU.64 R22, [R1+0x8a8] ;  /* 0x0008a80001167983 */ /* 0x000ea80000300a00 */
[----:B------:R0:W-:Y:S04]  /*99820*/  STG.E.U16 [R26.64], R0 ;  /* 0x000000001a007986 */ /* 0x0001e8000c101504 */
[----:B------:R-:W2:Y:S04]  /*99830*/  LDL.LU.64 R24, [R1+0x8a0] ;  /* 0x0008a00001187983 */ /* 0x000ea80000300a00 */
[----:B0-----:R-:W2:Y:S04]  /*99840*/  LDL.LU.64 R26, [R1+0x898] ;  /* 0x00089800011a7983 */ /* 0x001ea80000300a00 */
[----:B------:R-:W2:Y:S04]  /*99850*/  LDL.LU R29, [R1+0xd0] ;  /* 0x0000d000011d7983 */ /* 0x000ea80000300800 */
[----:B---3--:R0:W-:Y:S04]  /*99860*/  STG.E.U16 [R4.64], R3 ;  /* 0x0000000304007986 */ /* 0x0081e8000c101504 */
[----:B0-----:R-:W3:Y:S01]  /*99870*/  LDL.LU.64 R4, [R1+0x1cc8] ;  /* 0x001cc80001047983 */ /* 0x001ee20000300a00 */
[----:B------:R-:W-:-:S03]  /*99880*/  PRMT R2, R3, 0x7632, R2 ;  /* 0x0000763203027816 */ /* 0x000fc60000000002 */
[----:B------:R-:W2:Y:S04]  /*99890*/  LDL.LU R3, [R1+0x1cc0] ;  /* 0x001cc00001037983 */ /* 0x000ea80000300800 */
[----:B---3--:R0:W-:Y:S04]  /*998a0*/  STG.E.U16 [R4.64], R2 ;  /* 0x0000000204007986 */ /* 0x0081e8000c101504 */
[----:B0-----:R-:W3:Y:S01]  /*998b0*/  LDL.LU.64 R4, [R1+0x1cb8] ;  /* 0x001cb80001047983 */ /* 0x001ee20000300a00 */
[----:B--2---:R-:W-:-:S03]  /*998c0*/  PRMT R0, R3, 0x7632, R0 ;  /* 0x0000763203007816 */ /* 0x004fc60000000000 */
[----:B---3--:R0:W-:Y:S04]  /*998d0*/  STG.E.U16 [R4.64], R3 ;  /* 0x0000000304007986 */ /* 0x0081e8000c101504 */
[----:B0-----:R-:W2:Y:S04]  /*998e0*/  LDL.LU.64 R4, [R1+0x1cb0] ;  /* 0x001cb00001047983 */ /* 0x001ea80000300a00 */
[----:B------:R-:W3:Y:S04]  /*998f0*/  LDL.LU R3, [R1+0x1ca8] ;  /* 0x001ca80001037983 */ /* 0x000ee80000300800 */
[----:B--2---:R0:W-:Y:S04]  /*99900*/  STG.E.U16 [R4.64], R0 ;  /* 0x0000000004007986 */ /* 0x0041e8000c101504 */
[----:B0-----:R-:W2:Y:S01]  /*99910*/  LDL.LU.64 R4, [R1+0x1ca0] ;  /* 0x001ca00001047983 */ /* 0x001ea20000300a00 */
[----:B---3--:R-:W-:-:S03]  /*99920*/  PRMT R2, R3, 0x7632, R2 ;  /* 0x0000763203027816 */ /* 0x008fc60000000002 */
[----:B--2---:R0:W-:Y:S04]  /*99930*/  STG.E.U16 [R4.64], R3 ;  /* 0x0000000304007986 */ /* 0x0041e8000c101504 */
        /* <DEDUP_REMOVED lines=13> */
[----:B--2---:R0:W-:Y:S04]  /*99a10*/  STG.E.U16 [R4.64], R2 ;  /* 0x0000000204007986 */ /* 0x0041e8000c101504 */
[----:B0-----:R-:W2:Y:S01]  /*99a20*/  LDL.LU.64 R4, [R1+0x1c60] ;  /* 0x001c600001047983 */ /* 0x001ea20000300a00 */
[----:B----4-:R-:W-:-:S03]  /*99a30*/  PRMT R0, R7, 0x7632, R0 ;  /* 0x0000763207007816 */ /* 0x010fc60000000000 */
[----:B--2---:R0:W-:Y:S04]  /*99a40*/  STG.E.U16 [R4.64], R7 ;  /* 0x0000000704007986 */ /* 0x0041e8000c101504 */
[----:B0-----:R-:W2:Y:S01]  /*99a50*/  LDL.LU.64 R4, [R1+0x1c58] ;  /* 0x001c580001047983 */ /* 0x001ea20000300a00 */
[----:B------:R-:W-:-:S03]  /*99a60*/  PRMT R2, R6, 0x7632, R2 ;  /* 0x0000763206027816 */ /* 0x000fc60000000002 */
[----:B--2---:R0:W-:Y:S04]  /*99a70*/  STG.E.U16 [R4.64], R0 ;  /* 0x0000000004007986 */ /* 0x0041e8000c101504 */
[----:B------:R-:W-:Y:S04]  /*99a80*/  STG.E.U16 [R8.64], R6 ;  /* 0x0000000608007986 */ /* 0x000fe8000c101504 */
[----:B------:R1:W-:Y:S01]  /*99a90*/  STG.E.U16 [R10.64], R2 ;  /* 0x000000020a007986 */ /* 0x0003e2000c101504 */
[----:B0-----:R-:W-:-:S03]  /*99aa0*/  PRMT R0, R18, 0x7632, R0 ;  /* 0x0000763212007816 */ /* 0x001fc60000000000 */
[----:B------:R-:W-:Y:S04]  /*99ab0*/  STG.E.U16 [R12.64], R18 ;  /* 0x000000120c007986 */ /* 0x000fe8000c101504 */
[----:B------:R0:W-:Y:S01]  /*99ac0*/  STG.E.U16 [R14.64], R0 ;  /* 0x000000000e007986 */ /* 0x0001e2000c101504 */
[----:B-1----:R-:W-:-:S03]  /*99ad0*/  PRMT R2, R19, 0x7632, R2 ;  /* 0x0000763213027816 */ /* 0x002fc60000000002 */
[----:B------:R-:W-:Y:S04]  /*99ae0*/  STG.E.U16 [R16.64], R19 ;  /* 0x0000001310007986 */ /* 0x000fe8000c101504 */
[----:B------:R-:W-:Y:S01]  /*99af0*/  STG.E.U16 [R20.64], R2 ;  /* 0x0000000214007986 */ /* 0x000fe2000c101504 */
[----:B0-----:R-:W-:-:S03]  /*99b00*/  PRMT R0, R28, 0x7632, R0 ;  /* 0x000076321c007816 */ /* 0x001fc60000000000 */
        /* <DEDUP_REMOVED lines=13> */
[----:B------:R-:W4:Y:S04]  /*99be0*/  LDL.LU R7, [R1] ;  /* 0x0000000001077983 */ /* 0x000f280000300800 */
        /* <DEDUP_REMOVED lines=35> */
[----:B------:R-:W2:Y:S04]  /*99e20*/  LDL.LU R29, [R1+0x1d0] ;  /* 0x0001d000011d7983 */ /* 0x000ea80000300800 */
[----:B------:R0:W-:Y:S04]  /*99e30*/  STG.E.U16 [R26.64], R2 ;  /* 0x000000021a007986 */ /* 0x0001e8000c101504 */
[----:B------:R-:W2:Y:S04]  /*99e40*/  LDL.LU.64 R24, [R1+0x7f0] ;  /* 0x0007f00001187983 */ /* 0x000ea80000300a00 */
[----:B0-----:R-:W2:Y:S04]  /*99e50*/  LDL.LU.64 R26, [R1+0x7e8] ;  /* 0x0007e800011a7983 */ /* 0x001ea80000300a00 */
        /* <DEDUP_REMOVED lines=272> */
[----:B0-----:R-:W3:Y:S01]  /*9af60*/  LDL.LU.64 R4, [R1+0x678] ;  /* 0x0006780001047983 */ /* 0x001ee20000300a00 */
[----:B------:R-:W2:Y:S02]  /*9af70*/  LDL.LU.64 R8, [R1+0x618] ;  /* 0x0006180001087983 */ /* 0x000ea40000300a00 */
[----:B------:R-:W2:Y:S02]  /*9af80*/  LDL.LU R6, [R1+0x1a4] ;  /* 0x0001a40001067983 */ /* 0x000ea40000300800 */
[----:B------:R-:W2:Y:S01]  /*9af90*/  LDL.LU.64 R10, [R1+0x610] ;  /* 0x00061000010a7983 */ /* 0x000ea20000300a00 */
[----:B------:R-:W2:Y:S01]  /*9afa0*/  LDL.LU.64 R12, [R1+0x608] ;  /* 0x00060800010c7983 */ /* 0x000ea20000300a00 */
[----:B------:R-:W2:Y:S02]  /*9afb0*/  LDL.LU R18, [R1+0x1b4] ;  /* 0x0001b40001127983 */ /* 0x000ea40000300800 */
[----:B------:R-:W2:Y:S02]  /*9afc0*/  LDL.LU.64 R14, [R1+0x600] ;  /* 0x00060000010e7983 */ /* 0x000ea40000300a00 */
[----:B------:R-:W2:Y:S01]  /*9afd0*/  LDL.LU R19, [R1+0x1c4] ;  /* 0x0001c40001137983 */ /* 0x000ea20000300800 */
[----:B------:R-:W2:Y:S01]  /*9afe0*/  LDL.LU R28, [R1+0x1d4] ;  /* 0x0001d400011c7983 */ /* 0x000ea20000300800 */
[----:B------:R-:W2:Y:S02]  /*9aff0*/  LDL.LU.64 R16, [R1+0x5f8] ;  /* 0x0005f80001107983 */ /* 0x000ea40000300a00 */
[----:B------:R-:W2:Y:S02]  /*9b000*/  LDL.LU.64 R20, [R1+0x5f0] ;  /* 0x0005f00001147983 */ /* 0x000ea40000300a00 */
[----:B------:R-:W2:Y:S01]  /*9b010*/  LDL.LU.64 R22, [R1+0x5e8] ;  /* 0x0005e80001167983 */ /* 0x000ea20000300a00 */
[----:B------:R0:W-:Y:S04]  /*9b020*/  STG.E.U16 [R26.64], R0 ;  /* 0x000000001a007986 */ /* 0x0001e8000c101504 */
[----:B------:R-:W2:Y:S04]  /*9b030*/  LDL.LU.64 R24, [R1+0x5e0] ;  /* 0x0005e00001187983 */ /* 0x000ea80000300a00 */
[----:B0-----:R-:W2:Y:S01]  /*9b040*/  LDL.LU.64 R26, [R1+0x5d8] ;  /* 0x0005d800011a7983 */ /* 0x001ea20000300a00 */
[----:B------:R-:W2:Y:S03]  /*9b050*/  LDL.LU R29, [R1+0x1e4] ;  /* 0x0001e400011d7983 */ /* 0x000ea60000300800 */
[----:B---3--:R0:W-:Y:S04]  /*9b060*/  STG.E.U16 [R4.64], R3 ;  /* 0x0000000304007986 */ /* 0x0081e8000c101504 */
[----:B0-----:R-:W3:Y:S01]  /*9b070*/  LDL.LU.64 R4, [R1+0x1ae8] ;  /* 0x001ae80001047983 */ /* 0x001ee20000300a00 */
[----:B------:R-:W-:-:S02]  /*9b080*/  PRMT R2, R3, 0x7632, R2 ;  /* 0x0000763203027816 */ /* 0x000fc40000000002 */
[----:B------:R-:W2:Y:S03]  /*9b090*/  LDL.LU R3, [R1+0x1ae0] ;  /* 0x001ae00001037983 */ /* 0x000ea60000300800 */
[----:B---3--:R0:W-:Y:S04]  /*9b0a0*/  STG.E.U16 [R4.64], R2 ;  /* 0x0000000204007986 */ /* 0x0081e8000c101504 */
[----:B0-----:R-:W3:Y:S01]  /*9b0b0*/  LDL.LU.64 R4, [R1+0x1ad8] ;  /* 0x001ad80001047983 */ /* 0x001ee20000300a00 */
[----:B--2---:R-:W-:-:S03]  /*9b0c0*/  PRMT R0, R3, 0x7632, R0 ;  /* 0x0000763203007816 */ /* 0x004fc60000000000 */
[----:B---3--:R0:W-:Y:S04]  /*9b0d0*/  STG.E.U16 [R4.64], R3 ;  /* 0x0000000304007986 */ /* 0x0081e8000c101504 */
[----:B0-----:R-:W2:Y:S01]  /*9b0e0*/  LDL.LU.64 R4, [R1+0x1ad0] ;  /* 0x001ad00001047983 */ /* 0x001ea20000300a00 */
[----:B------:R-:W3:Y:S03]  /*9b0f0*/  LDL.LU R3, [R1+0x1ac8] ;  /* 0x001ac80001037983 */ /* 0x000ee60000300800 */
[----:B--2---:R0:W-:Y:S04]  /*9b100*/  STG.E.U16 [R4.64], R0 ;  /* 0x0000000004007986 */ /* 0x0041e8000c101504 */
[----:B0-----:R-:W2:Y:S01]  /*9b110*/  LDL.LU.64 R4, [R1+0x1ac0] ;  /* 0x001ac00001047983 */ /* 0x001ea20000300a00 */
[----:B---3--:R-:W-:-:S03]  /*9b120*/  PRMT R2, R3, 0x7632, R2 ;  /* 0x0000763203027816 */ /* 0x008fc60000000002 */
[----:B--2---:R0:W-:Y:S04]  /*9b130*/  STG.E.U16 [R4.64], R3 ;  /* 0x0000000304007986 */ /* 0x0041e8000c101504 */
        /* <DEDUP_REMOVED lines=19> */
[----:B--2---:R0:W-:Y:S01]  /*9b270*/  STG.E.U16 [R4.64], R0 ;  /* 0x0000000004007986 */ /* 0x0041e2000c101504 */
[----:B------:R-:W-:Y:S02]  /*9b280*/  STG.E.U16 [R8.64], R6 ;  /* 0x0000000608007986 */ /* 0x000fe4000c101504 */
[----:B------:R1:W-:Y:S02]  /*9b290*/  STG.E.U16 [R10.64], R2 ;  /* 0x000000020a007986 */ /* 0x0003e4000c101504 */
[----:B------:R-:W-:Y:S01]  /*9b2a0*/  STG.E.U16 [R12.64], R18 ;  /* 0x000000120c007986 */ /* 0x000fe2000c101504 */
[----:B0-----:R-:W-:Y:S02]  /*9b2b0*/  PRMT R0, R18, 0x7632, R0 ;  /* 0x0000763212007816 */ /* 0x001fe40000000000 */
[----:B-1----:R-:W-:-:S03]  /*9b2c0*/  PRMT R2, R19, 0x7632, R2 ;  /* 0x0000763213027816 */ /* 0x002fc60000000002 */
[----:B------:R0:W-:Y:S01]  /*9b2d0*/  STG.E.U16 [R14.64], R0 ;  /* 0x000000000e007986 */ /* 0x0001e2000c101504 */
[----:B------:R-:W-:Y:S02]  /*9b2e0*/  STG.E.U16 [R16.64], R19 ;  /* 0x0000001310007986 */ /* 0x000fe4000c101504 */
[----:B------:R-:W-:Y:S02]  /*9b2f0*/  STG.E.U16 [R20.64], R2 ;  /* 0x0000000214007986 */ /* 0x000fe4000c101504 */
[----:B------:R-:W-:Y:S01]  /*9b300*/  STG.E.U16 [R22.64], R28 ;  /* 0x0000001c16007986 */ /* 0x000fe2000c101504 */
[----:B0-----:R-:W-:-:S05]  /*9b310*/  PRMT R0, R28, 0x7632, R0 ;  /* 0x000076321c007816 */ /* 0x001fca0000000000 */
[----:B------:R-:W-:Y:S01]  /*9b320*/  STG.E.U16 [R24.64], R0 ;  /* 0x0000000018007986 */ /* 0x000fe2000c101504 */
[----:B------:R0:W-:Y:S03]  /*9b330*/  STG.E.U16 [R26.64], R29 ;  /* 0x0000001d1a007986 */ /* 0x0001e6000c101504 */
[----:B0-----:R-:W2:Y:S01]  /*9b340*/  LDL.LU.64 R26, [R1+0x5d0] ;  /* 0x0005d000011a7983 */ /* 0x001ea20000300a00 */
[----:B------:R-:W3:Y:S03]  /*9b350*/  LDL.LU R3, [R1+0xb8] ;  /* 0x0000b80001037983 */ /* 0x000ee60000300800 */
[----:B---3--:R0:W-:Y:S04]  /*9b360*/  STL [R1+0x1a20], R3 ;  /* 0x001a200301007387 */ /* 0x0081e80000100800 */
[----:B0-----:R-:W3:Y:S04]  /*9b370*/  LDL.LU R3, [R1+0x118] ;  /* 0x0001180001037983 */ /* 0x001ee80000300800 */
[----:B---3--:R0:W-:Y:S04]  /*9b380*/  STL [R1+0x1a38], R3 ;  /* 0x001a380301007387 */ /* 0x0081e80000100800 */
[----:B0-----:R-:W3:Y:S04]  /*9b390*/  LDL.LU R3, [R1+0x188] ;  /* 0x0001880001037983 */ /* 0x001ee80000300800 */
[----:B---3--:R0:W-:Y:S04]  /*9b3a0*/  STL [R1+0x1a50], R3 ;  /* 0x001a500301007387 */ /* 0x0081e80000100800 */
[----:B0-----:R-:W3:Y:S04]  /*9b3b0*/  LDL.LU R3, [R1+0x204] ;  /* 0x0002040001037983 */ /* 0x001ee80000300800 */
[----:B---3--:R0:W-:Y:S04]  /*9b3c0*/  STL [R1+0x1a68], R3 ;  /* 0x001a680301007387 */ /* 0x0081e80000100800 */
[----:B0-----:R-:W3:Y:S01]  /*9b3d0*/  LDL.LU R3, [R1+0x1f4] ;  /* 0x0001f40001037983 */ /* 0x001ee20000300800 */
[----:B------:R-:W4:Y:S02]  /*9b3e0*/  LDL.LU R7, [R1+0x58] ;  /* 0x0000580001077983 */ /* 0x000f240000300800 */
[----:B------:R-:W2:Y:S02]  /*9b3f0*/  LDL.LU.64 R4, [R1+0x570] ;  /* 0x0005700001047983 */ /* 0x000ea40000300a00 */
        /* <DEDUP_REMOVED lines=29> */
[----:B------:R-:W2:Y:S01]  /*9b5d0*/  LDL.LU.64 R16, [R1+0x548] ;  /* 0x0005480001107983 */ /* 0x000ea20000300a00 */
[----:B------:R-:W2:Y:S01]  /*9b5e0*/  LDL.LU R19, [R1+0xa8] ;  /* 0x0000a80001137983 */ /* 0x000ea20000300800 */
[----:B------:R-:W2:Y:S02]  /*9b5f0*/  LDL.LU.64 R20, [R1+0x540] ;  /* 0x0005400001147983 */ /* 0x000ea40000300a00 */
[----:B------:R-:W2:Y:S02]  /*9b600*/  LDL.LU.64 R22, [R1+0x538] ;  /* 0x0005380001167983 */ /* 0x000ea40000300a00 */
[----:B------:R-:W2:Y:S01]  /*9b610*/  LDL.LU R28, [R1+0x48] ;  /* 0x00004800011c7983 */ /* 0x000ea20000300800 */
[----:B------:R-:W2:Y:S04]  /*9b620*/  LDL.LU R29, [R1+0x168] ;  /* 0x00016800011d7983 */ /* 0x000ea80000300800 */
[----:B------:R0:W-:Y:S01]  /*9b630*/  STG.E.U16 [R26.64], R2 ;  /* 0x000000021a007986 */ /* 0x0001e2000c101504 */
[----:B------:R-:W2:Y:S03]  /*9b640*/  LDL.LU.64 R24, [R1+0x530] ;  /* 0x0005300001187983 */ /* 0x000ea60000300a00 */
[----:B0-----:R-:W2:Y:S04]  /*9b650*/  LDL.LU.64 R26, [R1+0x528] ;  /* 0x00052800011a7983 */ /* 0x001ea80000300a00 */
        /* <DEDUP_REMOVED lines=137> */
[----:B------:R1:W-:Y:S02]  /*9bef0*/  STG.E.U16 [R20.64], R2 ;  /* 0x0000000214007986 */ /* 0x0003e4000c101504 */
[----:B------:R2:W-:Y:S01]  /*9bf00*/  STG.E.U16 [R22.64], R28 ;  /* 0x0000001c16007986 */ /* 0x0005e2000c101504 */
[----:B0-----:R-:W-:Y:S02]  /*9bf10*/  PRMT R0, R28, 0x7632, R0 ;  /* 0x000076321c007816 */ /* 0x001fe40000000000 */
[----:B-1----:R-:W-:Y:S01]  /*9bf20*/  PRMT R2, R29, 0x7632, R2 ;  /* 0x000076321d027816 */ /* 0x002fe20000000002 */
[----:B--2---:R-:W2:Y:S04]  /*9bf30*/  LDL.LU.64 R22, [R1+0x470] ;  /* 0x0004700001167983 */ /* 0x004ea80000300a00 */
[----:B------:R0:W-:Y:S01]  /*9bf40*/  STG.E.U16 [R24.64], R0 ;  /* 0x0000000018007986 */ /* 0x0001e2000c101504 */
[----:B------:R1:W-:Y:S03]  /*9bf50*/  STG.E.U16 [R26.64], R29 ;  /* 0x0000001d1a007986 */ /* 0x0003e6000c101504 */
[----:B0-----:R-:W3:Y:S01]  /*9bf60*/  LDL.LU.64 R24, [R1+0x468] ;  /* 0x0004680001187983 */ /* 0x001ee20000300a00 */
[----:B-1----:R-:W4:Y:S02]  /*9bf70*/  LDL.LU R29, [R1+0x138] ;  /* 0x00013800011d7983 */ /* 0x002f240000300800 */
[----:B------:R-:W2:Y:S02]  /*9bf80*/  LDL.LU R3, [R1+0x128] ;  /* 0x0001280001037983 */ /* 0x000ea40000300800 */
[----:B--2---:R0:W-:Y:S04]  /*9bf90*/  STL [R1+0x1940], R3 ;  /* 0x0019400301007387 */ /* 0x0041e80000100800 */
[----:B0-----:R-:W2:Y:S04]  /*9bfa0*/  LDL.LU R3, [R1+0x8] ;  /* 0x0000080001037983 */ /* 0x001ea80000300800 */
[----:B--2---:R0:W-:Y:S04]  /*9bfb0*/  STL [R1+0x1958], R3 ;  /* 0x0019580301007387 */ /* 0x0041e80000100800 */
[----:B0-----:R-:W2:Y:S04]  /*9bfc0*/  LDL.LU R3, [R1+0x68] ;  /* 0x0000680001037983 */ /* 0x001ea80000300800 */
[----:B--2---:R0:W-:Y:S04]  /*9bfd0*/  STL [R1+0x1970], R3 ;  /* 0x0019700301007387 */ /* 0x0041e80000100800 */
[----:B0-----:R-:W2:Y:S01]  /*9bfe0*/  LDL.LU R3, [R1+0xc8] ;  /* 0x0000c80001037983 */ /* 0x001ea20000300800 */
[----:B------:R-:W2:Y:S02]  /*9bff0*/  LDL.LU R8, [R1+0x1a8] ;  /* 0x0001a80001087983 */ /* 0x000ea40000300800 */
        /* <DEDUP_REMOVED lines=21> */
[----:B----4-:R-:W-:-:S03]  /*9c150*/  PRMT R0, R29, 0x7632, R0 ;  /* 0x000076321d007816 */ /* 0x010fc60000000000 */
[----:B------:R-:W-:Y:S04]  /*9c160*/  STG.E.U16 [R22.64], R2 ;  /* 0x0000000216007986 */ /* 0x000fe8000c101504 */
[----:B--2---:R0:W-:Y:S04]  /*9c170*/  STL.64 [R1+0x1980], R4 ;  /* 0x0019800401007387 */ /* 0x0041e80000100a00 */
[----:B0-----:R-:W2:Y:S01]  /*9c180*/  LDL.LU.64 R4, [R1+0x460] ;  /* 0x0004600001047983 */ /* 0x001ea20000300a00 */
[----:B------:R-:W4:Y:S02]  /*9c190*/  LDL.LU R9, [R1+0x1b8] ;  /* 0x0001b80001097983 */ /* 0x000f240000300800 */
[----:B------:R-:W4:Y:S02]  /*9c1a0*/  LDL.LU.64 R6, [R1+0x400] ;  /* 0x0004000001067983 */ /* 0x000f240000300a00 */
[----:B------:R-:W4:Y:S01]  /*9c1b0*/  LDL.LU.64 R10, [R1+0x3f8] ;  /* 0x0003f800010a7983 */ /* 0x000f220000300a00 */
[----:B------:R-:W4:Y:S01]  /*9c1c0*/  LDL.LU R16, [R1+0x1c8] ;  /* 0x0001c80001107983 */ /* 0x000f220000300800 */
[----:B------:R-:W4:Y:S02]  /*9c1d0*/  LDL.LU.64 R12, [R1+0x3f0] ;  /* 0x0003f000010c7983 */ /* 0x000f240000300a00 */
[----:B------:R-:W4:Y:S02]  /*9c1e0*/  LDL.LU.64 R14, [R1+0x3e8] ;  /* 0x0003e800010e7983 */ /* 0x000f240000300a00 */
[----:B------:R-:W4:Y:S01]  /*9c1f0*/  LDL.LU R17, [R1+0x1d8] ;  /* 0x0001d80001117983 */ /* 0x000f220000300800 */
[----:B------:R-:W4:Y:S01]  /*9c200*/  LDL.LU.64 R18, [R1+0x3e0] ;  /* 0x0003e00001127983 */ /* 0x000f220000300a00 */
[----:B------:R-:W4:Y:S02]  /*9c210*/  LDL.LU R26, [R1+0x1e8] ;  /* 0x0001e800011a7983 */ /* 0x000f240000300800 */
[----:B------:R-:W4:Y:S02]  /*9c220*/  LDL.LU R27, [R1+0x1f8] ;  /* 0x0001f800011b7983 */ /* 0x000f240000300800 */
[----:B------:R-:W4:Y:S01]  /*9c230*/  LDL.LU.64 R20, [R1+0x3d8] ;  /* 0x0003d80001147983 */ /* 0x000f220000300a00 */
[----:B---3--:R0:W-:Y:S04]  /*9c240*/  STG.E.U16 [R24.64], R29 ;  /* 0x0000001d18007986 */ /* 0x0081e8000c101504 */
[----:B------:R-:W3:Y:S04]  /*9c250*/  LDL.LU.64 R22, [R1+0x3d0] ;  /* 0x0003d00001167983 */ /* 0x000ee80000300a00 */
[----:B0-----:R-:W3:Y:S01]  /*9c260*/  LDL.LU.64 R24, [R1+0x3c8] ;  /* 0x0003c80001187983 */ /* 0x001ee20000300a00 */
[----:B------:R-:W3:Y:S03]  /*9c270*/  LDL.LU.64 R28, [R1+0x3c0] ;  /* 0x0003c000011c7983 */ /* 0x000ee60000300a00 */
[----:B--2---:R0:W-:Y:S04]  /*9c280*/  STG.E.U16 [R4.64], R0 ;  /* 0x0000000004007986 */ /* 0x0041e8000c101504 */
[----:B0-----:R-:W2:Y:S01]  /*9c290*/  LDL.LU.64 R4, [R1+0x1980] ;  /* 0x0019800001047983 */ /* 0x001ea20000300a00 */
[----:B------:R-:W-:-:S03]  /*9c2a0*/  PRMT R2, R3, 0x7632, R2 ;  /* 0x0000763203027816 */ /* 0x000fc60000000002 */
        /* <DEDUP_REMOVED lines=22> */
[----:B------:R-:W-:-:S03]  /*9c410*/  PRMT R2, R8, 0x7632, R2 ;  /* 0x0000763208027816 */ /* 0x000fc60000000002 */
[----:B--2---:R0:W-:Y:S04]  /*9c420*/  STG.E.U16 [R4.64], R8 ;  /* 0x0000000804007986 */ /* 0x0041e8000c101504 */
[----:B0-----:R-:W2:Y:S01]  /*9c430*/  LDL.LU.64 R4, [R1+0x1920] ;  /* 0x0019200001047983 */ /* 0x001ea20000300a00 */
[----:B----4-:R-:W-:-:S03]  /*9c440*/  PRMT R0, R9, 0x7632, R0 ;  /* 0x0000763209007816 */ /* 0x010fc60000000000 */
[----:B--2---:R0:W-:Y:S04]  /*9c450*/  STG.E.U16 [R4.64], R2 ;  /* 0x0000000204007986 */ /* 0x0041e8000c101504 */
[----:B0-----:R-:W2:Y:S01]  /*9c460*/  LDL.LU.64 R4, [R1+0x1918] ;  /* 0x0019180001047983 */ /* 0x001ea20000300a00 */
[----:B------:R-:W-:-:S03]  /*9c470*/  PRMT R2, R16, 0x7632, R2 ;  /* 0x0000763210027816 */ /* 0x000fc60000000002 */
[----:B--2---:R-:W-:Y:S01]  /*9c480*/  STG.E.U16 [R4.64], R9 ;  /* 0x0000000904007986 */ /* 0x004fe2000c101504 */
[----:B------:R0:W-:Y:S02]  /*9c490*/  STG.E.U16 [R6.64], R0 ;  /* 0x0000000006007986 */ /* 0x0001e4000c101504 */
[----:B------:R-:W-:Y:S02]  /*9c4a0*/  STG.E.U16 [R10.64], R16 ;  /* 0x000000100a007986 */ /* 0x000fe4000c101504 */
[----:B------:R1:W-:Y:S01]  /*9c4b0*/  STG.E.U16 [R12.64], R2 ;  /* 0x000000020c007986 */ /* 0x0003e2000c101504 */
[----:B------:R-:W-:Y:S01]  /*9c4c0*/  STG.E.U16 [R14.64], R17 ;  /* 0x000000110e007986 */ /* 0x000fe2000c101504 */
[----:B0-----:R-:W-:Y:S02]  /*9c4d0*/  PRMT R0, R17, 0x7632, R0 ;  /* 0x0000763211007816 */ /* 0x001fe40000000000 */
[----:B-1----:R-:W-:-:S03]  /*9c4e0*/  PRMT R2, R26, 0x7632, R2 ;  /* 0x000076321a027816 */ /* 0x002fc60000000002 */
[----:B------:R0:W-:Y:S01]  /*9c4f0*/  STG.E.U16 [R18.64], R0 ;  /* 0x0000000012007986 */ /* 0x0001e2000c101504 */
[----:B------:R-:W-:Y:S02]  /*9c500*/  STG.E.U16 [R20.64], R26 ;  /* 0x0000001a14007986 */ /* 0x000fe4000c101504 */
[----:B------:R-:W-:Y:S02]  /*9c510*/  STG.E.U16 [R22.64], R2 ;  /* 0x0000000216007986 */ /* 0x000fe4000c101504 */
[----:B------:R1:W-:Y:S01]  /*9c520*/  STG.E.U16 [R24.64], R27 ;  /* 0x0000001b18007986 */ /* 0x0003e2000c101504 */
[----:B0-----:R-:W-:Y:S02]  /*9c530*/  PRMT R0, R27, 0x7632, R0 ;  /* 0x000076321b007816 */ /* 0x001fe40000000000 */
[----:B-1----:R-:W2:Y:S04]  /*9c540*/  LDL.LU.64 R26, [R1+0x3b8] ;  /* 0x0003b800011a7983 */ /* 0x002ea80000300a00 */
[----:B------:R0:W-:Y:S04]  /*9c550*/  STG.E.U16 [R28.64], R0 ;  /* 0x000000001c007986 */ /* 0x0001e8000c101504 */
[----:B0-----:R-:W3:Y:S01]  /*9c560*/  LDL.LU R29, [R1+0x208] ;  /* 0x00020800011d7983 */ /* 0x001ee20000300800 */
[----:B------:R-:W4:Y:S03]  /*9c570*/  LDL.LU R3, [R1+0x17c] ;  /* 0x00017c0001037983 */ /* 0x000f260000300800 */
[----:B----4-:R0:W-:Y:S04]  /*9c580*/  STL [R1+0x18b8], R3 ;  /* 0x0018b80301007387 */ /* 0x0101e80000100800 */
[----:B0-----:R-:W4:Y:S04]  /*9c590*/  LDL.LU R3, [R1+0x5c] ;  /* 0x00005c0001037983 */ /* 0x001f280000300800 */
[----:B----4-:R0:W-:Y:S04]  /*9c5a0*/  STL [R1+0x18d0], R3 ;  /* 0x0018d00301007387 */ /* 0x0101e80000100800 */
[----:B0-----:R-:W4:Y:S04]  /*9c5b0*/  LDL.LU R3, [R1+0xbc] ;  /* 0x0000bc0001037983 */ /* 0x001f280000300800 */
[----:B----4-:R0:W-:Y:S04]  /*9c5c0*/  STL [R1+0x18e8], R3 ;  /* 0x0018e80301007387 */ /* 0x0101e80000100800 */
[----:B0-----:R-:W4:Y:S04]  /*9c5d0*/  LDL.LU R3, [R1+0x11c] ;  /* 0x00011c0001037983 */ /* 0x001f280000300800 */
[----:B----4-:R0:W-:Y:S04]  /*9c5e0*/  STL [R1+0x1900], R3 ;  /* 0x0019000301007387 */ /* 0x0101e80000100800 */
[----:B0-----:R-:W4:Y:S01]  /*9c5f0*/  LDL.LU R3, [R1+0x18c] ;  /* 0x00018c0001037983 */ /* 0x001f220000300800 */
[----:B------:R-:W2:Y:S03]  /*9c600*/  LDL.LU.64 R4, [R1+0x350] ;  /* 0x0003500001047983 */ /* 0x000ea60000300a00 */
        /* <DEDUP_REMOVED lines=20> */
[----:B---3--:R-:W-:-:S03]  /*9c750*/  PRMT R2, R29, 0x7632, R2 ;  /* 0x000076321d027816 */ /* 0x008fc60000000002 */
[----:B------:R-:W-:Y:S04]  /*9c760*/  STG.E.U16 [R26.64], R29 ;  /* 0x0000001d1a007986 */ /* 0x000fe8000c101504 */
[----:B--2---:R0:W-:Y:S04]  /*9c770*/  STL.64 [R1+0x1910], R4 ;  /* 0x0019100401007387 */ /* 0x0041e80000100a00 */
[----:B0-----:R-:W2:Y:S01]  /*9c780*/  LDL.LU.64 R4, [R1+0x3b0] ;  /* 0x0003b00001047983 */ /* 0x001ea20000300a00 */
[----:B------:R-:W3:Y:S02]  /*9c790*/  LDL.LU R10, [R1+0x10c] ;  /* 0x00010c00010a7983 */ /* 0x000ee40000300800 */
[----:B------:R-:W3:Y:S02]  /*9c7a0*/  LDL.LU.64 R8, [R1+0x348] ;  /* 0x0003480001087983 */ /* 0x000ee40000300a00 */
[----:B------:R-:W3:Y:S01]  /*9c7b0*/  LDL.LU.64 R6, [R1+0x340] ;  /* 0x0003400001067983 */ /* 0x000ee20000300a00 */
[----:B------:R-:W3:Y:S01]  /*9c7c0*/  LDL.LU R11, [R1+0xac] ;  /* 0x0000ac00010b7983 */ /* 0x000ee20000300800 */
[----:B------:R-:W3:Y:S02]  /*9c7d0*/  LDL.LU.64 R12, [R1+0x338] ;  /* 0x00033800010c7983 */ /* 0x000ee40000300a00 */
[----:B------:R-:W3:Y:S02]  /*9c7e0*/  LDL.LU R20, [R1+0x4c] ;  /* 0x00004c0001147983 */ /* 0x000ee40000300800 */
[----:B------:R-:W3:Y:S01]  /*9c7f0*/  LDL.LU R21, [R1+0x16c] ;  /* 0x00016c0001157983 */ /* 0x000ee20000300800 */
[----:B------:R-:W3:Y:S01]  /*9c800*/  LDL.LU.64 R14, [R1+0x330] ;  /* 0x00033000010e7983 */ /* 0x000ee20000300a00 */
[----:B------:R-:W3:Y:S02]  /*9c810*/  LDL.LU.64 R16, [R1+0x328] ;  /* 0x0003280001107983 */ /* 0x000ee40000300a00 */
[----:B------:R-:W3:Y:S02]  /*9c820*/  LDL.LU.64 R18, [R1+0x320] ;  /* 0x0003200001127983 */ /* 0x000ee40000300a00 */
[----:B------:R-:W3:Y:S01]  /*9c830*/  LDL.LU.64 R22, [R1+0x318] ;  /* 0x0003180001167983 */ /* 0x000ee20000300a00 */
[----:B------:R-:W3:Y:S01]  /*9c840*/  LDL.LU.64 R24, [R1+0x310] ;  /* 0x0003100001187983 */ /* 0x000ee20000300a00 */
[----:B------:R-:W3:Y:S02]  /*9c850*/  LDL.LU R26, [R1+0xfc] ;  /* 0x0000fc00011a7983 */ /* 0x000ee40000300800 */
[----:B------:R-:W3:Y:S02]  /*9c860*/  LDL.LU.64 R28, [R1+0x308] ;  /* 0x00030800011c7983 */ /* 0x000ee40000300a00 */
[----:B------:R-:W3:Y:S01]  /*9c870*/  LDL.LU R27, [R1+0x9c] ;  /* 0x00009c00011b7983 */ /* 0x000ee20000300800 */
[----:B--2---:R0:W-:Y:S04]  /*9c880*/  STG.E.U16 [R4.64], R2 ;  /* 0x0000000204007986 */ /* 0x0041e8000c101504 */
[----:B0-----:R-:W2:Y:S01]  /*9c890*/  LDL.LU.64 R4, [R1+0x1910] ;  /* 0x0019100001047983 */ /* 0x001ea20000300a00 */
[----:B----4-:R-:W-:-:S03]  /*9c8a0*/  PRMT R0, R3, 0x7632, R0 ;  /* 0x0000763203007816 */ /* 0x010fc60000000000 */
[----:B--2---:R0:W-:Y:S04]  /*9c8b0*/  STG.E.U16 [R4.64], R3 ;  /* 0x0000000304007986 */ /* 0x0041e8000c101504 */
[----:B0-----:R-:W2:Y:S01]  /*9c8c0*/  LDL.LU.64 R4, [R1+0x1908] ;  /* 0x0019080001047983 */ /* 0x001ea20000300a00 */
[----:B------:R-:W4:Y:S03]  /*9c8d0*/  LDL.LU R3, [R1+0x1900] ;  /* 0x0019000001037983 */ /* 0x000f260000300800 */
        /* <DEDUP_REMOVED lines=23> */
[----:B---3--:R-:W-:-:S03]  /*9ca50*/  PRMT R2, R10, 0x7632, R2 ;  /* 0x000076320a027816 */ /* 0x008fc60000000002 */
        /* <DEDUP_REMOVED lines=14> */
[----:B0-----:R-:W-:Y:S01]  /*9cb40*/  PRMT R2, R26, 0x7632, R2 ;  /* 0x000076321a027816 */ /* 0x001fe20000000002 */
[----:B-1----:R-:W2:Y:S04]  /*9cb50*/  LDL.LU.64 R24, [R1+0x300] ;  /* 0x0003000001187983 */ /* 0x002ea80000300a00 */
[----:B------:R0:W-:Y:S04]  /*9cb60*/  STG.E.U16 [R28.64], R2 ;  /* 0x000000021c007986 */ /* 0x0001e8000c101504 */
[----:B0-----:R-:W3:Y:S01]  /*9cb70*/  LDL.LU.64 R28, [R1+0x2f8] ;  /* 0x0002f800011c7983 */ /* 0x001ee20000300a00 */
[----:B------:R-:W4:Y:S03]  /*9cb80*/  LDL.LU.64 R8, [R1+0x2e8] ;  /* 0x0002e80001087983 */ /* 0x000f260000300a00 */
[----:B----4-:R0:W-:Y:S04]  /*9cb90*/  STL [R1+0x1894], R9 ;  /* 0x0018940901007387 */ /* 0x0101e80000100800 */
[----:B0-----:R-:W4:Y:S01]  /*9cba0*/  LDL.LU R9, [R1+0x3c] ;  /* 0x00003c0001097983 */ /* 0x001f220000300800 */
[----:B------:R-:W2:Y:S02]  /*9cbb0*/  LDL.LU R5, [R1+0x15c] ;  /* 0x00015c0001057983 */ /* 0x000ea40000300800 */
[----:B------:R-:W2:Y:S02]  /*9cbc0*/  LDL.LU R7, [R1+0xec] ;  /* 0x0000ec0001077983 */ /* 0x000ea40000300800 */
[----:B------:R-:W2:Y:S02]  /*9cbd0*/  LDL.LU R6, [R1+0x8c] ;  /* 0x00008c0001067983 */ /* 0x000ea40000300800 */
[----:B--2---:R0:W-:Y:S04]  /*9cbe0*/  STL.64 [R1+0x1880], R6 ;  /* 0x0018800601007387 */ /* 0x0041e80000100a00 */
[----:B0-----:R-:W2:Y:S04]  /*9cbf0*/  LDL.LU.64 R6, [R1+0x2d8] ;  /* 0x0002d80001067983 */ /* 0x001ea80000300a00 */
[----:B--2---:R0:W-:Y:S04]  /*9cc00*/  STL.64 [R1+0x1888], R6 ;  /* 0x0018880601007387 */ /* 0x0041e80000100a00 */
[----:B0-----:R-:W2:Y:S04]  /*9cc10*/  LDL.LU.64 R6, [R1+0x2e0] ;  /* 0x0002e00001067983 */ /* 0x001ea80000300a00 */
[----:B--2---:R0:W-:Y:S04]  /*9cc20*/  STL.64 [R1+0x1898], R6 ;  /* 0x0018980601007387 */ /* 0x0041e80000100a00 */
[----:B0-----:R-:W2:Y:S01]  /*9cc30*/  LDL.LU.64 R6, [R1+0x2f0] ;  /* 0x0002f00001067983 */ /* 0x001ea20000300a00 */
        /* <DEDUP_REMOVED lines=13> */
[----:B------:R-:W-:Y:S01]  /*9cd10*/  STG.E.U16 [R24.64], R27 ;  /* 0x0000001b18007986 */ /* 0x000fe2000c101504 */
[----:B----4-:R-:W-:-:S03]  /*9cd20*/  PRMT R2, R9, 0x7632, R2 ;  /* 0x0000763209027816 */ /* 0x010fc60000000002 */
[----:B---3--:R-:W-:Y:S01]  /*9cd30*/  STG.E.U16 [R28.64], R0 ;  /* 0x000000001c007986 */ /* 0x008fe2000c101504 */
[----:B------:R-:W-:Y:S03]  /*9cd40*/  STG.E.U16 [R6.64], R9 ;  /* 0x0000000906007986 */ /* 0x000fe6000c101504 */
[----:B--2---:R0:W-:Y:S04]  /*9cd50*/  STL.64 [R1+0x1878], R10 ;  /* 0x0018780a01007387 */ /* 0x0041e80000100a00 */
[----:B0-----:R-:W2:Y:S01]  /*9cd60*/  LDL.LU.64 R10, [R1+0x2d0] ;  /* 0x0002d000010a7983 */ /* 0x001ea20000300a00 */
[----:B------:R-:W3:Y:S02]  /*9cd70*/  LDL.LU R13, [R1+0x14c] ;  /* 0x00014c00010d7983 */ /* 0x000ee40000300800 */
[----:B------:R-:W4:Y:S02]  /*9cd80*/  LDL.LU.64 R14, [R1+0x298] ;  /* 0x00029800010e7983 */ /* 0x000f240000300a00 */
[----:B------:R-:W2:Y:S01]  /*9cd90*/  LDL.LU R22, [R1+0xdc] ;  /* 0x0000dc0001167983 */ /* 0x000ea20000300800 */
[----:B------:R-:W2:Y:S01]  /*9cda0*/  LDL.LU R23, [R1+0x7c] ;  /* 0x00007c0001177983 */ /* 0x000ea20000300800 */
[----:B------:R-:W2:Y:S02]  /*9cdb0*/  LDL.LU.64 R16, [R1+0x290] ;  /* 0x0002900001107983 */ /* 0x000ea40000300a00 */
[----:B------:R-:W2:Y:S02]  /*9cdc0*/  LDL.LU.64 R18, [R1+0x288] ;  /* 0x0002880001127983 */ /* 0x000ea40000300a00 */
[----:B------:R-:W2:Y:S01]  /*9cdd0*/  LDL.LU.64 R20, [R1+0x280] ;  /* 0x0002800001147983 */ /* 0x000ea20000300a00 */
[----:B------:R-:W2:Y:S01]  /*9cde0*/  LDL.LU.64 R24, [R1+0x218] ;  /* 0x0002180001187983 */ /* 0x000ea20000300a00 */
[----:B------:R-:W2:Y:S02]  /*9cdf0*/  LDL.LU.64 R26, [R1+0x198] ;  /* 0x00019800011a7983 */ /* 0x000ea40000300a00 */
[----:B------:R-:W2:Y:S02]  /*9ce00*/  LDL.LU R3, [R1+0x1c] ;  /* 0x00001c0001037983 */ /* 0x000ea40000300800 */
[----:B------:R-:W2:Y:S01]  /*9ce10*/  LDL.LU R4, [R1+0x13c] ;  /* 0x00013c0001047983 */ /* 0x000ea20000300800 */
[----:B------:R-:W2:Y:S01]  /*9ce20*/  LDL.LU.64 R28, [R1+0x190] ;  /* 0x00019000011c7983 */ /* 0x000ea20000300a00 */
[----:B------:R-:W2:Y:S02]  /*9ce30*/  LDL.LU.64 R6, [R1+0x1898] ;  /* 0x0018980001067983 */ /* 0x000ea40000300a00 */
[----:B------:R-:W2:Y:S01]  /*9ce40*/  LDL.LU R9, [R1+0x1894] ;  /* 0x0018940001097983 */ /* 0x000ea20000300800 */
[----:B------:R-:W-:Y:S01]  /*9ce50*/  PRMT R0, R5, 0x7632, R0 ;  /* 0x0000763205007816 */ /* 0x000fe20000000000 */
[----:B--2---:R0:W-:Y:S01]  /*9ce60*/  STG.E.U16 [R8.64], R2 ;  /* 0x0000000208007986 */ /* 0x0041e2000c101504 */
[----:B------:R1:W-:Y:S03]  /*9ce70*/  STG.E.U16 [R6.64], R5 ;  /* 0x0000000506007986 */ /* 0x0003e6000c101504 */
[----:B0-----:R-:W2:Y:S01]  /*9ce80*/  LDL.LU R8, [R1+0x1890] ;  /* 0x0018900001087983 */ /* 0x001ea20000300800 */
[----:B------:R-:W2:Y:S02]  /*9ce90*/  LDL.LU R9, [R1+0xcc] ;  /* 0x0000cc0001097983 */ /* 0x000ea40000300800 */
[----:B-1----:R-:W2:Y:S02]  /*9cea0*/  LDL.LU.64 R6, [R1+0x1888] ;  /* 0x0018880001067983 */ /* 0x002ea40000300a00 */
[----:B--2---:R0:W-:Y:S04]  /*9ceb0*/  STG.E.U16 [R6.64], R0 ;  /* 0x0000000006007986 */ /* 0x0041e8000c101504 */
[----:B0-----:R-:W2:Y:S01]  /*9cec0*/  LDL.LU.64 R6, [R1+0x1880] ;  /* 0x0018800001067983 */ /* 0x001ea20000300a00 */
[----:B------:R-:W3:Y:S03]  /*9ced0*/  LDL.LU R5, [R1+0x6c] ;  /* 0x00006c0001057983 */ /* 0x000ee60000300800 */
[----:B--2---:R0:W-:Y:S04]  /*9cee0*/  STG.E.U16 [R10.64], R7 ;  /* 0x000000070a007986 */ /* 0x0041e8000c101504 */
[----:B0-----:R-:W2:Y:S01]  /*9cef0*/  LDL.LU.64 R10, [R1+0x1878] ;  /* 0x00187800010a7983 */ /* 0x001ea20000300a00 */
[----:B------:R-:W-:-:S02]  /*9cf00*/  PRMT R2, R7, 0x7632, R2 ;  /* 0x0000763207027816 */ /* 0x000fc40000000002 */
[----:B------:R-:W3:Y:S03]  /*9cf10*/  LDL.LU R7, [R1+0x1870] ;  /* 0x0018700001077983 */ /* 0x000ee60000300800 */
        /* <DEDUP_REMOVED lines=8> */
[----:B------:R-:W-:-:S03]  /*9cfa0*/  PRMT R2, R12, 0x7632, R2 ;  /* 0x000076320c027816 */ /* 0x000fc60000000002 */
[----:B--2---:R0:W-:Y:S04]  /*9cfb0*/  STG.E.U16 [R10.64], R12 ;  /* 0x0000000c0a007986 */ /* 0x0041e8000c101504 */
[----:B0-----:R-:W2:Y:S01]  /*9cfc0*/  LDL.LU.64 R10, [R1+0x1850] ;  /* 0x00185000010a7983 */ /* 0x001ea20000300a00 */
[----:B------:R-:W4:Y:S01]  /*9cfd0*/  LDL.LU R12, [R1+0x1848] ;  /* 0x00184800010c7983 */ /* 0x000f220000300800 */
[----:B---3--:R-:W-:Y:S02]  /*9cfe0*/  PRMT R0, R13, 0x7632, R0 ;  /* 0x000076320d007816 */ /* 0x008fe40000000000 */
[----:B--2---:R0:W-:Y:S04]  /*9cff0*/  STG.E.U16 [R10.64], R2 ;  /* 0x000000020a007986 */ /* 0x0041e8000c101504 */
[----:B0-----:R-:W2:Y:S01]  /*9d000*/  LDL.LU.64 R10, [R1+0x1840] ;  /* 0x00184000010a7983 */ /* 0x001ea20000300a00 */
[----:B------:R-:W-:-:S03]  /*9d010*/  PRMT R2, R22, 0x7632, R2 ;  /* 0x0000763216027816 */ /* 0x000fc60000000002 */
[----:B--2---:R0:W-:Y:S01]  /*9d020*/  STG.E.U16 [R10.64], R13 ;  /* 0x0000000d0a007986 */ /* 0x0041e2000c101504 */
[----:B----4-:R1:W-:Y:S02]  /*9d030*/  STG.E.U16 [R14.64], R0 ;  /* 0x000000000e007986 */ /* 0x0103e4000c101504 */
[----:B------:R2:W-:Y:S02]  /*9d040*/  STG.E.U16 [R16.64], R22 ;  /* 0x0000001610007986 */ /* 0x0005e4000c101504 */
[----:B------:R3:W-:Y:S01]  /*9d050*/  STG.E.U16 [R18.64], R2 ;  /* 0x0000000212007986 */ /* 0x0007e2000c101504 */
[----:B------:R2:W-:Y:S04]  /*9d060*/  STG.E.U16 [R20.64], R23 ;  /* 0x0000001714007986 */ /* 0x0005e8000c101504 */
[----:B0-----:R-:W4:Y:S01]  /*9d070*/  LDL.LU.64 R10, [R1+0x1838] ;  /* 0x00183800010a7983 */ /* 0x001f220000300a00 */
[----:B------:R-:W4:Y:S02]  /*9d080*/  LDL.LU R13, [R1+0x1830] ;  /* 0x00183000010d7983 */ /* 0x000f240000300800 */
[----:B-1----:R-:W4:Y:S01]  /*9d090*/  LDL.LU.64 R14, [R1+0x1828] ;  /* 0x00182800010e7983 */ /* 0x002f220000300a00 */
[----:B------:R-:W-:Y:S01]  /*9d0a0*/  PRMT R0, R23, 0x7632, R0 ;  /* 0x0000763217007816 */ /* 0x000fe20000000000 */
[----:B--2---:R-:W2:Y:S01]  /*9d0b0*/  LDL.LU.64 R16, [R1+0x1820] ;  /* 0x0018200001107983 */ /* 0x004ea20000300a00 */
[----:B------:R-:W2:Y:S01]  /*9d0c0*/  LDL.LU R22, [R1+0x1818] ;  /* 0x0018180001167983 */ /* 0x000ea20000300800 */
[----:B---3--:R-:W-:Y:S01]  /*9d0d0*/  PRMT R2, R3, 0x7632, R2 ;  /* 0x0000763203027816 */ /* 0x008fe20000000002 */
[----:B------:R-:W3:Y:S01]  /*9d0e0*/  LDL.LU.64 R18, [R1+0x1810] ;  /* 0x0018100001127983 */ /* 0x000ee20000300a00 */
[----:B------:R-:W2:Y:S01]  /*9d0f0*/  LDL.LU.64 R20, [R1+0x1808] ;  /* 0x0018080001147983 */ /* 0x000ea20000300a00 */
[----:B------:R-:W2:Y:S03]  /*9d100*/  LDL.LU R23, [R1+0x1800] ;  /* 0x0018000001177983 */ /* 0x000ea60000300800 */
[----:B------:R0:W-:Y:S01]  /*9d110*/  STG.E.U16 [R24.64], R0 ;  /* 0x0000000018007986 */ /* 0x0001e2000c101504 */
[----:B------:R1:W-:Y:S02]  /*9d120*/  STG.E.U16 [R26.64], R3 ;  /* 0x000000031a007986 */ /* 0x0003e4000c101504 */
[----:B------:R1:W-:Y:S01]  /*9d130*/  STG.E.U16 [R28.64], R2 ;  /* 0x000000021c007986 */ /* 0x0003e2000c101504 */
[----:B0-----:R-:W2:Y:S01]  /*9d140*/  LDL.LU.64 R24, [R1+0x17f8] ;  /* 0x0017f80001187983 */ /* 0x001ea20000300a00 */
[----:B-1----:R-:W2:Y:S02]  /*9d150*/  LDL.LU.64 R26, [R1+0x17f0] ;  /* 0x0017f000011a7983 */ /* 0x002ea40000300a00 */
[----:B------:R-:W2:Y:S01]  /*9d160*/  LDL.LU.64 R28, [R1+0x17e8] ;  /* 0x0017e800011c7983 */ /* 0x000ea20000300a00 */
[----:B------:R-:W-:-:S02]  /*9d170*/  PRMT R0, R4, 0x7632, R0 ;  /* 0x0000763204007816 */ /* 0x000fc40000000000 */
[----:B------:R-:W-:Y:S01]  /*9d180*/  PRMT R2, R9, 0x7632, R2 ;  /* 0x0000763209027816 */ /* 0x000fe20000000002 */
[----:B--2---:R0:W-:Y:S04]  /*9d190*/  STG.E.U16 [R28.64], R4 ;  /* 0x000000041c007986 */ /* 0x0041e8000c101504 */
[----:B0-----:R-:W2:Y:S01]  /*9d1a0*/  LDL.LU R28, [R1+0x12c] ;  /* 0x00012c00011c7983 */ /* 0x001ea20000300800 */
[----:B------:R0:W-:Y:S02]  /*9d1b0*/  STG.E.U16 [R26.64], R0 ;  /* 0x000000001a007986 */ /* 0x0001e4000c101504 */
[----:B------:R1:W-:Y:S02]  /*9d1c0*/  STG.E.U16 [R24.64], R9 ;  /* 0x0000000918007986 */ /* 0x0003e4000c101504 */
[----:B------:R3:W-:Y:S01]  /*9d1d0*/  STG.E.U16 [R22.64], R2 ;  /* 0x0000000216007986 */ /* 0x0007e2000c101504 */
[----:B------:R-:W-:Y:S04]  /*9d1e0*/  STG.E.U16 [R20.64], R5 ;  /* 0x0000000514007986 */ /* 0x000fe8000c101504 */
[----:B------:R-:W2:Y:S01]  /*9d1f0*/  LDL.LU R29, [R1+0x1ac] ;  /* 0x0001ac00011d7983 */ /* 0x000ea20000300800 */
[----:B0-----:R-:W-:-:S03]  /*9d200*/  PRMT R0, R5, 0x7632, R0 ;  /* 0x0000763205007816 */ /* 0x001fc60000000000 */
[----:B-1----:R-:W2:Y:S01]  /*9d210*/  LDL.LU.64 R24, [R1+0x9a0] ;  /* 0x0009a00001187983 */ /* 0x002ea20000300a00 */
[----:B---3--:R-:W-:Y:S01]  /*9d220*/  PRMT R2, R6, 0x7632, R2 ;  /* 0x0000763206027816 */ /* 0x008fe20000000002 */
[----:B------:R-:W3:Y:S02]  /*9d230*/  LDL.LU R9, [R1+0x1bc] ;  /* 0x0001bc0001097983 */ /* 0x000ee40000300800 */
[----:B------:R-:W3:Y:S01]  /*9d240*/  LDL.LU.64 R22, [R1+0x9a8] ;  /* 0x0009a80001167983 */ /* 0x000ee20000300a00 */
[----:B------:R-:W-:Y:S01]  /*9d250*/  STG.E.U16 [R18.64], R0 ;  /* 0x0000000012007986 */ /* 0x000fe2000c101504 */
[----:B------:R0:W-:Y:S03]  /*9d260*/  STG.E.U16 [R16.64], R6 ;  /* 0x0000000610007986 */ /* 0x0001e6000c101504 */
[----:B0-----:R-:W0:Y:S01]  /*9d270*/  S2R R6, SR_TID.X ;  /* 0x0000000000067919 */ /* 0x001e220000002100 */
[----:B----4-:R-:W-:Y:S01]  /*9d280*/  STG.E.U16 [R14.64], R2 ;  /* 0x000000020e007986 */ /* 0x010fe2000c101504 */
[----:B0-----:R-:W-:-:S02]  /*9d290*/  SHF.L.U32 R19, R6, 0xe, RZ ;  /* 0x0000000e06137819 */ /* 0x001fc400000006ff */
[----:B------:R-:W-:Y:S02]  /*9d2a0*/  LOP3.LUT R3, R6, 0xff, RZ, 0xc0, !PT ;  /* 0x000000ff06037812 */ /* 0x000fe400078ec0ff */
[----:B------:R-:W-:-:S04]  /*9d2b0*/  LOP3.LUT R19, R19, 0x18000, RZ, 0xc0, !PT ;  /* 0x0001800013137812 */ /* 0x000fc800078ec0ff */
[----:B------:R-:W-:Y:S01]  /*9d2c0*/  LEA R19, R3, R19, 0x4 ;  /* 0x0000001303137211 */ /* 0x000fe200078e20ff */
[----:B------:R-:W-:Y:S01]  /*9d2d0*/  STL [R1+0x1790], R2 ;  /* 0x0017900201007387 */ /* 0x000fe20000100800 */
[----:B------:R-:W4:Y:S02]  /*9d2e0*/  LDL.LU.64 R26, [R1+0x9b8] ;  /* 0x0009b800011a7983 */ /* 0x000f240000300a00 */
[----:B------:R-:W3:Y:S02]  /*9d2f0*/  LDL.LU.64 R4, [R1+0x9b0] ;  /* 0x0009b00001047983 */ /* 0x000ee40000300a00 */
[----:B------:R-:W3:Y:S01]  /*9d300*/  LDL.LU R6, [R1+0x1cc] ;  /* 0x0001cc0001067983 */ /* 0x000ee20000300800 */
[----:B--2---:R-:W-:Y:S02]  /*9d310*/  STG.E.U16 [R12.64], R28 ;  /* 0x0000001c0c007986 */ /* 0x004fe4000c101504 */
[----:B------:R-:W0:Y:S02]  /*9d320*/  LDS.128 R12, [R19] ;  /* 0x00000000130c7984 */ /* 0x000e240000000c00 */
[----:B0-----:R-:W-:Y:S02]  /*9d330*/  STL [R1+0x194], R13 ;  /* 0x0001940d01007387 */ /* 0x001fe40000100800 */
[----:B------:R0:W-:Y:S02]  /*9d340*/  STL.64 [R1+0x198], R14 ;  /* 0x0001980e01007387 */ /* 0x0001e40000100a00 */
[----:B------:R-:W-:Y:S01]  /*9d350*/  STL [R1+0x17d8], R19 ;  /* 0x0017d81301007387 */ /* 0x000fe20000100800 */
[----:B0-----:R-:W2:Y:S01]  /*9d360*/  LDL.LU.64 R14, [R1+0x9c8] ;  /* 0x0009c800010e7983 */ /* 0x001ea20000300a00 */
[----:B------:R-:W-:Y:S01]  /*9d370*/  PRMT R0, R28, 0x7632, R0 ;  /* 0x000076321c007816 */ /* 0x000fe20000000000 */
[----:B------:R-:W-:-:S05]  /*9d380*/  IMAD.SHL.U32 R28, R7, 0x4000, RZ ;  /* 0x00004000071c7824 */ /* 0x000fca00078e00ff */
[----:B------:R-:W-:-:S04]  /*9d390*/  LOP3.LUT R28, R28, 0x18000, RZ, 0xc0, !PT ;  /* 0x000180001c1c7812 */ /* 0x000fc800078ec0ff */
[----:B------:R-:W-:-:S04]  /*9d3a0*/  LEA R28, R3, R28, 0x4 ;  /* 0x0000001c031c7211 */ /* 0x000fc800078e20ff */
[----:B------:R-:W-:Y:S01]  /*9d3b0*/  LOP3.LUT R28, R28, 0x20, RZ, 0x3c, !PT ;  /* 0x000000201c1c7812 */ /* 0x000fe200078e3cff */
[----:B------:R-:W-:Y:S01]  /*9d3c0*/  SHF.L.U32 R3, R7, 0xe, RZ ;  /* 0x0000000e07037819 */ /* 0x000fe200000006ff */
[----:B------:R-:W-:Y:S01]  /*9d3d0*/  STG.E.U16 [R10.64], R0 ;  /* 0x000000000a007986 */ /* 0x000fe2000c101504 */
[----:B---3--:R0:W-:Y:S02]  /*9d3e0*/  STG.E.U16 [R22.64], R29 ;  /* 0x0000001d16007986 */ /* 0x0081e4000c101504 */
[----:B------:R-:W-:Y:S02]  /*9d3f0*/  LOP3.LUT R3, R3, 0x18000, RZ, 0xc0, !PT ;  /* 0x0001800003037812 */ /* 0x000fe400078ec0ff */
[----:B0-----:R-:W-:-:S05]  /*9d400*/  LOP3.LUT R22, R7, 0xff, RZ, 0xc0, !PT ;  /* 0x000000ff07167812 */ /* 0x001fca00078ec0ff */
[----:B------:R-:W-:-:S05]  /*9d410*/  IMAD R3, R22, 0x10, R3 ;  /* 0x0000001016037824 */ /* 0x000fca00078e0203 */
[----:B------:R-:W-:Y:S02]  /*9d420*/  LOP3.LUT R3, R3, 0x40, RZ, 0x3c, !PT ;  /* 0x0000004003037812 */ /* 0x000fe400078e3cff */
[----:B------:R-:W-:-:S05]  /*9d430*/  PRMT R0, R29, 0x7632, R0 ;  /* 0x000076321d007816 */ /* 0x000fca0000000000 */
[----:B------:R0:W-:Y:S01]  /*9d440*/  STG.E.U16 [R24.64], R0 ;  /* 0x0000000018007986 */ /* 0x0001e2000c101504 */
[----:B----4-:R-:W-:Y:S01]  /*9d450*/  STG.E.U16 [R26.64], R9 ;  /* 0x000000091a007986 */ /* 0x010fe2000c101504 */
[----:B0-----:R-:W-:-:S05]  /*9d460*/  PRMT R0, R9, 0x7632, R0 ;  /* 0x0000763209007816 */ /* 0x001fca0000000000 */
[----:B------:R-:W-:Y:S04]  /*9d470*/  STG.E.U16 [R4.64], R0 ;  /* 0x0000000004007986 */ /* 0x000fe8000c101504 */
[----:B--2---:R-:W-:Y:S01]  /*9d480*/  STL.64 [R1+0x17e0], R14 ;  /* 0x0017e00e01007387 */ /* 0x004fe20000100a00 */
[----:B------:R-:W-:Y:S02]  /*9d490*/  STL [R1+0x17dc], R12 ;  /* 0x0017dc0c01007387 */ /* 0x000fe40000100800 */
[----:B------:R-:W0:Y:S04]  /*9d4a0*/  LDS.128 R12, [R28] ;  /* 0x000000001c0c7984 */ /* 0x000e280000000c00 */
[----:B------:R-:W2:Y:S01]  /*9d4b0*/  LDL.LU.64 R16, [R1+0x9c0] ;  /* 0x0009c00001107983 */ /* 0x000ea20000300a00 */
[----:B------:R-:W3:Y:S01]  /*9d4c0*/  LDL.LU R20, [R1+0x1dc] ;  /* 0x0001dc0001147983 */ /* 0x000ee20000300800 */
[----:B------:R-:W4:Y:S03]  /*9d4d0*/  LDL.LU R21, [R1+0x1ec] ;  /* 0x0001ec0001157983 */ /* 0x000f260000300800 */
[----:B0-----:R-:W-:Y:S01]  /*9d4e0*/  STL [R1+0x114], R13 ;  /* 0x0001140d01007387 */ /* 0x001fe20000100800 */
[----:B------:R-:W-:Y:S01]  /*9d4f0*/  STL.64 [R1+0x118], R14 ;  /* 0x0001180e01007387 */ /* 0x000fe20000100a00 */
[----:B------:R-:W-:Y:S01]  /*9d500*/  MOV R11, R12 ;  /* 0x0000000c000b7202 */ /* 0x000fe20000000f00 */
[----:B------:R-:W2:Y:S01]  /*9d510*/  LDL.LU.64 R24, [R1+0x9e0] ;  /* 0x0009e00001187983 */ /* 0x000ea20000300a00 */
[----:B------:R-:W0:Y:S04]  /*9d520*/  LDS.128 R12, [R3] ;  /* 0x00000000030c7984 */ /* 0x000e280000000c00 */
[----:B------:R-:W2:Y:S04]  /*9d530*/  LDL.LU R5, [R1+0x1fc] ;  /* 0x0001fc0001057983 */ /* 0x000ea80000300800 */
[----:B0-----:R-:W-:Y:S01]  /*9d540*/  STL [R1+0x94], R13 ;  /* 0x0000940d01007387 */ /* 0x001fe20000100800 */
[----:B------:R0:W-:Y:S03]  /*9d550*/  STL.64 [R1+0x98], R14 ;  /* 0x0000980e01007387 */ /* 0x0001e60000100a00 */
[----:B0-----:R-:W2:Y:S01]  /*9d560*/  LDL.LU.64 R14, [R1+0x17e0] ;  /* 0x0017e000010e7983 */ /* 0x001ea20000300a00 */
[----:B------:R-:W-:-:S02]  /*9d570*/  MOV R10, R12 ;  /* 0x0000000c000a7202 */ /* 0x000fc40000000f00 */
[----:B------:R-:W3:Y:S02]  /*9d580*/  LDL.LU R12, [R1+0x17dc] ;  /* 0x0017dc00010c7983 */ /* 0x000ee40000300800 */
[----:B------:R-:W3:Y:S01]  /*9d590*/  LDL.LU.64 R26, [R1+0x9f8] ;  /* 0x0009f800011a7983 */ /* 0x000ee20000300a00 */
[----:B------:R-:W-:-:S04]  /*9d5a0*/  SHF.L.U32 R23, R7, 0xe, RZ ;  /* 0x0000000e07177819 */ /* 0x000fc800000006ff */
[----:B------:R-:W-:Y:S02]  /*9d5b0*/  LOP3.LUT R23, R23, 0x18000, RZ, 0xc0, !PT ;  /* 0x0001800017177812 */ /* 0x000fe400078ec0ff */
[----:B------:R-:W-:-:S03]  /*9d5c0*/  PRMT R0, R6, 0x7632, R0 ;  /* 0x0000763206007816 */ /* 0x000fc60000000000 */
[----:B------:R-:W-:-:S05]  /*9d5d0*/  IMAD R23, R22, 0x10, R23 ;  /* 0x0000001016177824 */ /* 0x000fca00078e0217 */
[----:B------:R-:W-:Y:S02]  /*9d5e0*/  LOP3.LUT R23, R23, 0x60, RZ, 0x3c, !PT ;  /* 0x0000006017177812 */ /* 0x000fe400078e3cff */
[----:B------:R-:W-:Y:S01]  /*9d5f0*/  MOV R29, R8 ;  /* 0x00000008001d7202 */ /* 0x000fe20000000f00 */
[----:B--2---:R-:W-:Y:S01]  /*9d600*/  STG.E.U16 [R14.64], R6 ;  /* 0x000000060e007986 */ /* 0x004fe2000c101504 */
[----:B------:R-:W-:Y:S02]  /*9d610*/  STG.E.U16 [R16.64], R0 ;  /* 0x0000000010007986 */ /* 0x000fe4000c101504 */
[----:B------:R-:W0:Y:S01]  /*9d620*/  LDS.128 R16, [R23] ;  /* 0x0000000017107984 */ /* 0x000e220000000c00 */
[----:B---3--:R1:W-:Y:S04]  /*9d630*/  STL.64 [R1+0x17d0], R26 ;  /* 0x0017d01a01007387 */ /* 0x0083e80000100a00 */
[----:B-1----:R-:W2:Y:S01]  /*9d640*/  LDL.LU.64 R26, [R1+0x9d0] ;  /* 0x0009d000011a7983 */ /* 0x002ea20000300a00 */
[----:B------:R1:W-:Y:S03]  /*9d650*/  STL.64 [R1+0x17c8], R24 ;  /* 0x0017c81801007387 */ /* 0x0003e60000100a00 */
[----:B-1----:R-:W3:Y:S01]  /*9d660*/  LDL.LU.64 R24, [R1+0x9d8] ;  /* 0x0009d80001187983 */ /* 0x002ee20000300a00 */
[----:B------:R-:W2:Y:S02]  /*9d670*/  LDL.LU.64 R8, [R1+0x9f0] ;  /* 0x0009f00001087983 */ /* 0x000ea40000300a00 */
[----:B------:R-:W4:Y:S01]  /*9d680*/  LDL.LU R4, [R1+0x20c] ;  /* 0x00020c0001047983 */ /* 0x000f220000300800 */
[----:B0-----:R-:W-:Y:S01]  /*9d690*/  STL [R1+0x14], R17 ;  /* 0x0000141101007387 */ /* 0x001fe20000100800 */
[----:B------:R0:W-:Y:S03]  /*9d6a0*/  STL.64 [R1+0x18], R18 ;  /* 0x0000181201007387 */ /* 0x0001e60000100a00 */
[----:B0-----:R-:W4:Y:S01]  /*9d6b0*/  LDL.LU R19, [R1+0x17d8] ;  /* 0x0017d80001137983 */ /* 0x001f220000300800 */
[----:B------:R-:W-:-:S02]  /*9d6c0*/  PRMT R0, R20, 0x7632, R0 ;  /* 0x0000763214007816 */ /* 0x000fc40000000000 */
[----:B------:R-:W-:Y:S01]  /*9d6d0*/  MOV R6, R16 ;  /* 0x0000001000067202 */ /* 0x000fe20000000f00 */
[----:B------:R-:W4:Y:S01]  /*9d6e0*/  LDL.LU.64 R14, [R1+0xa18] ;  /* 0x000a1800010e7983 */ /* 0x000f220000300a00 */
[----:B------:R-:W4:Y:S04]  /*9d6f0*/  LDL.LU.64 R16, [R1+0xa10] ;  /* 0x000a100001107983 */ /* 0x000f280000300a00 */
[----:B---3--:R-:W-:Y:S01]  /*9d700*/  STG.E.U16 [R24.64], R20 ;  /* 0x0000001418007986 */ /* 0x008fe2000c101504 */
[----:B--2---:R-:W-:Y:S03]  /*9d710*/  STG.E.U16 [R26.64], R0 ;  /* 0x000000001a007986 */ /* 0x004fe6000c101504 */
[----:B----4-:R-:W0:Y:S04]  /*9d720*/  LDS.128 R24, [R19+0x1000] ;  /* 0x0010000013187984 */ /* 0x010e280000000c00 */
[----:B0-----:R-:W-:Y:S01]  /*9d730*/  STL [R1+0x184], R25 ;  /* 0x0001841901007387 */ /* 0x001fe20000100800 */
[----:B------:R0:W-:Y:S01]  /*9d740*/  STL.64 [R1+0x188], R26 ;  /* 0x0001881a01007387 */ /* 0x0001e20000100a00 */
[----:B------:R-:W-:-:S02]  /*9d750*/  MOV R2, R24 ;  /* 0x0000001800027202 */ /* 0x000fc40000000f00 */
[----:B0-----:R-:W2:Y:S01]  /*9d760*/  LDL.LU.64 R26, [R1+0x17d0] ;  /* 0x0017d000011a7983 */ /* 0x001ea20000300a00 */
[----:B------:R-:W3:Y:S02]  /*9d770*/  LDL.LU.64 R24, [R1+0x17c8] ;  /* 0x0017c80001187983 */ /* 0x000ee40000300a00 */
[----:B------:R0:W-:Y:S02]  /*9d780*/  STL [R1+0x17b0], R19 ;  /* 0x0017b01301007387 */ /* 0x0001e40000100800 */
[----:B0-----:R-:W4:Y:S01]  /*9d790*/  LDL.LU.64 R18, [R1+0xa00] ;  /* 0x000a000001127983 */ /* 0x001f220000300a00 */
[----:B------:R0:W-:Y:S03]  /*9d7a0*/  STL.64 [R1+0x17a8], R16 ;  /* 0x0017a81001007387 */ /* 0x0001e60000100a00 */
[----:B0-----:R-:W2:Y:S04]  /*9d7b0*/  LDL.LU.64 R16, [R1+0xa08] ;  /* 0x000a080001107983 */ /* 0x001ea80000300a00 */
[----:B----4-:R0:W-:Y:S04]  /*9d7c0*/  STL.64 [R1+0x17c0], R18 ;  /* 0x0017c01201007387 */ /* 0x0101e80000100a00 */
[----:B0-----:R-:W4:Y:S01]  /*9d7d0*/  LDL.LU.64 R18, [R1+0x9e8] ;  /* 0x0009e80001127983 */ /* 0x001f220000300a00 */
[----:B--2---:R-:W-:Y:S01]  /*9d7e0*/  STL.64 [R1+0x17b8], R16 ;  /* 0x0017b81001007387 */ /* 0x004fe20000100a00 */
[----:B------:R-:W-:-:S02]  /*9d7f0*/  PRMT R0, R21, 0x7632, R0 ;  /* 0x0000763215007816 */ /* 0x000fc40000000000 */
[----:B----4-:R-:W-:Y:S02]  /*9d800*/  STG.E.U16 [R18.64], R21 ;  /* 0x0000001512007986 */ /* 0x010fe4000c101504 */
[----:B------:R-:W0:Y:S04]  /*9d810*/  LDS.128 R16, [R28+0x1000] ;  /* 0x001000001c107984 */ /* 0x000e280000000c00 */
[----:B---3--:R1:W-:Y:S02]  /*9d820*/  STG.E.U16 [R24.64], R0 ;  /* 0x0000000018007986 */ /* 0x0083e4000c101504 */
[----:B------:R2:W-:Y:S01]  /*9d830*/  STG.E.U16 [R26.64], R5 ;  /* 0x000000051a007986 */ /* 0x0005e2000c101504 */
[----:B0-----:R-:W-:Y:S01]  /*9d840*/  STL [R1+0x104], R17 ;  /* 0x0001041101007387 */ /* 0x001fe20000100800 */
[----:B------:R-:W-:Y:S02]  /*9d850*/  STL.64 [R1+0x108], R18 ;  /* 0x0001081201007387 */ /* 0x000fe40000100a00 */
[----:B------:R-:W3:Y:S02]  /*9d860*/  LDL.LU.64 R20, [R1+0xa38] ;  /* 0x000a380001147983 */ /* 0x000ee40000300a00 */
[----:B-1----:R-:W4:Y:S01]  /*9d870*/  LDL.LU.64 R24, [R1+0xa30] ;  /* 0x000a300001187983 */ /* 0x002f220000300a00 */
[----:B--2---:R-:W2:Y:S01]  /*9d880*/  LDL.LU.64 R26, [R1+0xa48] ;  /* 0x000a4800011a7983 */ /* 0x004ea20000300a00 */
[----:B------:R-:W-:-:S02]  /*9d890*/  MOV R13, R16 ;  /* 0x00000010000d7202 */ /* 0x000fc40000000f00 */
[----:B------:R-:W0:Y:S01]  /*9d8a0*/  LDS.128 R16, [R3+0x1000] ;  /* 0x0010000003107984 */ /* 0x000e220000000c00 */
[----:B------:R-:W-:-:S05]  /*9d8b0*/  PRMT R0, R5, 0x7632, R0 ;  /* 0x0000763205007816 */ /* 0x000fca0000000000 */
[----:B------:R-:W-:Y:S01]  /*9d8c0*/  STG.E.U16 [R8.64], R0 ;  /* 0x0000000008007986 */ /* 0x000fe2000c101504 */
[----:B0-----:R-:W-:-:S03]  /*9d8d0*/  IMAD.MOV.U32 R5, RZ, RZ, R16 ;  /* 0x000000ffff057224 */ /* 0x001fc600078e0010 */
[----:B--2---:R0:W-:Y:S04]  /*9d8e0*/  STL.64 [R1+0x1798], R26 ;  /* 0x0017981a01007387 */ /* 0x0041e80000100a00 */
[----:B0-----:R-:W2:Y:S01]  /*9d8f0*/  LDL.LU.64 R26, [R1+0xa20] ;  /* 0x000a2000011a7983 */ /* 0x001ea20000300a00 */
[----:B----4-:R0:W-:Y:S03]  /*9d900*/  STL.64 [R1+0x17a0], R24 ;  /* 0x0017a01801007387 */ /* 0x0101e60000100a00 */
[----:B0-----:R-:W4:Y:S01]  /*9d910*/  LDL.LU.64 R24, [R1+0xa28] ;  /* 0x000a280001187983 */ /* 0x001f220000300a00 */
[----:B------:R-:W2:Y:S02]  /*9d920*/  LDL.LU.64 R8, [R1+0xa40] ;  /* 0x000a400001087983 */ /* 0x000ea40000300a00 */
[----:B------:R-:W-:Y:S02]  /*9d930*/  STL [R1+0x84], R17 ;  /* 0x0000841101007387 */ /* 0x000fe40000100800 */
[----:B------:R0:W-:Y:S02]  /*9d940*/  STL.64 [R1+0x88], R18 ;  /* 0x0000881201007387 */ /* 0x0001e40000100a00 */
[----:B0-----:R-:W2:Y:S01]  /*9d950*/  LDL.LU.64 R18, [R1+0x17c0] ;  /* 0x0017c00001127983 */ /* 0x001ea20000300a00 */
[----:B------:R-:W2:Y:S01]  /*9d960*/  LDL.LU.64 R16, [R1+0x17b8] ;  /* 0x0017b80001107983 */ /* 0x000ea20000300a00 */
[----:B------:R-:W-:-:S02]  /*9d970*/  PRMT R0, R4, 0x7632, R0 ;  /* 0x0000763204007816 */ /* 0x000fc40000000000 */
[----:B--2---:R-:W-:Y:S03]  /*9d980*/  STG.E.U16 [R16.64], R4 ;  /* 0x0000000410007986 */ /* 0x004fe6000c101504 */
[----:B------:R-:W-:Y:S02]  /*9d990*/  STG.E.U16 [R18.64], R0 ;  /* 0x0000000012007986 */ /* 0x000fe4000c101504 */
[----:B------:R-:W0:Y:S02]  /*9d9a0*/  LDS.128 R16, [R23+0x1000] ;  /* 0x0010000017107984 */ /* 0x000e240000000c00 */
[----:B0-----:R-:W-:Y:S02]  /*9d9b0*/  STL [R1+0x4], R17 ;  /* 0x0000041101007387 */ /* 0x001fe40000100800 */
[----:B------:R0:W-:Y:S01]  /*9d9c0*/  STL.64 [R1+0x8], R18 ;  /* 0x0000081201007387 */ /* 0x0001e20000100a00 */
[----:B------:R-:W-:Y:S01]  /*9d9d0*/  MOV R4, R16 ;  /* 0x0000001000047202 */ /* 0x000fe20000000f00 */
[----:B0-----:R-:W2:Y:S01]  /*9d9e0*/  LDL.LU R19, [R1+0x17b0] ;  /* 0x0017b00001137983 */ /* 0x001ea20000300800 */
[----:B------:R-:W2:Y:S01]  /*9d9f0*/  LDL.LU.64 R16, [R1+0x17a8] ;  /* 0x0017a80001107983 */ /* 0x000ea20000300a00 */
[----:B------:R-:W-:Y:S01]  /*9da00*/  PRMT R0, R12, 0x7632, R0 ;  /* 0x000076320c007816 */ /* 0x000fe20000000000 */
[----:B------:R0:W-:Y:S02]  /*9da10*/  STG.E.U16 [R14.64], R12 ;  /* 0x0000000c0e007986 */ /* 0x0001e4000c101504 */
[----:B0-----:R-:W3:Y:S04]  /*9da20*/  LDL.LU.64 R14, [R1+0xa50] ;  /* 0x000a5000010e7983 */ /* 0x001ee80000300a00 */
[----:B--2---:R-:W-:Y:S02]  /*9da30*/  STG.E.U16 [R16.64], R0 ;  /* 0x0000000010007986 */ /* 0x004fe4000c101504 */
[----:B------:R-:W0:Y:S02]  /*9da40*/  LDS.128 R16, [R19+0x2000] ;  /* 0x0020000013107984 */ /* 0x000e240000000c00 */
[----:B0-----:R0:W-:Y:S02]  /*9da50*/  STL [R1+0x174], R17 ;  /* 0x0001741101007387 */ /* 0x0011e40000100800 */
[----:B------:R1:W-:Y:S01]  /*9da60*/  STL.64 [R1+0x178], R18 ;  /* 0x0001781201007387 */ /* 0x0003e20000100a00 */
[----:B------:R-:W-:-:S02]  /*9da70*/  MOV R12, R16 ;  /* 0x00000010000c7202 */ /* 0x000fc40000000f00 */
[----:B0-----:R-:W2:Y:S01]  /*9da80*/  LDL.LU.64 R16, [R1+0xa68] ;  /* 0x000a680001107983 */ /* 0x001ea20000300a00 */
[----:B-1----:R-:W2:Y:S01]  /*9da90*/  LDL.LU.64 R18, [R1+0xa60] ;  /* 0x000a600001127983 */ /* 0x002ea20000300a00 */
[----:B------:R-:W-:Y:S01]  /*9daa0*/  PRMT R0, R11, 0x7632, R0 ;  /* 0x000076320b007816 */ /* 0x000fe20000000000 */
[----:B----4-:R-:W-:Y:S04]  /*9dab0*/  STG.E.U16 [R24.64], R11 ;  /* 0x0000000b18007986 */ /* 0x010fe8000c101504 */
[----:B------:R-:W-:Y:S02]  /*9dac0*/  STG.E.U16 [R26.64], R0 ;  /* 0x000000001a007986 */ /* 0x000fe4000c101504 */
[----:B------:R-:W0:Y:S02]  /*9dad0*/  LDS.128 R24, [R28+0x2000] ;  /* 0x002000001c187984 */ /* 0x000e240000000c00 */
[----:B0-----:R-:W-:Y:S01]  /*9dae0*/  MOV R11, R24 ;  /* 0x00000018000b7202 */ /* 0x001fe20000000f00 */
[----:B--2---:R0:W-:Y:S04]  /*9daf0*/  STL.64 [R1+0x1788], R18 ;  /* 0x0017881201007387 */ /* 0x0041e80000100a00 */
[----:B0-----:R-:W2:Y:S01]  /*9db00*/  LDL.LU.64 R18, [R1+0xa58] ;  /* 0x000a580001127983 */ /* 0x001ea20000300a00 */
[----:B------:R-:W-:Y:S02]  /*9db10*/  STL.64 [R1+0x1780], R16 ;  /* 0x0017801001007387 */ /* 0x000fe40000100a00 */
[----:B------:R0:W-:Y:S02]  /*9db20*/  STL [R1+0xf4], R25 ;  /* 0x0000f41901007387 */ /* 0x0001e40000100800 */
[----:B------:R-:W-:Y:S01]  /*9db30*/  STL.64 [R1+0xf8], R26 ;  /* 0x0000f81a01007387 */ /* 0x000fe20000100a00 */
[----:B0-----:R-:W4:Y:S01]  /*9db40*/  LDL.LU.64 R24, [R1+0x17a0] ;  /* 0x0017a00001187983 */ /* 0x001f220000300a00 */
[----:B------:R-:W-:-:S03]  /*9db50*/  PRMT R0, R10, 0x7632, R0 ;  /* 0x000076320a007816 */ /* 0x000fc60000000000 */
[----:B---3--:R-:W-:Y:S04]  /*9db60*/  STG.E.U16 [R20.64], R10 ;  /* 0x0000000a14007986 */ /* 0x008fe8000c101504 */
[----:B----4-:R-:W-:Y:S02]  /*9db70*/  STG.E.U16 [R24.64], R0 ;  /* 0x0000000018007986 */ /* 0x010fe4000c101504 */
[----:B------:R-:W0:Y:S02]  /*9db80*/  LDS.128 R24, [R3+0x2000] ;  /* 0x0020000003187984 */ /* 0x000e240000000c00 */
[----:B0-----:R-:W-:Y:S02]  /*9db90*/  STL [R1+0x74], R25 ;  /* 0x0000741901007387 */ /* 0x001fe40000100800 */
[----:B------:R0:W-:Y:S02]  /*9dba0*/  STL.64 [R1+0x78], R26 ;  /* 0x0000781a01007387 */ /* 0x0001e40000100a00 */
[----:B0-----:R-:W3:Y:S01]  /*9dbb0*/  LDL.LU.64 R26, [R1+0x1798] ;  /* 0x00179800011a7983 */ /* 0x001ee20000300a00 */
[----:B------:R-:W-:Y:S01]  /*9dbc0*/  IMAD.MOV.U32 R10, RZ, RZ, R24 ;  /* 0x000000ffff0a7224 */ /* 0x000fe200078e0018 */
[----:B------:R-:W-:Y:S01]  /*9dbd0*/  PRMT R0, R6, 0x7632, R0 ;  /* 0x0000763206007816 */ /* 0x000fe20000000000 */
[----:B------:R-:W4:Y:S01]  /*9dbe0*/  LDL.LU.64 R20, [R1+0xa78] ;  /* 0x000a780001147983 */ /* 0x000f220000300a00 */
[----:B---3--:R-:W-:Y:S02]  /*9dbf0*/  STG.E.U16 [R26.64], R6 ;  /* 0x000000061a007986 */ /* 0x008fe4000c101504 */
[----:B------:R-:W0:Y:S04]  /*9dc00*/  LDS.128 R24, [R23+0x2000] ;  /* 0x0020000017187984 */ /* 0x000e280000000c00 */
[----:B------:R1:W-:Y:S02]  /*9dc10*/  STG.E.U16 [R8.64], R0 ;  /* 0x0000000008007986 */ /* 0x0003e4000c101504 */
[----:B-1----:R-:W3:Y:S01]  /*9dc20*/  LDL.LU.64 R8, [R1+0xa70] ;  /* 0x000a700001087983 */ /* 0x002ee20000300a00 */
[----:B--2---:R-:W-:Y:S03]  /*9dc30*/  STG.E.U16 [R18.64], R2 ;  /* 0x0000000212007986 */ /* 0x004fe6000c101504 */
[----:B0-----:R0:W-:Y:S02]  /*9dc40*/  STL.64 [R1+0x1500], R26 ;  /* 0x0015001a01007387 */ /* 0x0011e40000100a00 */
[----:B0-----:R-:W-:-:S02]  /*9dc50*/  SHF.L.U32 R27, R7, 0xe, RZ ;  /* 0x0000000e071b7819 */ /* 0x001fc400000006ff */
[----:B------:R-:W-:Y:S01]  /*9dc60*/  PRMT R0, R2, 0x7632, R0 ;  /* 0x0000763202007816 */ /* 0x000fe20000000000 */
[----:B------:R-:W2:Y:S01]  /*9dc70*/  LDL.LU.64 R6, [R1+0xa80] ;  /* 0x000a800001067983 */ /* 0x000ea20000300a00 */
[----:B------:R-:W2:Y:S01]  /*9dc80*/  LDL.LU R2, [R1+0x1790] ;  /* 0x0017900001027983 */ /* 0x000ea20000300800 */
[----:B------:R-:W-:-:S04]  /*9dc90*/  LOP3.LUT R27, R27, 0x18000, RZ, 0xc0, !PT ;  /* 0x000180001b1b7812 */ /* 0x000fc800078ec0ff */
[----:B------:R-:W-:-:S05]  /*9dca0*/  LEA R27, R22, R27, 0x4 ;  /* 0x0000001b161b7211 */ /* 0x000fca00078e20ff */
[----:B------:R-:W0:Y:S04]  /*9dcb0*/  LDS.128 R16, [R27+0x3000] ;  /* 0x003000001b107984 */ /* 0x000e280000000c00 */
[----:B------:R1:W-:Y:S04]  /*9dcc0*/  STG.E.U16 [R14.64], R0 ;  /* 0x000000000e007986 */ /* 0x0003e8000c101504 */
[----:B0-----:R-:W-:Y:S01]  /*9dcd0*/  STL [R1+0x164], R17 ;  /* 0x0001641101007387 */ /* 0x001fe20000100800 */
[----:B------:R0:W-:Y:S01]  /*9dce0*/  STL.64 [R1+0x168], R18 ;  /* 0x0001681201007387 */ /* 0x0001e20000100a00 */
[----:B-1----:R-:W-:-:S02]  /*9dcf0*/  MOV R15, R16 ;  /* 0x00000010000f7202 */ /* 0x002fc40000000f00 */
[----:B0-----:R-:W2:Y:S01]  /*9dd00*/  LDL.LU.64 R18, [R1+0x1788] ;  /* 0x0017880001127983 */ /* 0x001ea20000300a00 */
[----:B------:R-:W2:Y:S01]  /*9dd10*/  LDL.LU.64 R16, [R1+0x1780] ;  /* 0x0017800001107983 */ /* 0x000ea20000300a00 */
[----:B------:R-:W-:Y:S01]  /*9dd20*/  PRMT R0, R13, 0x7632, R0 ;  /* 0x000076320d007816 */ /* 0x000fe20000000000 */
[----:B------:R-:W-:Y:S01]  /*9dd30*/  STL [R1+0x1778], R27 ;  /* 0x0017781b01007387 */ /* 0x000fe20000100800 */
[----:B------:R-:W-:Y:S02]  /*9dd40*/  STL.64 [R1+0x1770], R24 ;  /* 0x0017701801007387 */ /* 0x000fe40000100a00 */
[----:B------:R-:W0:Y:S02]  /*9dd50*/  LDS.128 R24, [R28+0x3000] ;  /* 0x003000001c187984 */ /* 0x000e240000000c00 */
[----:B--2---:R1:W-:Y:S02]  /*9dd60*/  STG.E.U16 [R16.64], R13 ;  /* 0x0000000d10007986 */ /* 0x0043e4000c101504 */
[----:B------:R2:W-:Y:S02]  /*9dd70*/  STG.E.U16 [R18.64], R0 ;  /* 0x0000000012007986 */ /* 0x0005e4000c101504 */
[----:B-1----:R-:W3:Y:S01]  /*9dd80*/  LDL.LU.64 R16, [R1+0xac0] ;  /* 0x000ac00001107983 */ /* 0x002ee20000300a00 */
[----:B--2---:R-:W2:Y:S03]  /*9dd90*/  LDL.LU.64 R18, [R1+0xab8] ;  /* 0x000ab80001127983 */ /* 0x004ea60000300a00 */
[----:B--2---:R1:W-:Y:S04]  /*9dda0*/  STL.64 [R1+0x1758], R18 ;  /* 0x0017581201007387 */ /* 0x0043e80000100a00 */
[----:B-1----:R-:W2:Y:S01]  /*9ddb0*/  LDL.LU.64 R18, [R1+0xaa0] ;  /* 0x000aa00001127983 */ /* 0x002ea20000300a00 */
[----:B---3--:R1:W-:Y:S03]  /*9ddc0*/  STL.64 [R1+0x1750], R16 ;  /* 0x0017501001007387 */ /* 0x0083e60000100a00 */
[----:B-1----:R-:W3:Y:S01]  /*9ddd0*/  LDL.LU.64 R16, [R1+0xaa8] ;  /* 0x000aa80001107983 */ /* 0x002ee20000300a00 */
[----:B------:R-:W-:Y:S01]  /*9dde0*/  PRMT R0, R5, 0x7632, R0 ;  /* 0x0000763205007816 */ /* 0x000fe20000000000 */
[----:B----4-:R-:W-:Y:S04]  /*9ddf0*/  STG.E.U16 [R20.64], R5 ;  /* 0x0000000514007986 */ /* 0x010fe8000c101504 */
[----:B------:R-:W-:Y:S01]  /*9de00*/  STG.E.U16 [R8.64], R0 ;  /* 0x0000000008007986 */ /* 0x000fe2000c101504 */
[----:B0-----:R-:W-:-:S03]  /*9de10*/  IMAD.MOV.U32 R14, RZ, RZ, R24 ;  /* 0x000000ffff0e7224 */ /* 0x001fc600078e0018 */
[----:B--2---:R0:W-:Y:S04]  /*9de20*/  STL.64 [R1+0x1768], R18 ;  /* 0x0017681201007387 */ /* 0x0041e80000100a00 */
[----:B0-----:R-:W2:Y:S01]  /*9de30*/  LDL.LU.64 R18, [R1+0xa90] ;  /* 0x000a900001127983 */ /* 0x001ea20000300a00 */
[----:B---3--:R0:W-:Y:S03]  /*9de40*/  STL.64 [R1+0x1760], R16 ;  /* 0x0017601001007387 */ /* 0x0081e60000100a00 */
[----:B0-----:R-:W3:Y:S01]  /*9de50*/  LDL.LU.64 R16, [R1+0xa98] ;  /* 0x000a980001107983 */ /* 0x001ee20000300a00 */
[----:B------:R-:W-:Y:S02]  /*9de60*/  STL [R1+0xe4], R25 ;  /* 0x0000e41901007387 */ /* 0x000fe40000100800 */
[----:B------:R-:W-:Y:S02]  /*9de70*/  STL.64 [R1+0xe8], R26 ;  /* 0x0000e81a01007387 */ /* 0x000fe40000100a00 */
[----:B------:R-:W4:Y:S01]  /*9de80*/  LDL.LU.64 R20, [R1+0xab0] ;  /* 0x000ab00001147983 */ /* 0x000f220000300a00 */
[----:B------:R-:W2:Y:S04]  /*9de90*/  LDL.LU.64 R8, [R1+0xac8] ;  /* 0x000ac80001087983 */ /* 0x000ea80000300a00 */
[----:B------:R-:W0:Y:S01]  /*9dea0*/  LDS.128 R24, [R3+0x3000] ;  /* 0x0030000003187984 */ /* 0x000e220000000c00 */
[----:B------:R-:W-:-:S03]  /*9deb0*/  PRMT R0, R4, 0x7632, R0 ;  /* 0x0000763204007816 */ /* 0x000fc60000000000 */
[----:B--2---:R1:W-:Y:S04]  /*9dec0*/  STL.64 [R1+0x1748], R8 ;  /* 0x0017480801007387 */ /* 0x0043e80000100a00 */
[----:B-1----:R-:W2:Y:S01]  /*9ded0*/  LDL.LU.64 R8, [R1+0xa88] ;  /* 0x000a880001087983 */ /* 0x002ea20000300a00 */
[----:B0-----:R-:W-:Y:S02]  /*9dee0*/  STL [R1+0x64], R25 ;  /* 0x0000641901007387 */ /* 0x001fe40000100800 */
[----:B------:R0:W-:Y:S02]  /*9def0*/  STL.64 [R1+0x68], R26 ;  /* 0x0000681a01007387 */ /* 0x0001e40000100a00 */
[----:B0-----:R-:W4:Y:S01]  /*9df00*/  LDL.LU R27, [R1+0x1778] ;  /* 0x00177800011b7983 */ /* 0x001f220000300800 */
[----:B------:R-:W-:-:S02]  /*9df10*/  MOV R13, R24 ;  /* 0x00000018000d7202 */ /* 0x000fc40000000f00 */
[----:B------:R-:W4:Y:S01]  /*9df20*/  LDL.LU.64 R24, [R1+0x1770] ;  /* 0x0017700001187983 */ /* 0x000f220000300a00 */
[----:B--2---:R-:W-:Y:S01]  /*9df30*/  STG.E.U16 [R8.64], R4 ;  /* 0x0000000408007986 */ /* 0x004fe2000c101504 */
[----:B------:R0:W-:Y:S02]  /*9df40*/  STG.E.U16 [R6.64], R0 ;  /* 0x0000000006007986 */ /* 0x0001e4000c101504 */
[----:B------:R-:W1:Y:S04]  /*9df50*/  LDS.128 R4, [R23+0x3000] ;  /* 0x0030000017047984 */ /* 0x000e680000000c00 */
[----:B---3--:R-:W-:Y:S01]  /*9df60*/  STG.E.U16 [R16.64], R12 ;  /* 0x0000000c10007986 */ /* 0x008fe2000c101504 */
[----:B0-----:R-:W-:-:S05]  /*9df70*/  PRMT R0, R12, 0x7632, R0 ;  /* 0x000076320c007816 */ /* 0x001fca0000000000 */
[----:B------:R-:W-:Y:S02]  /*9df80*/  STG.E.U16 [R18.64], R0 ;  /* 0x0000000012007986 */ /* 0x000fe4000c101504 */
[----:B----4-:R-:W0:Y:S02]  /*9df90*/  LDS.128 R16, [R27+0x4000] ;  /* 0x004000001b107984 */ /* 0x010e240000000c00 */
[----:B-1----:R-:W-:Y:S02]  /*9dfa0*/  STL [R1+0x1650], R5 ;  /* 0x0016500501007387 */ /* 0x002fe40000100800 */
[----:B------:R1:W-:Y:S02]  /*9dfb0*/  STL.64 [R1+0x14f0], R6 ;  /* 0x0014f00601007387 */ /* 0x0003e40000100a00 */
[----:B-1----:R-:W2:Y:S04]  /*9dfc0*/  LDL.LU.64 R6, [R1+0xad0] ;  /* 0x000ad00001067983 */ /* 0x002ea80000300a00 */
[----:B0-----:R-:W-:Y:S01]  /*9dfd0*/  STL [R1+0x154], R17 ;  /* 0x0001541101007387 */ /* 0x001fe20000100800 */
[----:B------:R0:W-:Y:S01]  /*9dfe0*/  STL.64 [R1+0x158], R18 ;  /* 0x0001581201007387 */ /* 0x0001e20000100a00 */
[----:B------:R-:W-:-:S02]  /*9dff0*/  MOV R12, R16 ;  /* 0x00000010000c7202 */ /* 0x000fc40000000f00 */
[----:B0-----:R-:W3:Y:S01]  /*9e000*/  LDL.LU.64 R18, [R1+0x1768] ;  /* 0x0017680001127983 */ /* 0x001ee20000300a00 */
[----:B------:R-:W4:Y:S01]  /*9e010*/  LDL.LU.64 R16, [R1+0x1760] ;  /* 0x0017600001107983 */ /* 0x000f220000300a00 */
[----:B------:R-:W-:Y:S02]  /*9e020*/  PRMT R0, R11, 0x7632, R0 ;  /* 0x000076320b007816 */ /* 0x000fe40000000000 */
[----:B----4-:R-:W-:Y:S03]  /*9e030*/  STG.E.U16 [R16.64], R11 ;  /* 0x0000000b10007986 */ /* 0x010fe6000c101504 */
[----:B---3--:R-:W-:Y:S02]  /*9e040*/  STG.E.U16 [R18.64], R0 ;  /* 0x0000000012007986 */ /* 0x008fe4000c101504 */
[----:B------:R-:W0:Y:S02]  /*9e050*/  LDS.128 R16, [R28+0x4000] ;  /* 0x004000001c107984 */ /* 0x000e240000000c00 */
[----:B0-----:R-:W-:Y:S02]  /*9e060*/  STL [R1+0xd4], R17 ;  /* 0x0000d41101007387 */ /* 0x001fe40000100800 */
[----:B------:R0:W-:Y:S02]  /*9e070*/  STL [R1+0xd8], R18 ;  /* 0x0000d81201007387 */ /* 0x0001e40000100800 */
[----:B------:R-:W-:Y:S01]  /*9e080*/  IMAD.MOV.U32 R28, RZ, RZ, R19 ;  /* 0x000000ffff1c7224 */ /* 0x000fe200078e0013 */
[----:B------:R-:W-:Y:S01]  /*9e090*/  MOV R26, R16 ;  /* 0x00000010001a7202 */ /* 0x000fe20000000f00 */
[----:B0-----:R-:W3:Y:S01]  /*9e0a0*/  LDL.LU.64 R18, [R1+0x1758] ;  /* 0x0017580001127983 */ /* 0x001ee20000300a00 */
[----:B------:R-:W4:Y:S01]  /*9e0b0*/  LDL.LU.64 R16, [R1+0x1750] ;  /* 0x0017500001107983 */ /* 0x000f220000300a00 */
[----:B------:R-:W-:Y:S01]  /*9e0c0*/  PRMT R0, R10, 0x7632, R0 ;  /* 0x000076320a007816 */ /* 0x000fe20000000000 */
[----:B------:R-:W-:Y:S01]  /*9e0d0*/  STL [R1+0x13cc], R28 ;  /* 0x0013cc1c01007387 */ /* 0x000fe20000100800 */
[----:B----4-:R0:W-:Y:S02]  /*9e0e0*/  STG.E.U16 [R16.64], R10 ;  /* 0x0000000a10007986 */ /* 0x0101e4000c101504 */
[----:B------:R-:W1:Y:S04]  /*9e0f0*/  LDS.128 R8, [R3+0x4000] ;  /* 0x0040000003087984 */ /* 0x000e680000000c00 */
[----:B---3--:R-:W-:Y:S02]  /*9e100*/  STG.E.U16 [R18.64], R0 ;  /* 0x0000000012007986 */ /* 0x008fe4000c101504 */
[----:B------:R3:W-:Y:S01]  /*9e110*/  STG.E.U16 [R20.64], R24 ;  /* 0x0000001814007986 */ /* 0x0007e2000c101504 */
[----:B0-----:R-:W4:Y:S01]  /*9e120*/  LDL.LU.64 R16, [R1+0xae8] ;  /* 0x000ae80001107983 */ /* 0x001f220000300a00 */
[----:B---3--:R-:W3:Y:S03]  /*9e130*/  LDL.LU.64 R20, [R1+0xb00] ;  /* 0x000b000001147983 */ /* 0x008ee60000300a00 */
[----:B-1----:R0:W-:Y:S01]  /*9e140*/  STL [R1+0x54], R9 ;  /* 0x0000540901007387 */ /* 0x0021e20000100800 */
[----:B------:R-:W-:Y:S01]  /*9e150*/  STL.64 [R1+0x58], R10 ;  /* 0x0000580a01007387 */ /* 0x000fe20000100a00 */
[----:B------:R-:W-:-:S02]  /*9e160*/  MOV R5, R8 ;  /* 0x0000000800057202 */ /* 0x000fc40000000f00 */
[----:B0-----:R-:W2:Y:S01]  /*9e170*/  LDL.LU.64 R8, [R1+0x1748] ;  /* 0x0017480001087983 */ /* 0x001ea20000300a00 */
[----:B------:R-:W2:Y:S03]  /*9e180*/  LDL.LU.64 R18, [R1+0xb10] ;  /* 0x000b100001127983 */ /* 0x000ea60000300a00 */
[----:B--2---:R0:W-:Y:S04]  /*9e190*/  STL.64 [R1+0x1730], R18 ;  /* 0x0017301201007387 */ /* 0x0041e80000100a00 */
[----:B0-----:R-:W2:Y:S01]  /*9e1a0*/  LDL.LU.64 R18, [R1+0xaf0] ;  /* 0x000af00001127983 */ /* 0x001ea20000300a00 */
[----:B------:R-:W-:-:S05]  /*9e1b0*/  PRMT R0, R24, 0x7632, R0 ;  /* 0x0000763218007816 */ /* 0x000fca0000000000 */
[----:B------:R-:W-:Y:S02]  /*9e1c0*/  STG.E.U16 [R8.64], R0 ;  /* 0x0000000008007986 */ /* 0x000fe4000c101504 */
[----:B------:R-:W0:Y:S02]  /*9e1d0*/  LDS.128 R8, [R23+0x4000] ;  /* 0x0040000017087984 */ /* 0x000e240000000c00 */
[----:B--2---:R1:W-:Y:S04]  /*9e1e0*/  STL.64 [R1+0x1740], R18 ;  /* 0x0017401201007387 */ /* 0x0043e80000100a00 */
[----:B-1----:R-:W2:Y:S01]  /*9e1f0*/  LDL.LU.64 R18, [R1+0xad8] ;  /* 0x000ad80001127983 */ /* 0x002ea20000300a00 */
[----:B----4-:R1:W-:Y:S03]  /*9e200*/  STL.64 [R1+0x1738], R16 ;  /* 0x0017381001007387 */ /* 0x0103e60000100a00 */
[----:B-1----:R-:W4:Y:S01]  /*9e210*/  LDL.LU.64 R16, [R1+0xae0] ;  /* 0x000ae00001107983 */ /* 0x002f220000300a00 */
[----:B------:R-:W-:Y:S01]  /*9e220*/  PRMT R0, R15, 0x7632, R0 ;  /* 0x000076320f007816 */ /* 0x000fe20000000000 */
[----:B0-----:R-:W-:Y:S02]  /*9e230*/  STL [R1+0x14d8], R10 ;  /* 0x0014d80a01007387 */ /* 0x001fe40000100800 */
[----:B------:R-:W-:Y:S01]  /*9e240*/  STL [R1+0x1448], R11 ;  /* 0x0014480b01007387 */ /* 0x000fe20000100800 */
[----:B----4-:R-:W-:Y:S01]  /*9e250*/  STG.E.U16 [R16.64], R15 ;  /* 0x0000000f10007986 */ /* 0x010fe2000c101504 */
[----:B--2---:R0:W-:Y:S02]  /*9e260*/  STG.E.U16 [R18.64], R0 ;  /* 0x0000000012007986 */ /* 0x0041e4000c101504 */
[----:B------:R1:W-:Y:S02]  /*9e270*/  STG.E.U16 [R6.64], R14 ;  /* 0x0000000e06007986 */ /* 0x0003e4000c101504 */
[----:B------:R-:W2:Y:S01]  /*9e280*/  LDS.128 R16, [R27+0x5000] ;  /* 0x005000001b107984 */ /* 0x000ea20000000c00 */
[----:B0-----:R-:W-:-:S02]  /*9e290*/  PRMT R0, R14, 0x7632, R0 ;  /* 0x000076320e007816 */ /* 0x001fc40000000000 */
[----:B-1----:R-:W4:Y:S01]  /*9e2a0*/  LDL.LU.64 R14, [R1+0xb08] ;  /* 0x000b0800010e7983 */ /* 0x002f220000300a00 */
[----:B--2---:R-:W-:-:S03]  /*9e2b0*/  MOV R24, R16 ;  /* 0x0000001000187202 */ /* 0x004fc60000000f00 */
[----:B------:R-:W0:Y:S04]  /*9e2c0*/  S2R R7, SR_TID.X ;  /* 0x0000000000077919 */ /* 0x000e280000002100 */
[----:B----4-:R1:W-:Y:S04]  /*9e2d0*/  STL.64 [R1+0x1728], R14 ;  /* 0x0017280e01007387 */ /* 0x0103e80000100a00 */
[----:B-1----:R-:W2:Y:S01]  /*9e2e0*/  LDL.LU.64 R14, [R1+0xaf8] ;  /* 0x000af800010e7983 */ /* 0x002ea20000300a00 */
[----:B------:R-:W-:Y:S02]  /*9e2f0*/  STL [R1+0x1724], R12 ;  /* 0x0017240c01007387 */ /* 0x000fe40000100800 */
[----:B------:R-:W-:Y:S02]  /*9e300*/  STL [R1+0x144], R17 ;  /* 0x0001441101007387 */ /* 0x000fe40000100800 */
[----:B------:R1:W-:Y:S02]  /*9e310*/  STL.64 [R1+0x148], R18 ;  /* 0x0001481201007387 */ /* 0x0003e40000100a00 */
[----:B-1----:R-:W4:Y:S01]  /*9e320*/  LDL.LU.64 R18, [R1+0x1740] ;  /* 0x0017400001127983 */ /* 0x002f220000300a00 */
[----:B------:R-:W2:Y:S01]  /*9e330*/  LDL.LU.64 R16, [R1+0x1738] ;  /* 0x0017380001107983 */ /* 0x000ea20000300a00 */
[----:B0-----:R-:W-:-:S02]  /*9e340*/  SHF.L.U32 R11, R7, 0xe, RZ ;  /* 0x0000000e070b7819 */ /* 0x001fc400000006ff */
[----:B------:R-:W3:Y:S02]  /*9e350*/  LDL.LU.64 R6, [R1+0xb20] ;  /* 0x000b200001067983 */ /* 0x000ee40000300a00 */
[----:B------:R-:W-:-:S05]  /*9e360*/  LOP3.LUT R11, R11, 0x18000, RZ, 0xc0, !PT ;  /* 0x000180000b0b7812 */ /* 0x000fca00078ec0ff */
[----:B------:R-:W-:-:S05]  /*9e370*/  IMAD R11, R22, 0x10, R11 ;  /* 0x00000010160b7824 */ /* 0x000fca00078e020b */
[----:B------:R-:W-:Y:S01]  /*9e380*/  LOP3.LUT R11, R11, 0x20, RZ, 0x3c, !PT ;  /* 0x000000200b0b7812 */ /* 0x000fe200078e3cff */
[----:B----4-:R-:W-:Y:S01]  /*9e390*/  STG.E.U16 [R18.64], R0 ;  /* 0x0000000012007986 */ /* 0x010fe2000c101504 */
[----:B--2---:R-:W-:Y:S03]  /*9e3a0*/  STG.E.U16 [R16.64], R13 ;  /* 0x0000000d10007986 */ /* 0x004fe6000c101504 */
[----:B------:R-:W0:Y:S02]  /*9e3b0*/  LDS.128 R16, [R11+0x5000] ;  /* 0x005000000b107984 */ /* 0x000e240000000c00 */
[----:B0-----:R-:W-:Y:S02]  /*9e3c0*/  STL.64 [R1+0xc0], R16 ;  /* 0x0000c01001007387 */ /* 0x001fe40000100a00 */
[----:B------:R0:W-:Y:S02]  /*9e3d0*/  STL.64 [R1+0xc8], R18 ;  /* 0x0000c81201007387 */ /* 0x0001e40000100a00 */
[----:B0-----:R-:W2:Y:S01]  /*9e3e0*/  LDL.LU.64 R18, [R1+0x1730] ;  /* 0x0017300001127983 */ /* 0x001ea20000300a00 */
[----:B------:R-:W-:-:S05]  /*9e3f0*/  PRMT R0, R13, 0x7632, R0 ;  /* 0x000076320d007816 */ /* 0x000fca0000000000 */
[----:B---3--:R-:W-:Y:S01]  /*9e400*/  STG.E.U16 [R20.64], R0 ;  /* 0x0000000014007986 */ /* 0x008fe2000c101504 */
[----:B------:R-:W-:Y:S02]  /*9e410*/  STG.E.U16 [R14.64], R4 ;  /* 0x000000040e007986 */ /* 0x000fe4000c101504 */
[----:B------:R-:W0:Y:S04]  /*9e420*/  LDS.128 R12, [R3+0x5000] ;  /* 0x00500000030c7984 */ /* 0x000e280000000c00 */
[----:B------:R1:W-:Y:S02]  /*9e430*/  STL [R1+0x1720], R11 ;  /* 0x0017200b01007387 */ /* 0x0003e40000100800 */
[----:B-1----:R-:W3:Y:S01]  /*9e440*/  LDL.LU.64 R10, [R1+0xb18] ;  /* 0x000b1800010a7983 */ /* 0x002ee20000300a00 */
[----:B------:R-:W-:Y:S02]  /*9e450*/  STL.64 [R1+0x1718], R8 ;  /* 0x0017180801007387 */ /* 0x000fe40000100a00 */
[----:B------:R-:W4:Y:S02]  /*9e460*/  LDL.LU.64 R16, [R1+0xb80] ;  /* 0x000b800001107983 */ /* 0x000f240000300a00 */
[----:B------:R-:W3:Y:S01]  /*9e470*/  LDL.LU.64 R20, [R1+0xb40] ;  /* 0x000b400001147983 */ /* 0x000ee20000300a00 */
[----:B------:R-:W-:Y:S01]  /*9e480*/  PRMT R0, R4, 0x7632, R0 ;  /* 0x0000763204007816 */ /* 0x000fe20000000000 */
[----:B------:R1:W-:Y:S04]  /*9e490*/  STL [R1+0x1710], R5 ;  /* 0x0017100501007387 */ /* 0x0003e80000100800 */
[----:B-1----:R-:W3:Y:S04]  /*9e4a0*/  LDL.LU.64 R4, [R1+0xb28] ;  /* 0x000b280001047983 */ /* 0x002ee80000300a00 */
[----:B0-----:R-:W-:Y:S01]  /*9e4b0*/  STL [R1+0x44], R13 ;  /* 0x0000440d01007387 */ /* 0x001fe20000100800 */
[----:B------:R0:W-:Y:S01]  /*9e4c0*/  STL.64 [R1+0x48], R14 ;  /* 0x0000480e01007387 */ /* 0x0001e20000100a00 */
[----:B------:R-:W-:-:S02]  /*9e4d0*/  MOV R22, R12 ;  /* 0x0000000c00167202 */ /* 0x000fc40000000f00 */
[----:B0-----:R-:W3:Y:S01]  /*9e4e0*/  LDL.LU.64 R14, [R1+0x1728] ;  /* 0x00172800010e7983 */ /* 0x001ee20000300a00 */
[----:B------:R-:W3:Y:S03]  /*9e4f0*/  LDL.LU R12, [R1+0x1724] ;  /* 0x00172400010c7983 */ /* 0x000ee60000300800 */
[----:B--2---:R0:W-:Y:S04]  /*9e500*/  STG.E.U16 [R18.64], R0 ;  /* 0x0000000012007986 */ /* 0x0041e8000c101504 */
[----:B0-----:R-:W2:Y:S01]  /*9e510*/  LDL.LU.64 R18, [R1+0xb38] ;  /* 0x000b380001127983 */ /* 0x001ea20000300a00 */
[----:B---3--:R-:W-:-:S03]  /*9e520*/  PRMT R0, R12, 0x7632, R0 ;  /* 0x000076320c007816 */ /* 0x008fc60000000000 */
[----:B------:R-:W-:Y:S02]  /*9e530*/  STG.E.U16 [R14.64], R12 ;  /* 0x0000000c0e007986 */ /* 0x000fe4000c101504 */
[----:B------:R-:W0:Y:S02]  /*9e540*/  LDS.128 R12, [R23+0x5000] ;  /* 0x00500000170c7984 */ /* 0x000e240000000c00 */
[----:B------:R-:W-:Y:S02]  /*9e550*/  STG.E.U16 [R10.64], R0 ;  /* 0x000000000a007986 */ /* 0x000fe4000c101504 */
[----:B------:R-:W1:Y:S02]  /*9e560*/  LDS.128 R8, [R27+0x6000] ;  /* 0x006000001b087984 */ /* 0x000e640000000c00 */
[----:B--2---:R2:W-:Y:S04]  /*9e570*/  STL.64 [R1+0x1708], R18 ;  /* 0x0017081201007387 */ /* 0x0045e80000100a00 */
[----:B--2---:R-:W2:Y:S01]  /*9e580*/  LDL.LU.64 R18, [R1+0xb30] ;  /* 0x000b300001127983 */ /* 0x004ea20000300a00 */
[----:B----4-:R-:W-:Y:S02]  /*9e590*/  STL.64 [R1+0x1700], R16 ;  /* 0x0017001001007387 */ /* 0x010fe40000100a00 */
[----:B0-----:R-:W-:Y:S02]  /*9e5a0*/  STL.64 [R1+0x16d0], R12 ;  /* 0x0016d00c01007387 */ /* 0x001fe40000100a00 */
[----:B------:R0:W-:Y:S02]  /*9e5b0*/  STL.64 [R1+0x1488], R14 ;  /* 0x0014880e01007387 */ /* 0x0001e40000100a00 */
[----:B0-----:R-:W3:Y:S01]  /*9e5c0*/  LDL.LU.64 R14, [R1+0xb88] ;  /* 0x000b8800010e7983 */ /* 0x001ee20000300a00 */
[----:B-1----:R-:W-:Y:S02]  /*9e5d0*/  STL.64 [R1+0x130], R8 ;  /* 0x0001300801007387 */ /* 0x002fe40000100a00 */
[----:B------:R0:W-:Y:S02]  /*9e5e0*/  STL.64 [R1+0x138], R10 ;  /* 0x0001380a01007387 */ /* 0x0001e40000100a00 */
[----:B0-----:R-:W4:Y:S01]  /*9e5f0*/  LDL.LU R11, [R1+0x1720] ;  /* 0x00172000010b7983 */ /* 0x001f220000300800 */
[----:B------:R-:W-:-:S03]  /*9e600*/  PRMT R0, R26, 0x7632, R0 ;  /* 0x000076321a007816 */ /* 0x000fc60000000000 */
[----:B------:R-:W-:Y:S01]  /*9e610*/  STG.E.U16 [R4.64], R26 ;  /* 0x0000001a04007986 */ /* 0x000fe2000c101504 */
[----:B------:R-:W2:Y:S03]  /*9e620*/  LDL.LU.64 R8, [R1+0x1718] ;  /* 0x0017180001087983 */ /* 0x000ea60000300a00 */
[----:B------:R-:W-:Y:S04]  /*9e630*/  STG.E.U16 [R6.64], R0 ;  /* 0x0000000006007986 */ /* 0x000fe8000c101504 */
[----:B----4-:R-:W0:Y:S04]  /*9e640*/  LDS.128 R4, [R11+0x6000] ;  /* 0x006000000b047984 */ /* 0x010e280000000c00 */
[----:B0-----:R0:W-:Y:S02]  /*9e650*/  STL.64 [R1+0xb8], R6 ;  /* 0x0000b80601007387 */ /* 0x0011e40000100a00 */
[----:B0-----:R-:W-:-:S02]  /*9e660*/  MOV R7, R5 ;  /* 0x0000000500077202 */ /* 0x001fc40000000f00 */
[----:B------:R-:W2:Y:S04]  /*9e670*/  LDL.LU R5, [R1+0x1710] ;  /* 0x0017100001057983 */ /* 0x000ea80000300800 */
[----:B--2---:R-:W-:Y:S02]  /*9e680*/  STG.E.U16 [R18.64], R5 ;  /* 0x0000000512007986 */ /* 0x004fe4000c101504 */
[----:B------:R-:W0:Y:S01]  /*9e690*/  LDS.128 R16, [R3+0x6000] ;  /* 0x0060000003107984 */ /* 0x000e220000000c00 */
[----:B------:R-:W-:Y:S02]  /*9e6a0*/  PRMT R2, R5, 0x7632, R2 ;  /* 0x0000763205027816 */ /* 0x000fe40000000002 */
[----:B0-----:R-:W-:Y:S02]  /*9e6b0*/  MOV R6, R17 ;  /* 0x0000001100067202 */ /* 0x001fe40000000f00 */
[----:B------:R-:W-:Y:S01]  /*9e6c0*/  MOV R28, R18 ;  /* 0x00000012001c7202 */ /* 0x000fe20000000f00 */
[----:B------:R0:W-:Y:S01]  /*9e6d0*/  STL [R1+0x3c], R19 ;  /* 0x00003c1301007387 */ /* 0x0001e20000100800 */
[----:B------:R-:W-:-:S03]  /*9e6e0*/  IMAD.MOV.U32 R5, RZ, RZ, R16 ;  /* 0x000000ffff057224 */ /* 0x000fc600078e0010 */
[----:B0-----:R-:W2:Y:S01]  /*9e6f0*/  LDL.LU.64 R18, [R1+0x1708] ;  /* 0x0017080001127983 */ /* 0x001ea20000300a00 */
[----:B------:R-:W4:Y:S02]  /*9e700*/  LDL.LU.64 R16, [R1+0x1700] ;  /* 0x0017000001107983 */ /* 0x000f240000300a00 */
[----:B------:R-:W-:Y:S02]  /*9e710*/  STL.64 [R1+0x15a8], R6 ;  /* 0x0015a80601007387 */ /* 0x000fe40000100a00 */
[----:B------:R-:W-:Y:S01]  /*9e720*/  STL [R1+0x14b0], R28 ;  /* 0x0014b01c01007387 */ /* 0x000fe20000100800 */
[----:B------:R-:W2:Y:S01]  /*9e730*/  LDL.LU.64 R12, [R1+0xbb0] ;  /* 0x000bb000010c7983 */ /* 0x000ea20000300a00 */
[----:B------:R-:W-:-:S03]  /*9e740*/  PRMT R0, R8, 0x7632, R0 ;  /* 0x0000763208007816 */ /* 0x000fc60000000000 */
[----:B----4-:R-:W-:Y:S01]  /*9e750*/  STG.E.U16 [R16.64], R2 ;  /* 0x0000000210007986 */ /* 0x010fe2000c101504 */
[----:B------:R0:W-:Y:S03]  /*9e760*/  STG.E.U16 [R20.64], R8 ;  /* 0x0000000814007986 */ /* 0x0001e6000c101504 */
[----:B--2---:R-:W-:Y:S04]  /*9e770*/  STL.64 [R1+0x16f8], R12 ;  /* 0x0016f80c01007387 */ /* 0x004fe80000100a00 */
[----:B0-----:R-:W2:Y:S01]  /*9e780*/  LDL.LU.64 R20, [R1+0xba8] ;  /* 0x000ba80001147983 */ /* 0x001ea20000300a00 */
[----:B------:R-:W-:Y:S02]  /*9e790*/  STG.E.U16 [R18.64], R0 ;  /* 0x0000000012007986 */ /* 0x000fe4000c101504 */
[----:B------:R-:W0:Y:S04]  /*9e7a0*/  LDS.128 R16, [R23+0x6000] ;  /* 0x0060000017107984 */ /* 0x000e280000000c00 */
[----:B------:R-:W-:Y:S01]  /*9e7b0*/  STL [R1+0x15e8], R9 ;  /* 0x0015e80901007387 */ /* 0x000fe20000100800 */
[----:B------:R1:W-:Y:S04]  /*9e7c0*/  STL.64 [R1+0x16f0], R22 ;  /* 0x0016f01601007387 */ /* 0x0003e80000100a00 */
[----:B-1----:R-:W4:Y:S04]  /*9e7d0*/  LDL.LU R23, [R1+0xc0] ;  /* 0x0000c00001177983 */ /* 0x002f280000300800 */
[----:B--2---:R1:W-:Y:S04]  /*9e7e0*/  STL.64 [R1+0x16e8], R20 ;  /* 0x0016e81401007387 */ /* 0x0043e80000100a00 */
[----:B-1----:R-:W4:Y:S01]  /*9e7f0*/  LDL.LU.64 R20, [R1+0xb90] ;  /* 0x000b900001147983 */ /* 0x002f220000300a00 */
[----:B0-----:R0:W-:Y:S02]  /*9e800*/  STL.64 [R1+0x1480], R18 ;  /* 0x0014801201007387 */ /* 0x0011e40000100a00 */
[----:B------:R-:W2:Y:S02]  /*9e810*/  LDL.LU.64 R6, [R1+0xe60] ;  /* 0x000e600001067983 */ /* 0x000ea40000300a00 */
[----:B------:R-:W2:Y:S01]  /*9e820*/  LDL.LU R28, [R1+0x130] ;  /* 0x00013000011c7983 */ /* 0x000ea20000300800 */
[----:B0-----:R-:W2:Y:S04]  /*9e830*/  LDL.LU.64 R18, [R1+0xe48] ;  /* 0x000e480001127983 */ /* 0x001ea80000300a00 */
[----:B---3--:R-:W-:Y:S02]  /*9e840*/  STG.E.U16 [R14.64], R24 ;  /* 0x000000180e007986 */ /* 0x008fe4000c101504 */
[----:B------:R-:W0:Y:S02]  /*9e850*/  LDS.128 R12, [R27+0x7000] ;  /* 0x007000001b0c7984 */ /* 0x000e240000000c00 */
[----:B--2---:R1:W-:Y:S04]  /*9e860*/  STL.64 [R1+0x16e0], R18 ;  /* 0x0016e01201007387 */ /* 0x0043e80000100a00 */
[----:B-1----:R-:W2:Y:S01]  /*9e870*/  LDL.LU.64 R18, [R1+0xba0] ;  /* 0x000ba00001127983 */ /* 0x002ea20000300a00 */
[----:B------:R1:W-:Y:S03]  /*9e880*/  STL.64 [R1+0x16d8], R16 ;  /* 0x0016d81001007387 */ /* 0x0003e60000100a00 */
[----:B-1----:R-:W3:Y:S01]  /*9e890*/  LDL.LU.64 R16, [R1+0xb98] ;  /* 0x000b980001107983 */ /* 0x002ee20000300a00 */
[----:B------:R-:W-:Y:S01]  /*9e8a0*/  PRMT R0, R24, 0x7632, R0 ;  /* 0x0000763218007816 */ /* 0x000fe20000000000 */
[----:B0-----:R-:W-:-:S02]  /*9e8b0*/  MOV R24, R14 ;  /* 0x0000000e00187202 */ /* 0x001fc40000000f00 */
[----:B------:R0:W-:Y:S01]  /*9e8c0*/  STL.64 [R1+0x120], R12 ;  /* 0x0001200c01007387 */ /* 0x0001e20000100a00 */
[----:B------:R-:W-:Y:S01]  /*9e8d0*/  MOV R10, R4 ;  /* 0x00000004000a7202 */ /* 0x000fe20000000f00 */
[----:B------:R-:W-:Y:S01]  /*9e8e0*/  IMAD.MOV.U32 R4, RZ, RZ, R15 ;  /* 0x000000ffff047224 */ /* 0x000fe200078e000f */
[----:B0-----:R-:W2:Y:S01]  /*9e8f0*/  LDL.LU.64 R12, [R1+0x16f8] ;  /* 0x0016f800010c7983 */ /* 0x001ea20000300a00 */
[----:B------:R-:W2:Y:S02]  /*9e900*/  LDL.LU.64 R8, [R1+0xe40] ;  /* 0x000e400001087983 */ /* 0x000ea40000300a00 */
[----:B------:R-:W2:Y:S02]  /*9e910*/  LDL.LU.64 R14, [R1+0xe38] ;  /* 0x000e3800010e7983 */ /* 0x000ea40000300a00 */
[----:B------:R-:W2:Y:S01]  /*9e920*/  LDL.LU.64 R26, [R1+0xe30] ;  /* 0x000e3000011a7983 */ /* 0x000ea20000300a00 */
[----:B------:R0:W-:Y:S04]  /*9e930*/  STL.64 [R1+0x1618], R24 ;  /* 0x0016181801007387 */ /* 0x0001e80000100a00 */
[----:B0-----:R-:W2:Y:S01]  /*9e940*/  LDL.LU.64 R24, [R1+0xe50] ;  /* 0x000e500001187983 */ /* 0x001ea20000300a00 */
[----:B------:R-:W-:Y:S03]  /*9e950*/  STL [R1+0x135c], R4 ;  /* 0x00135c0401007387 */ /* 0x000fe60000100800 */
[----:B---3--:R0:W-:Y:S01]  /*9e960*/  STG.E.U16 [R16.64], R0 ;  /* 0x0000000010007986 */ /* 0x0081e2000c101504 */
[----:B----4-:R-:W-:Y:S01]  /*9e970*/  STG.E.U16 [R20.64], R23 ;  /* 0x0000001714007986 */ /* 0x010fe2000c101504 */
[----:B0-----:R-:W-:-:S02]  /*9e980*/  PRMT R0, R23, 0x7632, R0 ;  /* 0x0000763217007816 */ /* 0x001fc40000000000 */
[----:B------:R-:W0:Y:S04]  /*9e990*/  LDS.128 R20, [R11+0x7000] ;  /* 0x007000000b147984 */ /* 0x000e280000000c00 */
[----:B0-----:R-:W-:Y:S01]  /*9e9a0*/  STL.64 [R1+0xa0], R20 ;  /* 0x0000a01401007387 */ /* 0x001fe20000100a00 */
[----:B------:R0:W-:Y:S03]  /*9e9b0*/  STL.64 [R1+0xa8], R22 ;  /* 0x0000a81601007387 */ /* 0x0001e60000100a00 */
[----:B0-----:R-:W3:Y:S01]  /*9e9c0*/  LDL.LU.64 R22, [R1+0x16f0] ;  /* 0x0016f00001167983 */ /* 0x001ee20000300a00 */
[----:B------:R-:W4:Y:S03]  /*9e9d0*/  LDL.LU.64 R20, [R1+0x16e8] ;  /* 0x0016e80001147983 */ /* 0x000f260000300a00 */
[----:B--2---:R-:W-:Y:S02]  /*9e9e0*/  STG.E.U16 [R18.64], R0 ;  /* 0x0000000012007986 */ /* 0x004fe4000c101504 */
[----:B------:R-:W0:Y:S02]  /*9e9f0*/  LDS.128 R16, [R3+0x7000] ;  /* 0x0070000003107984 */ /* 0x000e240000000c00 */
[----:B0-----:R-:W-:-:S02]  /*9ea00*/  MOV R11, R18 ;  /* 0x00000012000b7202 */ /* 0x001fc40000000f00 */
[----:B------:R-:W-:Y:S01]  /*9ea10*/  MOV R3, R19 ;  /* 0x0000001300037202 */ /* 0x000fe20000000f00 */
[----:B------:R0:W-:Y:S01]  /*9ea20*/  STL.64 [R1+0x20], R16 ;  /* 0x0000201001007387 */ /* 0x0001e20000100a00 */
[----:B------:R-:W2:Y:S03]  /*9ea30*/  LDL.LU.64 R18, [R1+0x16e0] ;  /* 0x0016e00001127983 */ /* 0x000ea60000300a00 */
[----:B0-----:R-:W2:Y:S01]  /*9ea40*/  LDL.LU.64 R16, [R1+0x16d8] ;  /* 0x0016d80001107983 */ /* 0x001ea20000300a00 */
[----:B------:R-:W-:Y:S02]  /*9ea50*/  STL [R1+0x1460], R11 ;  /* 0x0014600b01007387 */ /* 0x000fe40000100800 */
[----:B------:R-:W-:Y:S01]  /*9ea60*/  STL [R1+0x1338], R3 ;  /* 0x0013380301007387 */ /* 0x000fe20000100800 */
[----:B---3--:R-:W-:Y:S01]  /*9ea70*/  PRMT R0, R22, 0x7632, R0 ;  /* 0x0000763216007816 */ /* 0x008fe20000000000 */
[----:B------:R0:W-:Y:S04]  /*9ea80*/  STG.E.U16 [R12.64], R22 ;  /* 0x000000160c007986 */ /* 0x0001e8000c101504 */
[----:B----4-:R-:W-:Y:S02]  /*9ea90*/  STG.E.U16 [R20.64], R0 ;  /* 0x0000000014007986 */ /* 0x010fe4000c101504 */
[----:B------:R-:W1:Y:S02]  /*9eaa0*/  LDS.128 R20, [R23+0x7000] ;  /* 0x0070000017147984 */ /* 0x000e640000000c00 */
[----:B0-----:R-:W3:Y:S04]  /*9eab0*/  LDL.LU.64 R12, [R1+0x16d0] ;  /* 0x0016d000010c7983 */ /* 0x001ee80000300a00 */
[----:B-1----:R0:W-:Y:S04]  /*9eac0*/  STL.64 [R1+0x1690], R20 ;  /* 0x0016901401007387 */ /* 0x0021e80000100a00 */
[----:B0-----:R-:W4:Y:S01]  /*9ead0*/  LDL.LU.64 R20, [R1+0xe58] ;  /* 0x000e580001147983 */ /* 0x001f220000300a00 */
[----:B------:R-:W-:Y:S01]  /*9eae0*/  PRMT R0, R28, 0x7632, R0 ;  /* 0x000076321c007816 */ /* 0x000fe20000000000 */
[----:B------:R-:W-:Y:S01]  /*9eaf0*/  STL.64 [R1+0x1440], R22 ;  /* 0x0014401601007387 */ /* 0x000fe20000100a00 */
[----:B---3--:R-:W-:Y:S01]  /*9eb00*/  PRMT R2, R12, 0x7632, R2 ;  /* 0x000076320c027816 */ /* 0x008fe20000000002 */
[----:B------:R0:W-:Y:S04]  /*9eb10*/  STG.E.U16 [R6.64], R12 ;  /* 0x0000000c06007986 */ /* 0x0001e8000c101504 */
[----:B0-----:R-:W3:Y:S01]  /*9eb20*/  LDL.LU.64 R6, [R1+0xe28] ;  /* 0x000e280001067983 */ /* 0x001ee20000300a00 */
[----:B------:R-:W-:Y:S03]  /*9eb30*/  STL [R1+0x15b0], R13 ;  /* 0x0015b00d01007387 */ /* 0x000fe60000100800 */
[----:B----4-:R0:W-:Y:S01]  /*9eb40*/  STG.E.U16 [R20.64], R2 ;  /* 0x0000000214007986 */ /* 0x0101e2000c101504 */
[----:B------:R-:W-:Y:S02]  /*9eb50*/  STG.E.U16 [R24.64], R28 ;  /* 0x0000001c18007986 */ /* 0x000fe4000c101504 */
[----:B--2---:R-:W-:Y:S02]  /*9eb60*/  STG.E.U16 [R18.64], R0 ;  /* 0x0000000012007986 */ /* 0x004fe4000c101504 */
[----:B------:R-:W-:Y:S01]  /*9eb70*/  STG.E.U16 [R8.64], R10 ;  /* 0x0000000a08007986 */ /* 0x000fe2000c101504 */
[----:B0-----:R-:W-:-:S05]  /*9eb80*/  PRMT R2, R10, 0x7632, R2 ;  /* 0x000076320a027816 */ /* 0x001fca0000000002 */
[----:B------:R0:W-:Y:S01]  /*9eb90*/  STG.E.U16 [R14.64], R2 ;  /* 0x000000020e007986 */ /* 0x0001e2000c101504 */
[----:B------:R1:W-:Y:S03]  /*9eba0*/  STG.E.U16 [R26.64], R5 ;  /* 0x000000051a007986 */ /* 0x0003e6000c101504 */
[----:B0-----:R-:W2:Y:S01]  /*9ebb0*/  LDL.LU.64 R14, [R1+0xe20] ;  /* 0x000e2000010e7983 */ /* 0x001ea20000300a00 */
[----:B-1----:R-:W4:Y:S03]  /*9ebc0*/  LDL.LU.64 R26, [R1+0xe08] ;  /* 0x000e0800011a7983 */ /* 0x002f260000300a00 */
[----:B----4-:R0:W-:Y:S04]  /*9ebd0*/  STL [R1+0x16b8], R27 ;  /* 0x0016b81b01007387 */ /* 0x0101e80000100800 */
[----:B0-----:R-:W4:Y:S01]  /*9ebe0*/  LDL.LU R27, [R1+0x120] ;  /* 0x00012000011b7983 */ /* 0x001f220000300800 */
[----:B------:R-:W2:Y:S03]  /*9ebf0*/  LDL.LU R3, [R1+0x20] ;  /* 0x0000200001037983 */ /* 0x000ea60000300800 */
[----:B--2---:R0:W-:Y:S04]  /*9ec00*/  STL [R1+0x16a8], R3 ;  /* 0x0016a80301007387 */ /* 0x0041e80000100800 */
[----:B0-----:R-:W2:Y:S01]  /*9ec10*/  LDL.LU R3, [R1+0xa0] ;  /* 0x0000a00001037983 */ /* 0x001ea20000300800 */
        /* <DEDUP_REMOVED lines=11> */
[----:B------:R-:W2:Y:S02]  /*9ecd0*/  LDL.LU R11, [R1+0x194] ;  /* 0x00019400010b7983 */ /* 0x000ea40000300800 */
[----:B------:R-:W2:Y:S02]  /*9ece0*/  LDL.LU R28, [R1+0x94] ;  /* 0x00009400011c7983 */ /* 0x000ea40000300800 */
[----:B------:R-:W3:Y:S01]  /*9ecf0*/  LDL.LU R4, [R1+0x114] ;  /* 0x0001140001047983 */ /* 0x000ee20000300800 */
[----:B--2---:R0:W-:Y:S04]  /*9ed00*/  STL.64 [R1+0x1680], R28 ;  /* 0x0016801c01007387 */ /* 0x0041e80000100a00 */
[----:B0-----:R-:W2:Y:S01]  /*9ed10*/  LDL.LU.64 R28, [R1+0xdd8] ;  /* 0x000dd800011c7983 */ /* 0x001ea20000300a00 */
[----:B------:R-:W-:-:S02]  /*9ed20*/  PRMT R0, R5, 0x7632, R0 ;  /* 0x0000763205007816 */ /* 0x000fc40000000000 */
[----:B------:R-:W-:-:S03]  /*9ed30*/  PRMT R2, R16, 0x7632, R2 ;  /* 0x0000763210027816 */ /* 0x000fc60000000002 */
[----:B---3--:R-:W-:Y:S01]  /*9ed40*/  STG.E.U16 [R6.64], R0 ;  /* 0x0000000006007986 */ /* 0x008fe2000c101504 */
[----:B------:R-:W-:Y:S02]  /*9ed50*/  STG.E.U16 [R14.64], R16 ;  /* 0x000000100e007986 */ /* 0x000fe4000c101504 */
[----:B------:R-:W-:Y:S01]  /*9ed60*/  STG.E.U16 [R20.64], R2 ;  /* 0x0000000214007986 */ /* 0x000fe2000c101504 */
[----:B--2---:R0:W-:Y:S04]  /*9ed70*/  STL.64 [R1+0x1688], R28 ;  /* 0x0016881c01007387 */ /* 0x0041e80000100a00 */
[----:B0-----:R-:W2:Y:S01]  /*9ed80*/  LDL.LU.64 R28, [R1+0xde0] ;  /* 0x000de000011c7983 */ /* 0x001ea20000300a00 */
[----:B------:R-:W3:Y:S02]  /*9ed90*/  LDL.LU.64 R12, [R1+0xdc0] ;  /* 0x000dc000010c7983 */ /* 0x000ee40000300a00 */
        /* <DEDUP_REMOVED lines=8> */
[----:B------:R0:W-:Y:S02]  /*9ee20*/  STL [R1+0x1610], R17 ;  /* 0x0016101101007387 */ /* 0x0001e40000100800 */
[----:B0-----:R-:W2:Y:S01]  /*9ee30*/  LDL.LU.64 R16, [R1+0xdc8] ;  /* 0x000dc80001107983 */ /* 0x001ea20000300a00 */
[----:B------:R-:W2:Y:S01]  /*9ee40*/  LDL.LU.64 R20, [R1+0x16c8] ;  /* 0x0016c80001147983 */ /* 0x000ea20000300a00 */
[----:B----4-:R-:W-:-:S02]  /*9ee50*/  PRMT R0, R27, 0x7632, R0 ;  /* 0x000076321b007816 */ /* 0x010fc40000000000 */
[----:B--2---:R0:W-:Y:S04]  /*9ee60*/  STG.E.U16 [R20.64], R27 ;  /* 0x0000001b14007986 */ /* 0x0041e8000c101504 */
[----:B0-----:R-:W2:Y:S01]  /*9ee70*/  LDL.LU.64 R20, [R1+0x16c0] ;  /* 0x0016c00001147983 */ /* 0x001ea20000300a00 */
[----:B------:R-:W4:Y:S01]  /*9ee80*/  LDL.LU R27, [R1+0x16b8] ;  /* 0x0016b800011b7983 */ /* 0x000f220000300800 */
[----:B------:R-:W-:Y:S02]  /*9ee90*/  PRMT R2, R3, 0x7632, R2 ;  /* 0x0000763203027816 */ /* 0x000fe40000000002 */
[----:B----4-:R0:W-:Y:S01]  /*9eea0*/  STG.E.U16 [R26.64], R0 ;  /* 0x000000001a007986 */ /* 0x0101e2000c101504 */
[----:B--2---:R1:W-:Y:S03]  /*9eeb0*/  STG.E.U16 [R20.64], R3 ;  /* 0x0000000314007986 */ /* 0x0043e6000c101504 */
[----:B0-----:R-:W2:Y:S01]  /*9eec0*/  LDL.LU.64 R26, [R1+0xd88] ;  /* 0x000d8800011a7983 */ /* 0x001ea20000300a00 */
[----:B-1----:R-:W4:Y:S02]  /*9eed0*/  LDL.LU.64 R20, [R1+0x16b0] ;  /* 0x0016b00001147983 */ /* 0x002f240000300a00 */
[----:B------:R-:W2:Y:S01]  /*9eee0*/  LDL.LU R3, [R1+0x16a8] ;  /* 0x0016a80001037983 */ /* 0x000ea20000300800 */
[----:B----4-:R0:W-:Y:S04]  /*9eef0*/  STG.E.U16 [R20.64], R2 ;  /* 0x0000000214007986 */ /* 0x0101e8000c101504 */
[----:B0-----:R-:W4:Y:S01]  /*9ef00*/  LDL.LU.64 R20, [R1+0x16a0] ;  /* 0x0016a00001147983 */ /* 0x001f220000300a00 */
[----:B--2---:R-:W-:-:S03]  /*9ef10*/  PRMT R0, R3, 0x7632, R0 ;  /* 0x0000763203007816 */ /* 0x004fc60000000000 */
[----:B----4-:R0:W-:Y:S04]  /*9ef20*/  STG.E.U16 [R20.64], R3 ;  /* 0x0000000314007986 */ /* 0x0101e8000c101504 */
[----:B0-----:R-:W2:Y:S04]  /*9ef30*/  LDL.LU.64 R20, [R1+0x1698] ;  /* 0x0016980001147983 */ /* 0x001ea80000300a00 */
[----:B--2---:R0:W-:Y:S04]  /*9ef40*/  STG.E.U16 [R20.64], R0 ;  /* 0x0000000014007986 */ /* 0x0041e8000c101504 */
[----:B0-----:R-:W2:Y:S04]  /*9ef50*/  LDL.LU.64 R20, [R1+0x1690] ;  /* 0x0016900001147983 */ /* 0x001ea80000300a00 */
[----:B--2---:R0:W-:Y:S01]  /*9ef60*/  STG.E.U16 [R28.64], R20 ;  /* 0x000000141c007986 */ /* 0x0041e2000c101504 */
[----:B------:R-:W-:-:S03]  /*9ef70*/  PRMT R2, R20, 0x7632, R2 ;  /* 0x0000763214027816 */ /* 0x000fc60000000002 */
[----:B0-----:R-:W2:Y:S01]  /*9ef80*/  LDL.LU.64 R28, [R1+0x1688] ;  /* 0x00168800011c7983 */ /* 0x001ea20000300a00 */
[----:B------:R0:W-:Y:S03]  /*9ef90*/  STL [R1+0x1560], R21 ;  /* 0x0015601501007387 */ /* 0x0001e60000100800 */
[----:B0-----:R-:W4:Y:S01]  /*9efa0*/  LDL.LU.64 R20, [R1+0xdd0] ;  /* 0x000dd00001147983 */ /* 0x001f220000300a00 */
[----:B------:R-:W-:-:S03]  /*9efb0*/  PRMT R0, R11, 0x7632, R0 ;  /* 0x000076320b007816 */ /* 0x000fc60000000000 */
[----:B--2---:R0:W-:Y:S04]  /*9efc0*/  STG.E.U16 [R28.64], R2 ;  /* 0x000000021c007986 */ /* 0x0041e8000c101504 */
[----:B0-----:R-:W2:Y:S04]  /*9efd0*/  LDL.LU.64 R28, [R1+0x1680] ;  /* 0x00168000011c7983 */ /* 0x001ea80000300a00 */
[----:B----4-:R0:W-:Y:S04]  /*9efe0*/  STG.E.U16 [R20.64], R11 ;  /* 0x0000000b14007986 */ /* 0x0101e8000c101504 */
[----:B0-----:R-:W4:Y:S01]  /*9eff0*/  LDL.LU R11, [R1+0x74] ;  /* 0x00007400010b7983 */ /* 0x001f220000300800 */
[----:B------:R-:W-:Y:S01]  /*9f000*/  PRMT R2, R4, 0x7632, R2 ;  /* 0x0000763204027816 */ /* 0x000fe20000000002 */
[----:B------:R-:W-:Y:S02]  /*9f010*/  STG.E.U16 [R16.64], R0 ;  /* 0x0000000010007986 */ /* 0x000fe4000c101504 */
[----:B---3--:R-:W-:Y:S02]  /*9f020*/  STG.E.U16 [R12.64], R4 ;  /* 0x000000040c007986 */ /* 0x008fe4000c101504 */
[----:B------:R0:W-:Y:S02]  /*9f030*/  STG.E.U16 [R22.64], R2 ;  /* 0x0000000216007986 */ /* 0x0001e4000c101504 */
[----:B0-----:R-:W-:-:S02]  /*9f040*/  PRMT R2, R10, 0x7632, R2 ;  /* 0x000076320a027816 */ /* 0x001fc40000000002 */
[----:B--2---:R-:W-:Y:S01]  /*9f050*/  PRMT R0, R28, 0x7632, R0 ;  /* 0x000076321c007816 */ /* 0x004fe20000000000 */
[----:B------:R-:W-:Y:S04]  /*9f060*/  STG.E.U16 [R24.64], R28 ;  /* 0x0000001c18007986 */ /* 0x000fe8000c101504 */
[----:B------:R-:W-:Y:S01]  /*9f070*/  STG.E.U16 [R18.64], R0 ;  /* 0x0000000012007986 */ /* 0x000fe2000c101504 */
[----:B------:R-:W-:Y:S02]  /*9f080*/  STG.E.U16 [R8.64], R10 ;  /* 0x0000000a08007986 */ /* 0x000fe4000c101504 */
[----:B------:R0:W-:Y:S01]  /*9f090*/  STG.E.U16 [R6.64], R2 ;  /* 0x0000000206007986 */ /* 0x0001e2000c101504 */
[----:B----4-:R-:W-:Y:S01]  /*9f0a0*/  STL [R1+0x1668], R11 ;  /* 0x0016680b01007387 */ /* 0x010fe20000100800 */
[----:B------:R-:W2:Y:S03]  /*9f0b0*/  LDL.LU R3, [R1+0x174] ;  /* 0x0001740001037983 */ /* 0x000ea60000300800 */
[----:B0-----:R-:W3:Y:S01]  /*9f0c0*/  LDL.LU R7, [R1+0xf4] ;  /* 0x0000f40001077983 */ /* 0x001ee20000300800 */
[----:B------:R-:W-:Y:S01]  /*9f0d0*/  PRMT R0, R5, 0x7632, R0 ;  /* 0x0000763205007816 */ /* 0x000fe20000000000 */
[----:B------:R0:W-:Y:S04]  /*9f0e0*/  STG.E.U16 [R14.64], R5 ;  /* 0x000000050e007986 */ /* 0x0001e8000c101504 */
[----:B------:R1:W-:Y:S04]  /*9f0f0*/  STG.E.U16 [R26.64], R0 ;  /* 0x000000001a007986 */ /* 0x0003e8000c101504 */
[----:B---3--:R3:W-:Y:S01]  /*9f100*/  STL [R1+0x1638], R7 ;  /* 0x0016380701007387 */ /* 0x0087e20000100800 */
[----:B0-----:R-:W4:Y:S02]  /*9f110*/  LDL.LU.64 R14, [R1+0xd80] ;  /* 0x000d8000010e7983 */ /* 0x001f240000300a00 */
[----:B-1----:R-:W2:Y:S02]  /*9f120*/  LDL.LU R27, [R1+0x104] ;  /* 0x00010400011b7983 */ /* 0x002ea40000300800 */
[----:B------:R-:W2:Y:S01]  /*9f130*/  LDL.LU R11, [R1+0x84] ;  /* 0x00008400010b7983 */ /* 0x000ea20000300800 */
[----:B------:R-:W2:Y:S04]  /*9f140*/  LDL.LU R5, [R1+0x4] ;  /* 0x0000040001057983 */ /* 0x000ea80000300800 */
[----:B---3--:R-:W3:Y:S04]  /*9f150*/  LDL.LU.64 R6, [R1+0xd48] ;  /* 0x000d480001067983 */ /* 0x008ee80000300a00 */
        /* <DEDUP_REMOVED lines=11> */
[----:B0-----:R-:W3:Y:S01]  /*9f210*/  LDL.LU.64 R6, [R1+0xd78] ;  /* 0x000d780001067983 */ /* 0x001ee20000300a00 */
[----:B------:R-:W2:Y:S03]  /*9f220*/  LDL.LU.64 R24, [R1+0xd28] ;  /* 0x000d280001187983 */ /* 0x000ea60000300a00 */
[----:B--2---:R0:W-:Y:S04]  /*9f230*/  STL.64 [R1+0x1620], R24 ;  /* 0x0016201801007387 */ /* 0x0041e80000100a00 */
[----:B0-----:R-:W2:Y:S04]  /*9f240*/  LDL.LU.64 R24, [R1+0xd30] ;  /* 0x000d300001187983 */ /* 0x001ea80000300a00 */
[----:B--2---:R0:W-:Y:S04]  /*9f250*/  STL.64 [R1+0x1628], R24 ;  /* 0x0016281801007387 */ /* 0x0041e80000100a00 */
[----:B0-----:R-:W2:Y:S01]  /*9f260*/  LDL.LU.64 R24, [R1+0xd38] ;  /* 0x000d380001187983 */ /* 0x001ea20000300a00 */
[----:B------:R-:W-:-:S03]  /*9f270*/  PRMT R2, R27, 0x7632, R2 ;  /* 0x000076321b027816 */ /* 0x000fc60000000002 */
[----:B----4-:R-:W-:Y:S04]  /*9f280*/  STG.E.U16 [R14.64], R27 ;  /* 0x0000001b0e007986 */ /* 0x010fe8000c101504 */
[----:B---3--:R-:W-:Y:S04]  /*9f290*/  STG.E.U16 [R6.64], R2 ;  /* 0x0000000206007986 */ /* 0x008fe8000c101504 */
[----:B--2---:R0:W-:Y:S04]  /*9f2a0*/  STL.64 [R1+0x1630], R24 ;  /* 0x0016301801007387 */ /* 0x0041e80000100a00 */
[----:B0-----:R-:W2:Y:S01]  /*9f2b0*/  LDL.LU.64 R24, [R1+0xd40] ;  /* 0x000d400001187983 */ /* 0x001ea20000300a00 */
[----:B------:R-:W3:Y:S02]  /*9f2c0*/  LDL.LU.64 R16, [R1+0xd20] ;  /* 0x000d200001107983 */ /* 0x000ee40000300a00 */
[----:B------:R-:W4:Y:S02]  /*9f2d0*/  LDL.LU.64 R20, [R1+0xd18] ;  /* 0x000d180001147983 */ /* 0x000f240000300a00 */
[----:B------:R-:W2:Y:S01]  /*9f2e0*/  LDL.LU.64 R12, [R1+0xd10] ;  /* 0x000d1000010c7983 */ /* 0x000ea20000300a00 */
[----:B------:R-:W2:Y:S01]  /*9f2f0*/  LDL.LU R4, [R1+0x164] ;  /* 0x0001640001047983 */ /* 0x000ea20000300800 */
[----:B------:R-:W2:Y:S02]  /*9f300*/  LDL.LU.64 R22, [R1+0xd08] ;  /* 0x000d080001167983 */ /* 0x000ea40000300a00 */
[----:B------:R-:W2:Y:S02]  /*9f310*/  LDL.LU.64 R18, [R1+0xd00] ;  /* 0x000d000001127983 */ /* 0x000ea40000300a00 */
[----:B------:R-:W2:Y:S01]  /*9f320*/  LDL.LU R28, [R1+0xe4] ;  /* 0x0000e400011c7983 */ /* 0x000ea20000300800 */
[----:B------:R-:W2:Y:S01]  /*9f330*/  LDL.LU R10, [R1+0x64] ;  /* 0x00006400010a7983 */ /* 0x000ea20000300800 */
[----:B------:R-:W2:Y:S02]  /*9f340*/  LDL.LU.64 R8, [R1+0xcf8] ;  /* 0x000cf80001087983 */ /* 0x000ea40000300a00 */
[----:B------:R-:W2:Y:S02]  /*9f350*/  LDL.LU.64 R14, [R1+0xcf0] ;  /* 0x000cf000010e7983 */ /* 0x000ea40000300a00 */
[----:B------:R-:W2:Y:S01]  /*9f360*/  LDL.LU.64 R26, [R1+0xce8] ;  /* 0x000ce800011a7983 */ /* 0x000ea20000300a00 */
[----:B------:R-:W2:Y:S01]  /*9f370*/  LDL.LU.64 R6, [R1+0x1678] ;  /* 0x0016780001067983 */ /* 0x000ea20000300a00 */
        /* <DEDUP_REMOVED lines=14> */
[----:B0-----:R-:W2:Y:S04]  /*9f460*/  LDL.LU.64 R6, [R1+0x1640] ;  /* 0x0016400001067983 */ /* 0x001ea80000300a00 */
[----:B--2---:R0:W-:Y:S04]  /*9f470*/  STG.E.U16 [R6.64], R0 ;  /* 0x0000000006007986 */ /* 0x0041e8000c101504 */
[----:B0-----:R-:W2:Y:S04]  /*9f480*/  LDL.LU R7, [R1+0x1638] ;  /* 0x0016380001077983 */ /* 0x001ea80000300800 */
[----:B--2---:R0:W-:Y:S04]  /*9f490*/  STG.E.U16 [R24.64], R7 ;  /* 0x0000000718007986 */ /* 0x0041e8000c101504 */
[----:B0-----:R-:W2:Y:S01]  /*9f4a0*/  LDL.LU.64 R24, [R1+0x1630] ;  /* 0x0016300001187983 */ /* 0x001ea20000300a00 */
[----:B------:R-:W-:-:S02]  /*9f4b0*/  PRMT R2, R7, 0x7632, R2 ;  /* 0x0000763207027816 */ /* 0x000fc40000000002 */
[----:B------:R-:W3:Y:S03]  /*9f4c0*/  LDL.LU.64 R6, [R1+0xce0] ;  /* 0x000ce00001067983 */ /* 0x000ee60000300a00 */
[----:B--2---:R0:W-:Y:S04]  /*9f4d0*/  STG.E.U16 [R24.64], R2 ;  /* 0x0000000218007986 */ /* 0x0041e8000c101504 */
[----:B0-----:R-:W2:Y:S01]  /*9f4e0*/  LDL.LU.64 R24, [R1+0x1628] ;  /* 0x0016280001187983 */ /* 0x001ea20000300a00 */
[----:B---3--:R-:W-:-:S03]  /*9f4f0*/  PRMT R0, R11, 0x7632, R0 ;  /* 0x000076320b007816 */ /* 0x008fc60000000000 */
[----:B--2---:R0:W-:Y:S04]  /*9f500*/  STG.E.U16 [R24.64], R11 ;  /* 0x0000000b18007986 */ /* 0x0041e8000c101504 */
[----:B0-----:R-:W2:Y:S04]  /*9f510*/  LDL.LU.64 R24, [R1+0x1620] ;  /* 0x0016200001187983 */ /* 0x001ea80000300a00 */
[----:B--2---:R0:W-:Y:S04]  /*9f520*/  STG.E.U16 [R24.64], R0 ;  /* 0x0000000018007986 */ /* 0x0041e8000c101504 */
[----:B0-----:R-:W2:Y:S01]  /*9f530*/  LDL.LU.64 R24, [R1+0x1618] ;  /* 0x0016180001187983 */ /* 0x001ea20000300a00 */
[----:B------:R-:W-:-:S02]  /*9f540*/  PRMT R0, R4, 0x7632, R0 ;  /* 0x0000763204007816 */ /* 0x000fc40000000000 */
[----:B--2---:R-:W-:Y:S01]  /*9f550*/  PRMT R2, R25, 0x7632, R2 ;  /* 0x0000763219027816 */ /* 0x004fe20000000002 */
[----:B------:R0:W-:Y:S04]  /*9f560*/  STG.E.U16 [R16.64], R25 ;  /* 0x0000001910007986 */ /* 0x0001e8000c101504 */
[----:B----4-:R1:W-:Y:S01]  /*9f570*/  STG.E.U16 [R20.64], R2 ;  /* 0x0000000214007986 */ /* 0x0103e2000c101504 */
[----:B------:R-:W-:Y:S02]  /*9f580*/  STG.E.U16 [R12.64], R4 ;  /* 0x000000040c007986 */ /* 0x000fe4000c101504 */
[----:B------:R2:W-:Y:S02]  /*9f590*/  STG.E.U16 [R22.64], R0 ;  /* 0x0000000016007986 */ /* 0x0005e4000c101504 */
[----:B------:R3:W-:Y:S01]  /*9f5a0*/  STG.E.U16 [R18.64], R28 ;  /* 0x0000001c12007986 */ /* 0x0007e2000c101504 */
[----:B0-----:R-:W4:Y:S01]  /*9f5b0*/  LDL.LU R17, [R1+0x1610] ;  /* 0x0016100001117983 */ /* 0x001f220000300800 */
[----:B-1----:R-:W-:-:S02]  /*9f5c0*/  PRMT R2, R28, 0x7632, R2 ;  /* 0x000076321c027816 */ /* 0x002fc40000000002 */
[----:B--2---:R-:W-:Y:S01]  /*9f5d0*/  PRMT R0, R10, 0x7632, R0 ;  /* 0x000076320a007816 */ /* 0x004fe20000000000 */
[----:B------:R-:W-:Y:S04]  /*9f5e0*/  STL [R1+0x14f8], R24 ;  /* 0x0014f81801007387 */ /* 0x000fe80000100800 */
[----:B------:R-:W-:Y:S01]  /*9f5f0*/  STG.E.U16 [R8.64], R2 ;  /* 0x0000000208007986 */ /* 0x000fe2000c101504 */
[----:B------:R0:W-:Y:S02]  /*9f600*/  STG.E.U16 [R14.64], R10 ;  /* 0x0000000a0e007986 */ /* 0x0001e4000c101504 */
[----:B---3--:R-:W2:Y:S02]  /*9f610*/  LDL.LU.64 R18, [R1+0xc88] ;  /* 0x000c880001127983 */ /* 0x008ea40000300a00 */
[----:B------:R1:W-:Y:S01]  /*9f620*/  STG.E.U16 [R26.64], R0 ;  /* 0x000000001a007986 */ /* 0x0003e2000c101504 */
[----:B0-----:R-:W3:Y:S01]  /*9f630*/  LDL.LU.64 R14, [R1+0xc80] ;  /* 0x000c8000010e7983 */ /* 0x001ee20000300a00 */
[----:B------:R-:W2:Y:S02]  /*9f640*/  LDL.LU R10, [R1+0x154] ;  /* 0x00015400010a7983 */ /* 0x000ea40000300800 */
[----:B-1----:R-:W2:Y:S02]  /*9f650*/  LDL.LU.64 R26, [R1+0xc78] ;  /* 0x000c7800011a7983 */ /* 0x002ea40000300a00 */
[----:B------:R-:W4:Y:S02]  /*9f660*/  LDL.LU R16, [R1+0xc4] ;  /* 0x0000c40001107983 */ /* 0x000f240000300800 */
[----:B----4-:R-:W-:Y:S01]  /*9f670*/  STL.64 [R1+0x15c0], R16 ;  /* 0x0015c01001007387 */ /* 0x010fe20000100a00 */
[----:B------:R-:W4:Y:S03]  /*9f680*/  LDL.LU R3, [R1+0x44] ;  /* 0x0000440001037983 */ /* 0x000f260000300800 */
        /* <DEDUP_REMOVED lines=12> */
[----:B0-----:R-:W4:Y:S01]  /*9f750*/  LDL.LU.64 R8, [R1+0xc70] ;  /* 0x000c700001087983 */ /* 0x001f220000300a00 */
[----:B------:R-:W2:Y:S03]  /*9f760*/  LDL.LU.64 R16, [R1+0xc38] ;  /* 0x000c380001107983 */ /* 0x000ea60000300a00 */
[----:B--2---:R0:W-:Y:S04]  /*9f770*/  STL.64 [R1+0x15d0], R16 ;  /* 0x0015d01001007387 */ /* 0x0041e80000100a00 */
[----:B0-----:R-:W2:Y:S04]  /*9f780*/  LDL.LU.64 R16, [R1+0xc40] ;  /* 0x000c400001107983 */ /* 0x001ea80000300a00 */
[----:B--2---:R0:W-:Y:S04]  /*9f790*/  STL.64 [R1+0x15d8], R16 ;  /* 0x0015d81001007387 */ /* 0x0041e80000100a00 */
[----:B0-----:R-:W2:Y:S04]  /*9f7a0*/  LDL.LU.64 R16, [R1+0xc48] ;  /* 0x000c480001107983 */ /* 0x001ea80000300a00 */
[----:B--2---:R0:W-:Y:S04]  /*9f7b0*/  STL.64 [R1+0x15e0], R16 ;  /* 0x0015e01001007387 */ /* 0x0041e80000100a00 */
[----:B0-----:R-:W2:Y:S01]  /*9f7c0*/  LDL.LU.64 R16, [R1+0xc50] ;  /* 0x000c500001107983 */ /* 0x001ea20000300a00 */
[----:B------:R-:W2:Y:S01]  /*9f7d0*/  LDL.LU.64 R12, [R1+0xc28] ;  /* 0x000c2800010c7983 */ /* 0x000ea20000300a00 */
[----:B------:R-:W-:-:S02]  /*9f7e0*/  PRMT R2, R5, 0x7632, R2 ;  /* 0x0000763205027816 */ /* 0x000fc40000000002 */
[----:B------:R-:W-:Y:S01]  /*9f7f0*/  STG.E.U16 [R6.64], R5 ;  /* 0x0000000506007986 */ /* 0x000fe2000c101504 */
[----:B------:R-:W-:-:S03]  /*9f800*/  PRMT R0, R10, 0x7632, R0 ;  /* 0x000076320a007816 */ /* 0x000fc60000000000 */
[----:B------:R-:W-:Y:S01]  /*9f810*/  STG.E.U16 [R18.64], R2 ;  /* 0x0000000212007986 */ /* 0x000fe2000c101504 */
[----:B---3--:R-:W-:Y:S02]  /*9f820*/  STG.E.U16 [R14.64], R10 ;  /* 0x0000000a0e007986 */ /* 0x008fe4000c101504 */
[----:B------:R-:W-:Y:S02]  /*9f830*/  STG.E.U16 [R26.64], R0 ;  /* 0x000000001a007986 */ /* 0x000fe4000c101504 */
[----:B----4-:R-:W-:Y:S01]  /*9f840*/  STG.E.U16 [R8.64], R3 ;  /* 0x0000000308007986 */ /* 0x010fe2000c101504 */
[----:B--2---:R0:W-:Y:S04]  /*9f850*/  STL.64 [R1+0x15b8], R12 ;  /* 0x0015b80c01007387 */ /* 0x0041e80000100a00 */
[----:B0-----:R-:W2:Y:S01]  /*9f860*/  LDL.LU.64 R12, [R1+0xc30] ;  /* 0x000c3000010c7983 */ /* 0x001ea20000300a00 */
[----:B------:R-:W3:Y:S02]  /*9f870*/  LDL.LU.64 R6, [R1+0xc20] ;  /* 0x000c200001067983 */ /* 0x000ee40000300a00 */
[----:B------:R-:W4:Y:S02]  /*9f880*/  LDL.LU.64 R4, [R1+0xc10] ;  /* 0x000c100001047983 */ /* 0x000f240000300a00 */
[----:B------:R-:W2:Y:S01]  /*9f890*/  LDL.LU R28, [R1+0x134] ;  /* 0x00013400011c7983 */ /* 0x000ea20000300800 */
[----:B------:R-:W2:Y:S01]  /*9f8a0*/  LDL.LU.64 R24, [R1+0xc08] ;  /* 0x000c080001187983 */ /* 0x000ea20000300a00 */
[----:B------:R-:W2:Y:S02]  /*9f8b0*/  LDL.LU.64 R20, [R1+0xc00] ;  /* 0x000c000001147983 */ /* 0x000ea40000300a00 */
[----:B------:R-:W2:Y:S02]  /*9f8c0*/  LDL.LU.64 R22, [R1+0xbf8] ;  /* 0x000bf80001167983 */ /* 0x000ea40000300a00 */
[----:B------:R-:W2:Y:S01]  /*9f8d0*/  LDL.LU.64 R10, [R1+0xbf0] ;  /* 0x000bf000010a7983 */ /* 0x000ea20000300a00 */
[----:B------:R-:W2:Y:S01]  /*9f8e0*/  LDL.LU.64 R18, [R1+0xbe8] ;  /* 0x000be80001127983 */ /* 0x000ea20000300a00 */
[----:B------:R-:W2:Y:S02]  /*9f8f0*/  LDL.LU.64 R14, [R1+0xbe0] ;  /* 0x000be000010e7983 */ /* 0x000ea40000300a00 */
[----:B------:R-:W2:Y:S02]  /*9f900*/  LDL.LU.64 R26, [R1+0xbd8] ;  /* 0x000bd800011a7983 */ /* 0x000ea40000300a00 */
[----:B------:R-:W2:Y:S01]  /*9f910*/  LDL.LU.64 R8, [R1+0x1608] ;  /* 0x0016080001087983 */ /* 0x000ea20000300a00 */
[----:B------:R-:W-:-:S02]  /*9f920*/  PRMT R2, R3, 0x7632, R2 ;  /* 0x0000763203027816 */ /* 0x000fc40000000002 */
[----:B------:R-:W3:Y:S04]  /*9f930*/  LDL.LU R3, [R1+0x1600] ;  /* 0x0016000001037983 */ /* 0x000ee80000300800 */
[----:B--2---:R0:W-:Y:S04]  /*9f940*/  STG.E.U16 [R8.64], R2 ;  /* 0x0000000208007986 */ /* 0x0041e8000c101504 */
[----:B0-----:R-:W2:Y:S01]  /*9f950*/  LDL.LU.64 R8, [R1+0x15f8] ;  /* 0x0015f80001087983 */ /* 0x001ea20000300a00 */
[----:B---3--:R-:W-:-:S03]  /*9f960*/  PRMT R0, R3, 0x7632, R0 ;  /* 0x0000763203007816 */ /* 0x008fc60000000000 */
[----:B--2---:R0:W-:Y:S04]  /*9f970*/  STG.E.U16 [R8.64], R3 ;  /* 0x0000000308007986 */ /* 0x0041e8000c101504 */
[----:B0-----:R-:W2:Y:S01]  /*9f980*/  LDL.LU.64 R8, [R1+0x15f0] ;  /* 0x0015f00001087983 */ /* 0x001ea20000300a00 */
[----:B------:R-:W3:Y:S03]  /*9f990*/  LDL.LU R3, [R1+0x15ec] ;  /* 0x0015ec0001037983 */ /* 0x000ee60000300800 */
        /* <DEDUP_REMOVED lines=10> */
[----:B0-----:R-:W2:Y:S01]  /*9fa40*/  LDL.LU.64 R16, [R1+0x15d0] ;  /* 0x0015d00001107983 */ /* 0x001ea20000300a00 */
[----:B------:R-:W3:Y:S03]  /*9fa50*/  LDL.LU R3, [R1+0x15c8] ;  /* 0x0015c80001037983 */ /* 0x000ee60000300800 */
[----:B--2---:R0:W-:Y:S04]  /*9fa60*/  STG.E.U16 [R16.64], R0 ;  /* 0x0000000010007986 */ /* 0x0041e8000c101504 */
[----:B0-----:R-:W2:Y:S04]  /*9fa70*/  LDL.LU.64 R16, [R1+0x15c0] ;  /* 0x0015c00001107983 */ /* 0x001ea80000300a00 */
[----:B--2---:R0:W-:Y:S04]  /*9fa80*/  STG.E.U16 [R12.64], R16 ;  /* 0x000000100c007986 */ /* 0x0041e8000c101504 */
[----:B0-----:R-:W2:Y:S01]  /*9fa90*/  LDL.LU.64 R12, [R1+0x15b8] ;  /* 0x0015b800010c7983 */ /* 0x001ea20000300a00 */
[----:B------:R-:W-:-:S05]  /*9faa0*/  PRMT R2, R16, 0x7632, R2 ;  /* 0x0000763210027816 */ /* 0x000fca0000000002 */
[----:B--2---:R0:W-:Y:S01]  /*9fab0*/  STG.E.U16 [R12.64], R2 ;  /* 0x000000020c007986 */ /* 0x0041e2000c101504 */
[----:B---3--:R1:W-:Y:S03]  /*9fac0*/  STG.E.U16 [R6.64], R3 ;  /* 0x0000000306007986 */ /* 0x0083e6000c101504 */
[----:B0-----:R-:W2:Y:S01]  /*9fad0*/  LDL.LU R13, [R1+0x15b0] ;  /* 0x0015b000010d7983 */ /* 0x001ea20000300800 */
[----:B-1----:R-:W3:Y:S01]  /*9fae0*/  LDL.LU.64 R6, [R1+0x15a8] ;  /* 0x0015a80001067983 */ /* 0x002ee20000300a00 */
[----:B------:R-:W-:-:S05]  /*9faf0*/  PRMT R0, R3, 0x7632, R0 ;  /* 0x0000763203007816 */ /* 0x000fca0000000000 */
[----:B------:R0:W-:Y:S02]  /*9fb00*/  STG.E.U16 [R8.64], R0 ;  /* 0x0000000008007986 */ /* 0x0001e4000c101504 */
[----:B0-----:R-:W-:Y:S02]  /*9fb10*/  PRMT R0, R28, 0x7632, R0 ;  /* 0x000076321c007816 */ /* 0x001fe40000000000 */
[----:B--2---:R-:W-:Y:S01]  /*9fb20*/  PRMT R2, R13, 0x7632, R2 ;  /* 0x000076320d027816 */ /* 0x004fe20000000002 */
[----:B----4-:R-:W-:Y:S04]  /*9fb30*/  STG.E.U16 [R4.64], R13 ;  /* 0x0000000d04007986 */ /* 0x010fe8000c101504 */
[----:B------:R0:W-:Y:S01]  /*9fb40*/  STG.E.U16 [R24.64], R2 ;  /* 0x0000000218007986 */ /* 0x0001e2000c101504 */
[----:B------:R-:W-:Y:S02]  /*9fb50*/  STG.E.U16 [R20.64], R28 ;  /* 0x0000001c14007986 */ /* 0x000fe4000c101504 */
[----:B------:R1:W-:Y:S02]  /*9fb60*/  STG.E.U16 [R22.64], R0 ;  /* 0x0000000016007986 */ /* 0x0003e4000c101504 */
[----:B---3--:R-:W-:Y:S01]  /*9fb70*/  STG.E.U16 [R10.64], R7 ;  /* 0x000000070a007986 */ /* 0x008fe2000c101504 */
[----:B0-----:R-:W-:-:S02]  /*9fb80*/  PRMT R2, R7, 0x7632, R2 ;  /* 0x0000763207027816 */ /* 0x001fc40000000002 */
[----:B-1----:R-:W-:-:S03]  /*9fb90*/  PRMT R0, R6, 0x7632, R0 ;  /* 0x0000763206007816 */ /* 0x002fc60000000000 */
[----:B------:R-:W-:Y:S01]  /*9fba0*/  STG.E.U16 [R18.64], R2 ;  /* 0x0000000212007986 */ /* 0x000fe2000c101504 */
[----:B------:R0:W-:Y:S03]  /*9fbb0*/  STG.E.U16 [R14.64], R6 ;  /* 0x000000060e007986 */ /* 0x0001e6000c101504 */
[----:B0-----:R-:W2:Y:S01]  /*9fbc0*/  LDL.LU.64 R6, [R1+0xbd0] ;  /* 0x000bd00001067983 */ /* 0x001ea20000300a00 */
[----:B------:R-:W3:Y:S03]  /*9fbd0*/  LDL.LU.64 R20, [R1+0xe70] ;  /* 0x000e700001147983 */ /* 0x000ee60000300a00 */
[----:B---3--:R0:W-:Y:S04]  /*9fbe0*/  STL [R1+0x1578], R20 ;  /* 0x0015781401007387 */ /* 0x0081e80000100800 */
[----:B0-----:R-:W3:Y:S01]  /*9fbf0*/  LDL.LU R20, [R1+0xa4] ;  /* 0x0000a40001147983 */ /* 0x001ee20000300800 */
[----:B------:R0:W-:Y:S03]  /*9fc00*/  STL [R1+0x1564], R21 ;  /* 0x0015641501007387 */ /* 0x0001e60000100800 */
[----:B0-----:R-:W3:Y:S04]  /*9fc10*/  LDL.LU R21, [R1+0x24] ;  /* 0x0000240001157983 */ /* 0x001ee80000300800 */
[----:B---3--:R0:W-:Y:S04]  /*9fc20*/  STL.64 [R1+0x1588], R20 ;  /* 0x0015881401007387 */ /* 0x0081e80000100a00 */
[----:B0-----:R-:W3:Y:S04]  /*9fc30*/  LDL.LU.64 R20, [R1+0xbb8] ;  /* 0x000bb80001147983 */ /* 0x001ee80000300a00 */
[----:B---3--:R0:W-:Y:S04]  /*9fc40*/  STL [R1+0x1590], R21 ;  /* 0x0015901501007387 */ /* 0x0081e80000100800 */
[----:B0-----:R-:W3:Y:S01]  /*9fc50*/  LDL.LU R21, [R1+0x124] ;  /* 0x0001240001157983 */ /* 0x001ee20000300800 */
[----:B------:R-:W4:Y:S02]  /*9fc60*/  LDL.LU R9, [R1+0x198] ;  /* 0x0001980001097983 */ /* 0x000f240000300800 */
        /* <DEDUP_REMOVED lines=16> */
[----:B------:R-:W-:Y:S01]  /*9fd70*/  STG.E.U16 [R26.64], R0 ;  /* 0x000000001a007986 */ /* 0x000fe2000c101504 */
[----:B------:R-:W-:Y:S01]  /*9fd80*/  PRMT R2, R17, 0x7632, R2 ;  /* 0x0000763211027816 */ /* 0x000fe20000000002 */
[----:B------:R-:W-:Y:S02]  /*9fd90*/  STG.E.U16 [R6.64], R17 ;  /* 0x0000001106007986 */ /* 0x000fe4000c101504 */
[----:B--2---:R0:W-:Y:S04]  /*9fda0*/  STL.64 [R1+0x15a0], R12 ;  /* 0x0015a00c01007387 */ /* 0x0041e80000100a00 */
[----:B0-----:R-:W2:Y:S01]  /*9fdb0*/  LDL.LU.64 R12, [R1+0xbc8] ;  /* 0x000bc800010c7983 */ /* 0x001ea20000300a00 */
[----:B------:R-:W3:Y:S02]  /*9fdc0*/  LDL.LU.64 R4, [R1+0xeb8] ;  /* 0x000eb80001047983 */ /* 0x000ee40000300a00 */
[----:B------:R-:W3:Y:S02]  /*9fdd0*/  LDL.LU R8, [R1+0x98] ;  /* 0x0000980001087983 */ /* 0x000ee40000300800 */
[----:B------:R-:W3:Y:S01]  /*9fde0*/  LDL.LU.64 R24, [R1+0xeb0] ;  /* 0x000eb00001187983 */ /* 0x000ee20000300a00 */
[----:B------:R-:W3:Y:S01]  /*9fdf0*/  LDL.LU.64 R22, [R1+0xec8] ;  /* 0x000ec80001167983 */ /* 0x000ee20000300a00 */
[----:B------:R-:W3:Y:S02]  /*9fe00*/  LDL.LU R28, [R1+0x18] ;  /* 0x00001800011c7983 */ /* 0x000ee40000300800 */
[----:B------:R-:W3:Y:S02]  /*9fe10*/  LDL.LU R26, [R1+0x188] ;  /* 0x00018800011a7983 */ /* 0x000ee40000300800 */
[----:B------:R-:W3:Y:S01]  /*9fe20*/  LDL.LU.64 R16, [R1+0xea8] ;  /* 0x000ea80001107983 */ /* 0x000ee20000300a00 */
[----:B------:R-:W3:Y:S01]  /*9fe30*/  LDL.LU.64 R10, [R1+0xee0] ;  /* 0x000ee000010a7983 */ /* 0x000ee20000300a00 */
[----:B------:R-:W3:Y:S02]  /*9fe40*/  LDL.LU.64 R18, [R1+0xed8] ;  /* 0x000ed80001127983 */ /* 0x000ee40000300a00 */
[----:B------:R-:W3:Y:S02]  /*9fe50*/  LDL.LU.64 R14, [R1+0xed0] ;  /* 0x000ed000010e7983 */ /* 0x000ee40000300a00 */
[----:B------:R-:W3:Y:S01]  /*9fe60*/  LDL.LU.64 R6, [R1+0xee8] ;  /* 0x000ee80001067983 */ /* 0x000ee20000300a00 */
[----:B------:R-:W3:Y:S04]  /*9fe70*/  LDL.LU R27, [R1+0x108] ;  /* 0x00010800011b7983 */ /* 0x000ee80000300800 */
[----:B--2---:R0:W-:Y:S04]  /*9fe80*/  STG.E.U16 [R12.64], R2 ;  /* 0x000000020c007986 */ /* 0x0041e8000c101504 */
[----:B0-----:R-:W2:Y:S01]  /*9fe90*/  LDL.LU.64 R12, [R1+0x15a0] ;  /* 0x0015a000010c7983 */ /* 0x001ea20000300a00 */
[----:B---3--:R-:W-:-:S03]  /*9fea0*/  PRMT R0, R21, 0x7632, R0 ;  /* 0x0000763215007816 */ /* 0x008fc60000000000 */
[----:B--2---:R0:W-:Y:S04]  /*9feb0*/  STG.E.U16 [R12.64], R21 ;  /* 0x000000150c007986 */ /* 0x0041e8000c101504 */
[----:B0-----:R-:W2:Y:S01]  /*9fec0*/  LDL.LU.64 R12, [R1+0x1598] ;  /* 0x00159800010c7983 */ /* 0x001ea20000300a00 */
[----:B------:R-:W3:Y:S03]  /*9fed0*/  LDL.LU R21, [R1+0x1590] ;  /* 0x0015900001157983 */ /* 0x000ee60000300800 */
[----:B---3--:R0:W-:Y:S04]  /*9fee0*/  STG.E.U16 [R20.64], R0 ;  /* 0x0000000014007986 */ /* 0x0081e8000c101504 */
[----:B0-----:R-:W2:Y:S04]  /*9fef0*/  LDL.LU.64 R20, [R1+0x1588] ;  /* 0x0015880001147983 */ /* 0x001ea80000300a00 */
        /* <DEDUP_REMOVED lines=10> */
[----:B---3--:R0:W-:Y:S04]  /*9ffa0*/  STG.E.U16 [R20.64], R0 ;  /* 0x0000000014007986 */ /* 0x0081e8000c101504 */
[----:B0-----:R-:W2:Y:S04]  /*9ffb0*/  LDL.LU R21, [R1+0x1560] ;  /* 0x0015600001157983 */ /* 0x001ea80000300800 */
[----:B--2---:R0:W-:Y:S04]  /*9ffc0*/  STG.E.U16 [R12.64], R21 ;  /* 0x000000150c007986 */ /* 0x0041e8000c101504 */
[----:B0-----:R-:W2:Y:S01]  /*9ffd0*/  LDL.LU.64 R12, [R1+0x1558] ;  /* 0x00155800010c7983 */ /* 0x001ea20000300a00 */
[----:B------:R-:W-:-:S02]  /*9ffe0*/  PRMT R2, R21, 0x7632, R2 ;  /* 0x0000763215027816 */ /* 0x000fc40000000002 */
[----:B------:R-:W3:Y:S03]  /*9fff0*/  LDL.LU.64 R20, [R1+0xe90] ;  /* 0x000e900001147983 */ /* 0x000ee60000300a00 */
[----:B--2---:R0:W-:Y:S04]  /*a0000*/  STG.E.U16 [R12.64], R2 ;  /* 0x000000020c007986 */ /* 0x0041e8000c101504 */
[----:B0-----:R-:W2:Y:S01]  /*a0010*/  LDL.LU.64 R12, [R1+0x1550] ;  /* 0x00155000010c7983 */ /* 0x001ea20000300a00 */
[----:B----4-:R-:W-:Y:S02]  /*a0020*/  PRMT R0, R9, 0x7632, R0 ;  /* 0x0000763209007816 */ /* 0x010fe40000000000 */
[----:B------:R-:W-:Y:S01]  /*a0030*/  PRMT R2, R3, 0x7632, R2 ;  /* 0x0000763203027816 */ /* 0x000fe20000000002 */
[----:B--2---:R0:W-:Y:S04]  /*a0040*/  STG.E.U16 [R12.64], R9 ;  /* 0x000000090c007986 */ /* 0x0041e8000c101504 */
[----:B0-----:R-:W2:Y:S01]  /*a0050*/  LDL.LU.64 R12, [R1+0x1548] ;  /* 0x00154800010c7983 */ /* 0x001ea20000300a00 */
[----:B---3--:R0:W-:Y:S02]  /*a0060*/  STG.E.U16 [R20.64], R0 ;  /* 0x0000000014007986 */ /* 0x0081e4000c101504 */
[----:B------:R-:W-:Y:S01]  /*a0070*/  STG.E.U16 [R16.64], R3 ;  /* 0x0000000310007986 */ /* 0x000fe2000c101504 */
[----:B0-----:R-:W-:Y:S01]  /*a0080*/  PRMT R0, R8, 0x7632, R0 ;  /* 0x0000763208007816 */ /* 0x001fe20000000000 */
[----:B--2---:R0:W-:Y:S01]  /*a0090*/  STG.E.U16 [R12.64], R2 ;  /* 0x000000020c007986 */ /* 0x0041e2000c101504 */
[----:B------:R1:W-:Y:S03]  /*a00a0*/  STG.E.U16 [R4.64], R8 ;  /* 0x0000000804007986 */ /* 0x0003e6000c101504 */
[----:B------:R2:W-:Y:S02]  /*a00b0*/  STG.E.U16 [R24.64], R0 ;  /* 0x0000000018007986 */ /* 0x0005e4000c101504 */
[----:B------:R3:W-:Y:S01]  /*a00c0*/  STG.E.U16 [R22.64], R28 ;  /* 0x0000001c16007986 */ /* 0x0007e2000c101504 */
[----:B0-----:R-:W-:Y:S01]  /*a00d0*/  PRMT R2, R28, 0x7632, R2 ;  /* 0x000076321c027816 */ /* 0x001fe20000000002 */
[----:B-1----:R-:W4:Y:S01]  /*a00e0*/  LDL.LU R8, [R1+0x88] ;  /* 0x0000880001087983 */ /* 0x002f220000300800 */
[----:B--2---:R-:W-:Y:S01]  /*a00f0*/  PRMT R0, R26, 0x7632, R0 ;  /* 0x000076321a007816 */ /* 0x004fe20000000000 */
[----:B------:R-:W2:Y:S02]  /*a0100*/  LDL.LU.64 R12, [R1+0xf00] ;  /* 0x000f0000010c7983 */ /* 0x000ea40000300a00 */
[----:B------:R-:W2:Y:S01]  /*a0110*/  LDL.LU.64 R4, [R1+0xef8] ;  /* 0x000ef80001047983 */ /* 0x000ea20000300a00 */
[----:B------:R-:W-:Y:S01]  /*a0120*/  STG.E.U16 [R10.64], R2 ;  /* 0x000000020a007986 */ /* 0x000fe2000c101504 */
[----:B------:R0:W-:Y:S03]  /*a0130*/  STG.E.U16 [R18.64], R26 ;  /* 0x0000001a12007986 */ /* 0x0001e6000c101504 */
[----:B---3--:R-:W3:Y:S01]  /*a0140*/  LDL.LU.64 R22, [R1+0xef0] ;  /* 0x000ef00001167983 */ /* 0x008ee20000300a00 */
[----:B------:R1:W-:Y:S02]  /*a0150*/  STG.E.U16 [R14.64], R0 ;  /* 0x000000000e007986 */ /* 0x0003e4000c101504 */
[----:B------:R1:W-:Y:S01]  /*a0160*/  STG.E.U16 [R6.64], R27 ;  /* 0x0000001b06007986 */ /* 0x0003e2000c101504 */
[----:B0-----:R-:W2:Y:S01]  /*a0170*/  LDL.LU.64 R18, [R1+0xf08] ;  /* 0x000f080001127983 */ /* 0x001ea20000300a00 */
[----:B------:R-:W2:Y:S01]  /*a0180*/  LDL.LU R10, [R1+0x8] ;  /* 0x00000800010a7983 */ /* 0x000ea20000300800 */
[----:B------:R-:W-:Y:S01]  /*a0190*/  PRMT R2, R27, 0x7632, R2 ;  /* 0x000076321b027816 */ /* 0x000fe20000000002 */
[----:B-1----:R-:W2:Y:S01]  /*a01a0*/  LDL.LU.64 R14, [R1+0xf20] ;  /* 0x000f2000010e7983 */ /* 0x002ea20000300a00 */
[----:B------:R-:W2:Y:S04]  /*a01b0*/  LDL.LU.64 R26, [R1+0xf30] ;  /* 0x000f3000011a7983 */ /* 0x000ea80000300a00 */
[----:B--2---:R0:W-:Y:S04]  /*a01c0*/  STL [R1+0x1520], R26 ;  /* 0x0015201a01007387 */ /* 0x0041e80000100800 */
[----:B0-----:R-:W2:Y:S01]  /*a01d0*/  LDL.LU R26, [R1+0xf8] ;  /* 0x0000f800011a7983 */ /* 0x001ea20000300800 */
[----:B------:R0:W-:Y:S03]  /*a01e0*/  STL [R1+0x1508], R27 ;  /* 0x0015081b01007387 */ /* 0x0001e60000100800 */
[----:B0-----:R-:W2:Y:S04]  /*a01f0*/  LDL.LU R27, [R1+0x78] ;  /* 0x00007800011b7983 */ /* 0x001ea80000300800 */
[----:B--2---:R0:W-:Y:S04]  /*a0200*/  STL.64 [R1+0x1530], R26 ;  /* 0x0015301a01007387 */ /* 0x0041e80000100a00 */
[----:B0-----:R-:W2:Y:S04]  /*a0210*/  LDL.LU.64 R26, [R1+0xf10] ;  /* 0x000f1000011a7983 */ /* 0x001ea80000300a00 */
        /* <DEDUP_REMOVED lines=8> */
[----:B0-----:R-:W2:Y:S01]  /*a02a0*/  LDL.LU.64 R24, [R1+0xf28] ;  /* 0x000f280001187983 */ /* 0x001ea20000300a00 */
[----:B----4-:R-:W-:-:S03]  /*a02b0*/  PRMT R0, R8, 0x7632, R0 ;  /* 0x0000763208007816 */ /* 0x010fc60000000000 */
[----:B------:R-:W-:Y:S01]  /*a02c0*/  STG.E.U16 [R12.64], R2 ;  /* 0x000000020c007986 */ /* 0x000fe2000c101504 */
[----:B------:R-:W-:Y:S03]  /*a02d0*/  STG.E.U16 [R4.64], R8 ;  /* 0x0000000804007986 */ /* 0x000fe6000c101504 */
[----:B--2---:R0:W-:Y:S04]  /*a02e0*/  STL.64 [R1+0x1540], R24 ;  /* 0x0015401801007387 */ /* 0x0041e80000100a00 */
[----:B0-----:R-:W2:Y:S01]  /*a02f0*/  LDL.LU.64 R24, [R1+0xf18] ;  /* 0x000f180001187983 */ /* 0x001ea20000300a00 */
[----:B------:R-:W4:Y:S02]  /*a0300*/  LDL.LU.64 R6, [R1+0xf60] ;  /* 0x000f600001067983 */ /* 0x000f240000300a00 */
[----:B------:R-:W4:Y:S02]  /*a0310*/  LDL.LU R3, [R1+0x168] ;  /* 0x0001680001037983 */ /* 0x000f240000300800 */
[----:B------:R-:W4:Y:S01]  /*a0320*/  LDL.LU.64 R20, [R1+0xf50] ;  /* 0x000f500001147983 */ /* 0x000f220000300a00 */
[----:B------:R-:W4:Y:S01]  /*a0330*/  LDL.LU R11, [R1+0xe8] ;  /* 0x0000e800010b7983 */ /* 0x000f220000300800 */
[----:B------:R-:W4:Y:S02]  /*a0340*/  LDL.LU R28, [R1+0x68] ;  /* 0x00006800011c7983 */ /* 0x000f240000300800 */
[----:B------:R-:W4:Y:S02]  /*a0350*/  LDL.LU.64 R16, [R1+0xf68] ;  /* 0x000f680001107983 */ /* 0x000f240000300a00 */
[----:B------:R-:W4:Y:S01]  /*a0360*/  LDL.LU.64 R12, [R1+0xf80] ;  /* 0x000f8000010c7983 */ /* 0x000f220000300a00 */
[----:B------:R-:W-:Y:S01]  /*a0370*/  PRMT R2, R10, 0x7632, R2 ;  /* 0x000076320a027816 */ /* 0x000fe20000000002 */
[----:B------:R-:W4:Y:S01]  /*a0380*/  LDL.LU.64 R8, [R1+0xf78] ;  /* 0x000f780001087983 */ /* 0x000f220000300a00 */
[----:B------:R-:W4:Y:S03]  /*a0390*/  LDL.LU.64 R4, [R1+0xf70] ;  /* 0x000f700001047983 */ /* 0x000f260000300a00 */
[----:B---3--:R0:W-:Y:S01]  /*a03a0*/  STG.E.U16 [R22.64], R0 ;  /* 0x0000000016007986 */ /* 0x0081e2000c101504 */
[----:B------:R1:W-:Y:S02]  /*a03b0*/  STG.E.U16 [R18.64], R10 ;  /* 0x0000000a12007986 */ /* 0x0003e4000c101504 */
[----:B------:R3:W-:Y:S01]  /*a03c0*/  STG.E.U16 [R14.64], R2 ;  /* 0x000000020e007986 */ /* 0x0007e2000c101504 */
[----:B0-----:R-:W4:Y:S01]  /*a03d0*/  LDL.LU.64 R22, [R1+0xf88] ;  /* 0x000f880001167983 */ /* 0x001f220000300a00 */
[----:B-1----:R-:W4:Y:S02]  /*a03e0*/  LDL.LU R10, [R1+0x158] ;  /* 0x00015800010a7983 */ /* 0x002f240000300800 */
[----:B------:R-:W4:Y:S02]  /*a03f0*/  LDL.LU.64 R18, [R1+0xfa0] ;  /* 0x000fa00001127983 */ /* 0x000f240000300a00 */
[----:B---3--:R-:W3:Y:S01]  /*a0400*/  LDL.LU.64 R14, [R1+0xf98] ;  /* 0x000f9800010e7983 */ /* 0x008ee20000300a00 */
[----:B------:R-:W-:Y:S01]  /*a0410*/  PRMT R0, R27, 0x7632, R0 ;  /* 0x000076321b007816 */ /* 0x000fe20000000000 */
[----:B--2---:R0:W-:Y:S04]  /*a0420*/  STG.E.U16 [R24.64], R27 ;  /* 0x0000001b18007986 */ /* 0x0041e8000c101504 */
[----:B0-----:R-:W2:Y:S01]  /*a0430*/  LDL.LU.64 R24, [R1+0x1540] ;  /* 0x0015400001187983 */ /* 0x001ea20000300a00 */
[----:B------:R-:W2:Y:S03]  /*a0440*/  LDL.LU R27, [R1+0x1538] ;  /* 0x00153800011b7983 */ /* 0x000ea60000300800 */
[----:B--2---:R0:W-:Y:S04]  /*a0450*/  STG.E.U16 [R26.64], R0 ;  /* 0x000000001a007986 */ /* 0x0041e8000c101504 */
        /* <DEDUP_REMOVED lines=12> */
[----:B0-----:R-:W2:Y:S01]  /*a0520*/  LDL.LU.64 R26, [R1+0x1500] ;  /* 0x00150000011a7983 */ /* 0x001ea20000300a00 */
[----:B----4-:R-:W-:-:S03]  /*a0530*/  PRMT R0, R3, 0x7632, R0 ;  /* 0x0000763203007816 */ /* 0x010fc60000000000 */
[----:B--2---:R0:W-:Y:S01]  /*a0540*/  STG.E.U16 [R24.64], R26 ;  /* 0x0000001a18007986 */ /* 0x0041e2000c101504 */
[----:B------:R-:W-:-:S03]  /*a0550*/  PRMT R2, R26, 0x7632, R2 ;  /* 0x000076321a027816 */ /* 0x000fc60000000002 */
[----:B0-----:R-:W2:Y:S01]  /*a0560*/  LDL.LU R24, [R1+0x14f8] ;  /* 0x0014f80001187983 */ /* 0x001ea20000300800 */
[----:B------:R0:W-:Y:S03]  /*a0570*/  STL [R1+0x13c8], R27 ;  /* 0x0013c81b01007387 */ /* 0x0001e60000100800 */
[----:B0-----:R-:W3:Y:S04]  /*a0580*/  LDL.LU.64 R26, [R1+0xf58] ;  /* 0x000f5800011a7983 */ /* 0x001ee80000300a00 */
[----:B------:R0:W-:Y:S02]  /*a0590*/  STG.E.U16 [R6.64], R2 ;  /* 0x0000000206007986 */ /* 0x0001e4000c101504 */
[----:B0-----:R-:W-:-:S02]  /*a05a0*/  PRMT R2, R11, 0x7632, R2 ;  /* 0x000076320b027816 */ /* 0x001fc40000000002 */
[----:B------:R-:W4:Y:S04]  /*a05b0*/  LDL.LU.64 R6, [R1+0x14f0] ;  /* 0x0014f00001067983 */ /* 0x000f280000300a00 */
[----:B---3--:R-:W-:Y:S01]  /*a05c0*/  STG.E.U16 [R26.64], R3 ;  /* 0x000000031a007986 */ /* 0x008fe2000c101504 */
[----:B------:R0:W-:Y:S02]  /*a05d0*/  STG.E.U16 [R20.64], R0 ;  /* 0x0000000014007986 */ /* 0x0001e4000c101504 */
[----:B------:R-:W-:Y:S02]  /*a05e0*/  STG.E.U16 [R16.64], R11 ;  /* 0x0000000b10007986 */ /* 0x000fe4000c101504 */
[----:B------:R-:W-:Y:S01]  /*a05f0*/  STG.E.U16 [R12.64], R2 ;  /* 0x000000020c007986 */ /* 0x000fe2000c101504 */
[----:B------:R-:W-:Y:S01]  /*a0600*/  STG.E.U16 [R8.64], R28 ;  /* 0x0000001c08007986 */ /* 0x000fe2000c101504 */
[----:B0-----:R-:W-:-:S05]  /*a0610*/  PRMT R0, R28, 0x7632, R0 ;  /* 0x000076321c007816 */ /* 0x001fca0000000000 */
[----:B------:R0:W-:Y:S04]  /*a0620*/  STG.E.U16 [R4.64], R0 ;  /* 0x0000000004007986 */ /* 0x0001e8000c101504 */
[----:B0-----:R-:W3:Y:S01]  /*a0630*/  LDL.LU.64 R4, [R1+0xf90] ;  /* 0x000f900001047983 */ /* 0x001ee20000300a00 */
[----:B------:R-:W2:Y:S01]  /*a0640*/  LDL.LU R25, [R1+0x48] ;  /* 0x0000480001197983 */ /* 0x000ea20000300800 */
[----:B----4-:R-:W-:Y:S01]  /*a0650*/  PRMT R2, R6, 0x7632, R2 ;  /* 0x0000763206027816 */ /* 0x010fe20000000002 */
[----:B------:R0:W-:Y:S01]  /*a0660*/  STG.E.U16 [R22.64], R6 ;  /* 0x0000000616007986 */ /* 0x0001e2000c101504 */
[----:B------:R-:W-:-:S03]  /*a0670*/  PRMT R0, R10, 0x7632, R0 ;  /* 0x000076320a007816 */ /* 0x000fc60000000000 */
[----:B------:R-:W-:Y:S01]  /*a0680*/  STG.E.U16 [R18.64], R2 ;  /* 0x0000000212007986 */ /* 0x000fe2000c101504 */
[----:B------:R1:W-:Y:S03]  /*a0690*/  STG.E.U16 [R14.64], R10 ;  /* 0x0000000a0e007986 */ /* 0x0003e6000c101504 */
[----:B--2---:R2:W-:Y:S01]  /*a06a0*/  STL.64 [R1+0x14a0], R24 ;  /* 0x0014a01801007387 */ /* 0x0045e20000100a00 */
[----:B------:R-:W-:Y:S02]  /*a06b0*/  STL [R1+0x13a8], R7 ;  /* 0x0013a80701007387 */ /* 0x000fe40000100800 */
[----:B0-----:R-:W4:Y:S02]  /*a06c0*/  LDL.LU.64 R22, [R1+0xfa8] ;  /* 0x000fa80001167983 */ /* 0x001f240000300a00 */
[----:B------:R-:W3:Y:S01]  /*a06d0*/  LDL.LU R8, [R1+0xd8] ;  /* 0x0000d80001087983 */ /* 0x000ee20000300800 */
[----:B-1----:R-:W3:Y:S01]  /*a06e0*/  LDL.LU R10, [R1+0x58] ;  /* 0x00005800010a7983 */ /* 0x002ee20000300800 */
[----:B------:R-:W3:Y:S03]  /*a06f0*/  LDL.LU R28, [R1+0x148] ;  /* 0x00014800011c7983 */ /* 0x000ee60000300800 */
[----:B--2---:R-:W2:Y:S04]  /*a0700*/  LDL.LU.64 R24, [R1+0xfe8] ;  /* 0x000fe80001187983 */ /* 0x004ea80000300a00 */
        /* <DEDUP_REMOVED lines=14> */
[----:B------:R-:W2:Y:S03]  /*a07f0*/  LDL.LU.64 R14, [R1+0xff0] ;  /* 0x000ff000010e7983 */ /* 0x000ea60000300a00 */
[----:B--2---:R0:W-:Y:S04]  /*a0800*/  STL.64 [R1+0x1490], R14 ;  /* 0x0014900e01007387 */ /* 0x0041e80000100a00 */
[----:B0-----:R-:W2:Y:S01]  /*a0810*/  LDL.LU.64 R14, [R1+0xff8] ;  /* 0x000ff800010e7983 */ /* 0x001ea20000300a00 */
[----:B---3--:R-:W-:-:S03]  /*a0820*/  PRMT R2, R8, 0x7632, R2 ;  /* 0x0000763208027816 */ /* 0x008fc60000000002 */
[----:B------:R-:W-:Y:S01]  /*a0830*/  STG.E.U16 [R4.64], R0 ;  /* 0x0000000004007986 */ /* 0x000fe2000c101504 */
[----:B----4-:R-:W-:Y:S03]  /*a0840*/  STG.E.U16 [R22.64], R8 ;  /* 0x0000000816007986 */ /* 0x010fe6000c101504 */
[----:B------:R-:W-:Y:S04]  /*a0850*/  STG.E.U16 [R24.64], R2 ;  /* 0x0000000218007986 */ /* 0x000fe8000c101504 */
[----:B--2---:R0:W-:Y:S04]  /*a0860*/  STL.64 [R1+0x1498], R14 ;  /* 0x0014980e01007387 */ /* 0x0041e80000100a00 */
[----:B0-----:R-:W2:Y:S01]  /*a0870*/  LDL.LU.64 R14, [R1+0x1000] ;  /* 0x00100000010e7983 */ /* 0x001ea20000300a00 */
[----:B------:R-:W3:Y:S02]  /*a0880*/  LDL.LU.64 R18, [R1+0x1008] ;  /* 0x0010080001127983 */ /* 0x000ee40000300a00 */
[----:B------:R-:W4:Y:S02]  /*a0890*/  LDL.LU R3, [R1+0x138] ;  /* 0x0001380001037983 */ /* 0x000f240000300800 */
[----:B------:R-:W2:Y:S01]  /*a08a0*/  LDL.LU.64 R6, [R1+0x1030] ;  /* 0x0010300001067983 */ /* 0x000ea20000300a00 */
[----:B------:R-:W2:Y:S01]  /*a08b0*/  LDL.LU.64 R26, [R1+0x1028] ;  /* 0x00102800011a7983 */ /* 0x000ea20000300a00 */
[----:B------:R-:W2:Y:S02]  /*a08c0*/  LDL.LU.64 R20, [R1+0x1020] ;  /* 0x0010200001147983 */ /* 0x000ea40000300a00 */
[----:B------:R-:W2:Y:S02]  /*a08d0*/  LDL.LU.64 R16, [R1+0x1038] ;  /* 0x0010380001107983 */ /* 0x000ea40000300a00 */
[----:B------:R-:W2:Y:S01]  /*a08e0*/  LDL.LU R11, [R1+0xb8] ;  /* 0x0000b800010b7983 */ /* 0x000ea20000300800 */
[----:B------:R-:W2:Y:S01]  /*a08f0*/  LDL.LU.64 R12, [R1+0x1060] ;  /* 0x00106000010c7983 */ /* 0x000ea20000300a00 */
        /* <DEDUP_REMOVED lines=22> */
[----:B0-----:R-:W2:Y:S04]  /*a0a60*/  LDL.LU.64 R24, [R1+0x14a8] ;  /* 0x0014a80001187983 */ /* 0x001ea80000300a00 */
[----:B--2---:R0:W-:Y:S01]  /*a0a70*/  STG.E.U16 [R24.64], R10 ;  /* 0x0000000a18007986 */ /* 0x0041e2000c101504 */
[----:B------:R1:W-:Y:S03]  /*a0a80*/  STG.E.U16 [R14.64], R2 ;  /* 0x000000020e007986 */ /* 0x0003e6000c101504 */
[----:B0-----:R-:W2:Y:S01]  /*a0a90*/  LDL.LU.64 R24, [R1+0x14a0] ;  /* 0x0014a00001187983 */ /* 0x001ea20000300a00 */
[----:B-1----:R-:W2:Y:S03]  /*a0aa0*/  LDL.LU.64 R14, [R1+0x1498] ;  /* 0x00149800010e7983 */ /* 0x002ea60000300a00 */
[----:B--2---:R0:W-:Y:S04]  /*a0ab0*/  STG.E.U16 [R14.64], R25 ;  /* 0x000000190e007986 */ /* 0x0041e8000c101504 */
[----:B0-----:R-:W2:Y:S01]  /*a0ac0*/  LDL.LU.64 R14, [R1+0x1490] ;  /* 0x00149000010e7983 */ /* 0x001ea20000300a00 */
[----:B------:R-:W-:-:S05]  /*a0ad0*/  PRMT R0, R25, 0x7632, R0 ;  /* 0x0000763219007816 */ /* 0x000fca0000000000 */
[----:B--2---:R0:W-:Y:S04]  /*a0ae0*/  STG.E.U16 [R14.64], R0 ;  /* 0x000000000e007986 */ /* 0x0041e8000c101504 */
[----:B0-----:R-:W2:Y:S01]  /*a0af0*/  LDL.LU.64 R14, [R1+0x1488] ;  /* 0x00148800010e7983 */ /* 0x001ea20000300a00 */
[----:B----4-:R-:W-:-:S03]  /*a0b00*/  PRMT R0, R3, 0x7632, R0 ;  /* 0x0000763203007816 */ /* 0x010fc60000000000 */
[----:B--2---:R0:W-:Y:S04]  /*a0b10*/  STG.E.U16 [R18.64], R14 ;  /* 0x0000000e12007986 */ /* 0x0041e8000c101504 */
[----:B0-----:R-:W2:Y:S01]  /*a0b20*/  LDL.LU.64 R18, [R1+0x1480] ;  /* 0x0014800001127983 */ /* 0x001ea20000300a00 */
[----:B------:R-:W-:-:S05]  /*a0b30*/  PRMT R2, R14, 0x7632, R2 ;  /* 0x000076320e027816 */ /* 0x000fca0000000002 */
[----:B------:R0:W-:Y:S01]  /*a0b40*/  STG.E.U16 [R6.64], R2 ;  /* 0x0000000206007986 */ /* 0x0001e2000c101504 */
[----:B------:R-:W-:Y:S02]  /*a0b50*/  STG.E.U16 [R26.64], R3 ;  /* 0x000000031a007986 */ /* 0x000fe4000c101504 */
[----:B------:R1:W-:Y:S02]  /*a0b60*/  STG.E.U16 [R20.64], R0 ;  /* 0x0000000014007986 */ /* 0x0003e4000c101504 */
[----:B------:R-:W-:Y:S01]  /*a0b70*/  STG.E.U16 [R16.64], R11 ;  /* 0x0000000b10007986 */ /* 0x000fe2000c101504 */
[----:B------:R-:W-:Y:S01]  /*a0b80*/  STL [R1+0x1358], R15 ;  /* 0x0013580f01007387 */ /* 0x000fe20000100800 */
[----:B0-----:R-:W-:Y:S02]  /*a0b90*/  PRMT R2, R11, 0x7632, R2 ;  /* 0x000076320b027816 */ /* 0x001fe40000000002 */
[----:B-1----:R-:W-:-:S03]  /*a0ba0*/  PRMT R0, R28, 0x7632, R0 ;  /* 0x000076321c007816 */ /* 0x002fc60000000000 */
[----:B------:R-:W-:Y:S01]  /*a0bb0*/  STG.E.U16 [R12.64], R2 ;  /* 0x000000020c007986 */ /* 0x000fe2000c101504 */
[----:B------:R-:W-:Y:S02]  /*a0bc0*/  STG.E.U16 [R8.64], R28 ;  /* 0x0000001c08007986 */ /* 0x000fe4000c101504 */
[----:B------:R0:W-:Y:S02]  /*a0bd0*/  STG.E.U16 [R4.64], R0 ;  /* 0x0000000004007986 */ /* 0x0001e4000c101504 */
[----:B0-----:R-:W3:Y:S01]  /*a0be0*/  LDL.LU.64 R4, [R1+0x10b0] ;  /* 0x0010b00001047983 */ /* 0x001ee20000300a00 */
[----:B------:R-:W4:Y:S03]  /*a0bf0*/  LDL.LU R11, [R1+0xa8] ;  /* 0x0000a800010b7983 */ /* 0x000f260000300800 */
[----:B--2---:R0:W-:Y:S04]  /*a0c00*/  STG.E.U16 [R22.64], R18 ;  /* 0x0000001216007986 */ /* 0x0041e8000c101504 */
        /* <DEDUP_REMOVED lines=20> */
[----:B------:R-:W-:-:S05]  /*a0d50*/  PRMT R2, R18, 0x7632, R2 ;  /* 0x0000763212027816 */ /* 0x000fca0000000002 */
[----:B---3--:R-:W-:Y:S01]  /*a0d60*/  STG.E.U16 [R4.64], R2 ;  /* 0x0000000204007986 */ /* 0x008fe2000c101504 */
[----:B------:R-:W-:Y:S03]  /*a0d70*/  STG.E.U16 [R22.64], R24 ;  /* 0x0000001816007986 */ /* 0x000fe6000c101504 */
[----:B--2---:R0:W-:Y:S04]  /*a0d80*/  STL.64 [R1+0x1438], R14 ;  /* 0x0014380e01007387 */ /* 0x0041e80000100a00 */
[----:B0-----:R-:W2:Y:S01]  /*a0d90*/  LDL.LU.64 R14, [R1+0x1148] ;  /* 0x00114800010e7983 */ /* 0x001ea20000300a00 */
[----:B------:R-:W3:Y:S02]  /*a0da0*/  LDL.LU R10, [R1+0x9c] ;  /* 0x00009c00010a7983 */ /* 0x000ee40000300800 */
[----:B------:R-:W2:Y:S02]  /*a0db0*/  LDL.LU.64 R6, [R1+0x1160] ;  /* 0x0011600001067983 */ /* 0x000ea40000300a00 */
[----:B------:R-:W2:Y:S01]  /*a0dc0*/  LDL.LU.64 R26, [R1+0x11b8] ;  /* 0x0011b800011a7983 */ /* 0x000ea20000300a00 */
[----:B------:R-:W2:Y:S01]  /*a0dd0*/  LDL.LU R9, [R1+0x1c] ;  /* 0x00001c0001097983 */ /* 0x000ea20000300800 */
[----:B------:R-:W2:Y:S02]  /*a0de0*/  LDL.LU.64 R20, [R1+0x11f0] ;  /* 0x0011f00001147983 */ /* 0x000ea40000300a00 */
[----:B------:R-:W2:Y:S02]  /*a0df0*/  LDL.LU.64 R16, [R1+0x11e8] ;  /* 0x0011e80001107983 */ /* 0x000ea40000300a00 */
[----:B------:R-:W2:Y:S01]  /*a0e00*/  LDL.LU R3, [R1+0x18c] ;  /* 0x00018c0001037983 */ /* 0x000ea20000300800 */
[----:B------:R-:W2:Y:S01]  /*a0e10*/  LDL.LU.64 R12, [R1+0x11e0] ;  /* 0x0011e000010c7983 */ /* 0x000ea20000300a00 */
[----:B------:R-:W2:Y:S02]  /*a0e20*/  LDL.LU R28, [R1+0x10c] ;  /* 0x00010c00011c7983 */ /* 0x000ea40000300800 */
[----:B------:R-:W2:Y:S02]  /*a0e30*/  LDL.LU R8, [R1+0x8c] ;  /* 0x00008c0001087983 */ /* 0x000ea40000300800 */
[----:B------:R0:W-:Y:S02]  /*a0e40*/  STL [R1+0x1348], R19 ;  /* 0x0013481301007387 */ /* 0x0001e40000100800 */
[----:B0-----:R-:W2:Y:S01]  /*a0e50*/  LDL.LU.64 R18, [R1+0x11f8] ;  /* 0x0011f80001127983 */ /* 0x001ea20000300a00 */
[----:B------:R-:W2:Y:S02]  /*a0e60*/  LDL.LU.64 R4, [R1+0x1228] ;  /* 0x0012280001047983 */ /* 0x000ea40000300a00 */
[----:B------:R-:W2:Y:S01]  /*a0e70*/  LDL.LU.64 R22, [R1+0x1478] ;  /* 0x0014780001167983 */ /* 0x000ea20000300a00 */
[----:B------:R-:W-:-:S02]  /*a0e80*/  PRMT R0, R24, 0x7632, R0 ;  /* 0x0000763218007816 */ /* 0x000fc40000000000 */
[----:B------:R-:W3:Y:S04]  /*a0e90*/  LDL.LU.64 R24, [R1+0x1230] ;  /* 0x0012300001187983 */ /* 0x000ee80000300a00 */
        /* <DEDUP_REMOVED lines=13> */
[----:B0-----:R-:W2:Y:S04]  /*a0f70*/  LDL.LU.64 R22, [R1+0x1440] ;  /* 0x0014400001167983 */ /* 0x001ea80000300a00 */
[----:B--2---:R0:W-:Y:S04]  /*a0f80*/  STG.E.U16 [R14.64], R22 ;  /* 0x000000160e007986 */ /* 0x0041e8000c101504 */
[----:B0-----:R-:W2:Y:S01]  /*a0f90*/  LDL.LU.64 R14, [R1+0x1438] ;  /* 0x00143800010e7983 */ /* 0x001ea20000300a00 */
[----:B------:R-:W-:-:S02]  /*a0fa0*/  PRMT R2, R22, 0x7632, R2 ;  /* 0x0000763216027816 */ /* 0x000fc40000000002 */
[----:B------:R-:W3:Y:S02]  /*a0fb0*/  LDL.LU R22, [R1+0x11c] ;  /* 0x00011c0001167983 */ /* 0x000ee40000300800 */
[----:B------:R0:W-:Y:S02]  /*a0fc0*/  STL [R1+0x134c], R23 ;  /* 0x00134c1701007387 */ /* 0x0001e40000100800 */
[----:B0-----:R-:W3:Y:S04]  /*a0fd0*/  LDL.LU R23, [R1+0x19c] ;  /* 0x00019c0001177983 */ /* 0x001ee80000300800 */
        /* <DEDUP_REMOVED lines=8> */
[----:B------:R-:W-:Y:S01]  /*a1060*/  PRMT R0, R10, 0x7632, R0 ;  /* 0x000076320a007816 */ /* 0x000fe20000000000 */
[----:B--2---:R0:W-:Y:S04]  /*a1070*/  STG.E.U16 [R14.64], R22 ;  /* 0x000000160e007986 */ /* 0x0041e8000c101504 */
[----:B0-----:R-:W2:Y:S01]  /*a1080*/  LDL.LU.64 R14, [R1+0x1418] ;  /* 0x00141800010e7983 */ /* 0x001ea20000300a00 */
[----:B------:R0:W-:Y:S02]  /*a1090*/  STG.E.U16 [R18.64], R2 ;  /* 0x0000000212007986 */ /* 0x0001e4000c101504 */
[----:B0-----:R-:W-:Y:S01]  /*a10a0*/  PRMT R2, R9, 0x7632, R2 ;  /* 0x0000763209027816 */ /* 0x001fe20000000002 */
[----:B--2---:R-:W-:Y:S01]  /*a10b0*/  STG.E.U16 [R14.64], R10 ;  /* 0x0000000a0e007986 */ /* 0x004fe2000c101504 */
[----:B------:R0:W-:Y:S02]  /*a10c0*/  STG.E.U16 [R6.64], R0 ;  /* 0x0000000006007986 */ /* 0x0001e4000c101504 */
[----:B------:R-:W-:Y:S02]  /*a10d0*/  STG.E.U16 [R26.64], R9 ;  /* 0x000000091a007986 */ /* 0x000fe4000c101504 */
[----:B------:R-:W-:Y:S01]  /*a10e0*/  STG.E.U16 [R20.64], R2 ;  /* 0x0000000214007986 */ /* 0x000fe2000c101504 */
[----:B------:R-:W-:Y:S01]  /*a10f0*/  STG.E.U16 [R16.64], R3 ;  /* 0x0000000310007986 */ /* 0x000fe2000c101504 */
[----:B0-----:R-:W-:-:S05]  /*a1100*/  PRMT R0, R3, 0x7632, R0 ;  /* 0x0000763203007816 */ /* 0x001fca0000000000 */
[----:B------:R0:W-:Y:S01]  /*a1110*/  STG.E.U16 [R12.64], R0 ;  /* 0x000000000c007986 */ /* 0x0001e2000c101504 */
[----:B------:R1:W-:Y:S03]  /*a1120*/  STG.E.U16 [R4.64], R28 ;  /* 0x0000001c04007986 */ /* 0x0003e6000c101504 */
[----:B0-----:R-:W2:Y:S01]  /*a1130*/  LDL.LU.64 R12, [R1+0x11d8] ;  /* 0x0011d800010c7983 */ /* 0x001ea20000300a00 */
[----:B-1----:R-:W3:Y:S02]  /*a1140*/  LDL.LU.64 R4, [R1+0x11d0] ;  /* 0x0011d00001047983 */ /* 0x002ee40000300a00 */
[----:B------:R0:W-:Y:S02]  /*a1150*/  STL [R1+0x13f0], R29 ;  /* 0x0013f01d01007387 */ /* 0x0001e40000100800 */
[----:B0-----:R-:W2:Y:S01]  /*a1160*/  LDL.LU R29, [R1+0x17c] ;  /* 0x00017c00011d7983 */ /* 0x001ea20000300800 */
[----:B------:R-:W-:-:S05]  /*a1170*/  PRMT R2, R28, 0x7632, R2 ;  /* 0x000076321c027816 */ /* 0x000fca0000000002 */
[----:B------:R-:W-:Y:S04]  /*a1180*/  STG.E.U16 [R24.64], R2 ;  /* 0x0000000218007986 */ /* 0x000fe8000c101504 */
        /* <DEDUP_REMOVED lines=19> */
[----:B------:R-:W4:Y:S03]  /*a12c0*/  LDL.LU R10, [R1+0x16c] ;  /* 0x00016c00010a7983 */ /* 0x000f260000300800 */
[----:B----4-:R0:W-:Y:S04]  /*a12d0*/  STL.64 [R1+0x13c0], R10 ;  /* 0x0013c00a01007387 */ /* 0x0101e80000100a00 */
[----:B0-----:R-:W4:Y:S01]  /*a12e0*/  LDL.LU.64 R10, [R1+0x11a8] ;  /* 0x0011a800010a7983 */ /* 0x001f220000300a00 */
[----:B------:R-:W2:Y:S03]  /*a12f0*/  LDL.LU.64 R6, [R1+0x1150] ;  /* 0x0011500001067983 */ /* 0x000ea60000300a00 */
[----:B--2---:R0:W-:Y:S04]  /*a1300*/  STL.64 [R1+0x13b0], R6 ;  /* 0x0013b00601007387 */ /* 0x0041e80000100a00 */
[----:B0-----:R-:W2:Y:S01]  /*a1310*/  LDL.LU.64 R6, [R1+0x1198] ;  /* 0x0011980001067983 */ /* 0x001ea20000300a00 */
[----:B------:R-:W-:-:S03]  /*a1320*/  PRMT R0, R8, 0x7632, R0 ;  /* 0x0000763208007816 */ /* 0x000fc60000000000 */
[----:B------:R-:W-:Y:S04]  /*a1330*/  STG.E.U16 [R12.64], R8 ;  /* 0x000000080c007986 */ /* 0x000fe8000c101504 */
[----:B---3--:R-:W-:Y:S01]  /*a1340*/  STG.E.U16 [R4.64], R0 ;  /* 0x0000000004007986 */ /* 0x008fe2000c101504 */
[----:B------:R-:W-:Y:S03]  /*a1350*/  STG.E.U16 [R24.64], R29 ;  /* 0x0000001d18007986 */ /* 0x000fe6000c101504 */
[----:B--2---:R0:W-:Y:S04]  /*a1360*/  STL.64 [R1+0x13b8], R6 ;  /* 0x0013b80601007387 */ /* 0x0041e80000100a00 */
[----:B0-----:R-:W2:Y:S01]  /*a1370*/  LDL.LU.64 R6, [R1+0x11a0] ;  /* 0x0011a00001067983 */ /* 0x001ea20000300a00 */
[----:B------:R-:W3:Y:S02]  /*a1380*/  LDL.LU R9, [R1+0xec] ;  /* 0x0000ec0001097983 */ /* 0x000ee40000300800 */
[----:B------:R-:W2:Y:S02]  /*a1390*/  LDL.LU R3, [R1+0x6c] ;  /* 0x00006c0001037983 */ /* 0x000ea40000300800 */
[----:B------:R-:W2:Y:S01]  /*a13a0*/  LDL.LU.64 R22, [R1+0x1188] ;  /* 0x0011880001167983 */ /* 0x000ea20000300a00 */
[----:B------:R-:W2:Y:S01]  /*a13b0*/  LDL.LU.64 R18, [R1+0x1140] ;  /* 0x0011400001127983 */ /* 0x000ea20000300a00 */
[----:B------:R-:W2:Y:S02]  /*a13c0*/  LDL.LU.64 R14, [R1+0x10f8] ;  /* 0x0010f800010e7983 */ /* 0x000ea40000300a00 */
[----:B------:R-:W2:Y:S02]  /*a13d0*/  LDL.LU R8, [R1+0x15c] ;  /* 0x00015c0001087983 */ /* 0x000ea40000300800 */
        /* <DEDUP_REMOVED lines=12> */
[----:B------:R-:W3:Y:S01]  /*a14a0*/  LDL.LU R29, [R1+0x13f0] ;  /* 0x0013f000011d7983 */ /* 0x000ee20000300800 */
[----:B------:R-:W-:Y:S02]  /*a14b0*/  PRMT R2, R28, 0x7632, R2 ;  /* 0x000076321c027816 */ /* 0x000fe40000000002 */
[----:B--2---:R0:W-:Y:S01]  /*a14c0*/  STG.E.U16 [R24.64], R0 ;  /* 0x0000000018007986 */ /* 0x0041e2000c101504 */
[----:B------:R1:W-:Y:S03]  /*a14d0*/  STG.E.U16 [R26.64], R28 ;  /* 0x0000001c1a007986 */ /* 0x0003e6000c101504 */
[----:B0-----:R-:W2:Y:S01]  /*a14e0*/  LDL.LU.64 R24, [R1+0x1120] ;  /* 0x0011200001187983 */ /* 0x001ea20000300a00 */
[----:B-1----:R-:W2:Y:S02]  /*a14f0*/  LDL.LU.64 R26, [R1+0x13e8] ;  /* 0x0013e800011a7983 */ /* 0x002ea40000300a00 */
[----:B------:R-:W3:Y:S01]  /*a1500*/  LDL.LU R28, [R1+0x13e0] ;  /* 0x0013e000011c7983 */ /* 0x000ee20000300800 */
[----:B--2---:R0:W-:Y:S04]  /*a1510*/  STG.E.U16 [R26.64], R2 ;  /* 0x000000021a007986 */ /* 0x0041e8000c101504 */
[----:B0-----:R-:W2:Y:S01]  /*a1520*/  LDL.LU.64 R26, [R1+0x13d8] ;  /* 0x0013d800011a7983 */ /* 0x001ea20000300a00 */
[----:B---3--:R-:W-:-:S03]  /*a1530*/  PRMT R0, R28, 0x7632, R0 ;  /* 0x000076321c007816 */ /* 0x008fc60000000000 */
[----:B--2---:R0:W-:Y:S04]  /*a1540*/  STG.E.U16 [R26.64], R28 ;  /* 0x0000001c1a007986 */ /* 0x0041e8000c101504 */
[----:B0-----:R-:W2:Y:S01]  /*a1550*/  LDL.LU.64 R26, [R1+0x13d0] ;  /* 0x0013d000011a7983 */ /* 0x001ea20000300a00 */
[----:B------:R-:W3:Y:S03]  /*a1560*/  LDL.LU R28, [R1+0x13cc] ;  /* 0x0013cc00011c7983 */ /* 0x000ee60000300800 */
[----:B--2---:R0:W-:Y:S04]  /*a1570*/  STG.E.U16 [R26.64], R0 ;  /* 0x000000001a007986 */ /* 0x0041e8000c101504 */
[----:B0-----:R-:W2:Y:S02]  /*a1580*/  LDL.LU R27, [R1+0x13c8] ;  /* 0x0013c800011b7983 */ /* 0x001ea40000300800 */
[----:B--2---:R-:W-:-:S02]  /*a1590*/  PRMT R2, R27, 0x7632, R2 ;  /* 0x000076321b027816 */ /* 0x004fc40000000002 */
[----:B----4-:R0:W-:Y:S04]  /*a15a0*/  STG.E.U16 [R10.64], R27 ;  /* 0x0000001b0a007986 */ /* 0x0101e8000c101504 */
[----:B------:R1:W-:Y:S04]  /*a15b0*/  STG.E.U16 [R6.64], R2 ;  /* 0x0000000206007986 */ /* 0x0003e8000c101504 */
[----:B0-----:R-:W2:Y:S01]  /*a15c0*/  LDL.LU.64 R10, [R1+0x13c0] ;  /* 0x0013c000010a7983 */ /* 0x001ea20000300a00 */
[----:B------:R-:W4:Y:S03]  /*a15d0*/  LDL.LU.64 R26, [R1+0x1190] ;  /* 0x00119000011a7983 */ /* 0x000f260000300a00 */
[----:B-1----:R-:W2:Y:S04]  /*a15e0*/  LDL.LU.64 R6, [R1+0x13b8] ;  /* 0x0013b80001067983 */ /* 0x002ea80000300a00 */
[----:B--2---:R0:W-:Y:S04]  /*a15f0*/  STG.E.U16 [R6.64], R10 ;  /* 0x0000000a06007986 */ /* 0x0041e8000c101504 */
[----:B0-----:R-:W2:Y:S01]  /*a1600*/  LDL.LU.64 R6, [R1+0x13b0] ;  /* 0x0013b00001067983 */ /* 0x001ea20000300a00 */
[----:B------:R-:W-:-:S02]  /*a1610*/  PRMT R0, R10, 0x7632, R0 ;  /* 0x000076320a007816 */ /* 0x000fc40000000000 */
[----:B------:R-:W-:-:S03]  /*a1620*/  PRMT R2, R9, 0x7632, R2 ;  /* 0x0000763209027816 */ /* 0x000fc60000000002 */
[----:B--2---:R0:W-:Y:S04]  /*a1630*/  STG.E.U16 [R6.64], R0 ;  /* 0x0000000006007986 */ /* 0x0041e8000c101504 */
[----:B0-----:R-:W2:Y:S01]  /*a1640*/  LDL.LU R7, [R1+0x13a8] ;  /* 0x0013a80001077983 */ /* 0x001ea20000300800 */
[----:B------:R-:W-:Y:S01]  /*a1650*/  PRMT R0, R3, 0x7632, R0 ;  /* 0x0000763203007816 */ /* 0x000fe20000000000 */
[----:B----4-:R-:W-:Y:S02]  /*a1660*/  STG.E.U16 [R26.64], R9 ;  /* 0x000000091a007986 */ /* 0x010fe4000c101504 */
[----:B------:R-:W-:Y:S01]  /*a1670*/  STG.E.U16 [R22.64], R2 ;  /* 0x0000000216007986 */ /* 0x000fe2000c101504 */
[----:B------:R-:W-:Y:S01]  /*a1680*/  STG.E.U16 [R18.64], R3 ;  /* 0x0000000312007986 */ /* 0x000fe2000c101504 */
[----:B------:R0:W-:Y:S02]  /*a1690*/  STG.E.U16 [R14.64], R0 ;  /* 0x000000000e007986 */ /* 0x0001e4000c101504 */
[----:B0-----:R-:W-:-:S02]  /*a16a0*/  PRMT R0, R8, 0x7632, R0 ;  /* 0x0000763208007816 */ /* 0x001fc40000000000 */
[----:B--2---:R-:W-:Y:S01]  /*a16b0*/  PRMT R2, R7, 0x7632, R2 ;  /* 0x0000763207027816 */ /* 0x004fe20000000002 */
[----:B------:R-:W-:Y:S04]  /*a16c0*/  STG.E.U16 [R20.64], R7 ;  /* 0x0000000714007986 */ /* 0x000fe8000c101504 */
[----:B------:R0:W-:Y:S01]  /*a16d0*/  STG.E.U16 [R16.64], R2 ;  /* 0x0000000210007986 */ /* 0x0001e2000c101504 */
[----:B------:R1:W-:Y:S02]  /*a16e0*/  STG.E.U16 [R12.64], R8 ;  /* 0x000000080c007986 */ /* 0x0003e4000c101504 */
[----:B------:R2:W-:Y:S01]  /*a16f0*/  STG.E.U16 [R4.64], R0 ;  /* 0x0000000004007986 */ /* 0x0005e2000c101504 */
[----:B0-----:R-:W4:Y:S01]  /*a1700*/  LDL.LU.64 R16, [R1+0x1118] ;  /* 0x0011180001107983 */ /* 0x001f220000300a00 */
[----:B-1----:R-:W4:Y:S02]  /*a1710*/  LDL.LU R8, [R1+0x5c] ;  /* 0x00005c0001087983 */ /* 0x002f240000300800 */
[----:B--2---:R-:W2:Y:S02]  /*a1720*/  LDL.LU R4, [R1+0x4c] ;  /* 0x00004c0001047983 */ /* 0x004ea40000300800 */
[----:B---3--:R0:W-:Y:S01]  /*a1730*/  STG.E.U16 [R24.64], R28 ;  /* 0x0000001c18007986 */ /* 0x0081e2000c101504 */
[----:B------:R-:W-:-:S02]  /*a1740*/  PRMT R2, R28, 0x7632, R2 ;  /* 0x000076321c027816 */ /* 0x000fc40000000002 */
[----:B0-----:R-:W-:Y:S01]  /*a1750*/  MOV R24, R29 ;  /* 0x0000001d00187202 */ /* 0x001fe20000000f00 */
[----:B--2---:R-:W-:Y:S01]  /*a1760*/  STL [R1+0x1370], R4 ;  /* 0x0013700401007387 */ /* 0x004fe20000100800 */
[----:B------:R-:W2:Y:S02]  /*a1770*/  LDL.LU.64 R12, [R1+0x10e0] ;  /* 0x0010e000010c7983 */ /* 0x000ea40000300a00 */
[----:B------:R-:W3:Y:S02]  /*a1780*/  LDL.LU.64 R28, [R1+0x1098] ;  /* 0x00109800011c7983 */ /* 0x000ee40000300a00 */
[----:B------:R0:W-:Y:S02]  /*a1790*/  STL [R1+0x1388], R24 ;  /* 0x0013881801007387 */ /* 0x0001e40000100800 */
        /* <DEDUP_REMOVED lines=17> */
[----:B------:R-:W2:Y:S01]  /*a18b0*/  LDL.LU.64 R22, [R1+0x1070] ;  /* 0x0010700001167983 */ /* 0x000ea20000300a00 */
[----:B----4-:R-:W-:-:S02]  /*a18c0*/  PRMT R0, R8, 0x7632, R0 ;  /* 0x0000763208007816 */ /* 0x010fc40000000000 */
[----:B------:R-:W-:Y:S01]  /*a18d0*/  STG.E.U16 [R16.64], R2 ;  /* 0x0000000210007986 */ /* 0x000fe2000c101504 */
[----:B------:R-:W-:Y:S03]  /*a18e0*/  STG.E.U16 [R12.64], R8 ;  /* 0x000000080c007986 */ /* 0x000fe6000c101504 */
[----:B---3--:R-:W-:Y:S04]  /*a18f0*/  STG.E.U16 [R28.64], R0 ;  /* 0x000000001c007986 */ /* 0x008fe8000c101504 */
[----:B--2---:R0:W-:Y:S04]  /*a1900*/  STL.64 [R1+0x1350], R22 ;  /* 0x0013501601007387 */ /* 0x0041e80000100a00 */
[----:B------:R1:W-:Y:S04]  /*a1910*/  STG.E.U16 [R14.64], R11 ;  /* 0x0000000b0e007986 */ /* 0x0003e8000c101504 */
[----:B0-----:R-:W2:Y:S01]  /*a1920*/  LDL.LU.64 R22, [R1+0x1078] ;  /* 0x0010780001167983 */ /* 0x001ea20000300a00 */
[----:B------:R-:W3:Y:S02]  /*a1930*/  LDL.LU.64 R18, [R1+0x1068] ;  /* 0x0010680001127983 */ /* 0x000ee40000300a00 */
[----:B------:R-:W4:Y:S02]  /*a1940*/  LDL.LU R5, [R1+0x13c] ;  /* 0x00013c0001057983 */ /* 0x000f240000300800 */
[----:B------:R-:W2:Y:S01]  /*a1950*/  LDL.LU R25, [R1+0xbc] ;  /* 0x0000bc0001197983 */ /* 0x000ea20000300800 */
[----:B------:R-:W2:Y:S01]  /*a1960*/  LDL.LU R3, [R1+0x3c] ;  /* 0x00003c0001037983 */ /* 0x000ea20000300800 */
[----:B------:R-:W2:Y:S02]  /*a1970*/  LDL.LU.64 R6, [R1+0x1010] ;  /* 0x0010100001067983 */ /* 0x000ea40000300a00 */
[----:B------:R-:W2:Y:S02]  /*a1980*/  LDL.LU.64 R26, [R1+0xcd8] ;  /* 0x000cd800011a7983 */ /* 0x000ea40000300a00 */
[----:B------:R-:W2:Y:S01]  /*a1990*/  LDL.LU.64 R20, [R1+0xcd0] ;  /* 0x000cd00001147983 */ /* 0x000ea20000300a00 */
[----:B------:R-:W2:Y:S01]  /*a19a0*/  LDL.LU.64 R16, [R1+0xcc8] ;  /* 0x000cc80001107983 */ /* 0x000ea20000300a00 */
[----:B------:R-:W2:Y:S02]  /*a19b0*/  LDL.LU.64 R12, [R1+0xcb0] ;  /* 0x000cb000010c7983 */ /* 0x000ea40000300a00 */
[----:B------:R-:W2:Y:S02]  /*a19c0*/  LDL.LU.64 R8, [R1+0xb68] ;  /* 0x000b680001087983 */ /* 0x000ea40000300a00 */
[----:B------:R-:W2:Y:S01]  /*a19d0*/  LDL.LU.64 R28, [R1+0xb60] ;  /* 0x000b6000011c7983 */ /* 0x000ea20000300a00 */
[----:B-1----:R-:W2:Y:S01]  /*a19e0*/  LDL.LU.64 R14, [R1+0x13a0] ;  /* 0x0013a000010e7983 */ /* 0x002ea20000300a00 */
[----:B------:R-:W-:-:S02]  /*a19f0*/  PRMT R2, R11, 0x7632, R2 ;  /* 0x000076320b027816 */ /* 0x000fc40000000002 */
        /* <DEDUP_REMOVED lines=24> */
[----:B------:R-:W3:Y:S01]  /*a1b80*/  LDL.LU.64 R14, [R1+0x1040] ;  /* 0x00104000010e7983 */ /* 0x000ee20000300a00 */
[----:B----4-:R-:W-:Y:S02]  /*a1b90*/  PRMT R0, R5, 0x7632, R0 ;  /* 0x0000763205007816 */ /* 0x010fe40000000000 */
[----:B--2---:R0:W-:Y:S01]  /*a1ba0*/  STG.E.U16 [R22.64], R2 ;  /* 0x0000000216007986 */ /* 0x0041e2000c101504 */
[----:B------:R1:W-:Y:S03]  /*a1bb0*/  STG.E.U16 [R18.64], R5 ;  /* 0x0000000512007986 */ /* 0x0003e6000c101504 */
[----:B0-----:R-:W2:Y:S01]  /*a1bc0*/  LDL.LU R23, [R1+0x134c] ;  /* 0x00134c0001177983 */ /* 0x001ea20000300800 */
[----:B-1----:R-:W4:Y:S01]  /*a1bd0*/  LDL.LU R19, [R1+0x1348] ;  /* 0x0013480001137983 */ /* 0x002f220000300800 */
[----:B------:R-:W-:Y:S01]  /*a1be0*/  PRMT R2, R25, 0x7632, R2 ;  /* 0x0000763219027816 */ /* 0x000fe20000000002 */
[----:B---3--:R0:W-:Y:S01]  /*a1bf0*/  STG.E.U16 [R14.64], R0 ;  /* 0x000000000e007986 */ /* 0x0081e2000c101504 */
[----:B------:R-:W-:Y:S03]  /*a1c00*/  STG.E.U16 [R10.64], R25 ;  /* 0x000000190a007986 */ /* 0x000fe6000c101504 */
[----:B------:R4:W-:Y:S02]  /*a1c10*/  STG.E.U16 [R6.64], R2 ;  /* 0x0000000206007986 */ /* 0x0009e4000c101504 */
[----:B------:R-:W-:Y:S01]  /*a1c20*/  STG.E.U16 [R26.64], R3 ;  /* 0x000000031a007986 */ /* 0x000fe2000c101504 */
[----:B0-----:R-:W-:-:S05]  /*a1c30*/  PRMT R0, R3, 0x7632, R0 ;  /* 0x0000763203007816 */ /* 0x001fca0000000000 */
[----:B------:R-:W-:Y:S01]  /*a1c40*/  STG.E.U16 [R20.64], R0 ;  /* 0x0000000014007986 */ /* 0x000fe2000c101504 */
[----:B----4-:R-:W-:-:S03]  /*a1c50*/  PRMT R2, R19, 0x7632, R2 ;  /* 0x0000763213027816 */ /* 0x010fc60000000002 */
[----:B------:R-:W-:Y:S04]  /*a1c60*/  STG.E.U16 [R16.64], R19 ;  /* 0x0000001310007986 */ /* 0x000fe8000c101504 */
[----:B------:R0:W-:Y:S04]  /*a1c70*/  STG.E.U16 [R12.64], R2 ;  /* 0x000000020c007986 */ /* 0x0001e8000c101504 */
[----:B0-----:R-:W3:Y:S01]  /*a1c80*/  LDL.LU R12, [R1+0x230] ;  /* 0x00023000010c7983 */ /* 0x001ee20000300800 */
[----:B------:R-:W3:Y:S02]  /*a1c90*/  LDL.LU R13, [R1+0x234] ;  /* 0x00023400010d7983 */ /* 0x000ee40000300800 */
[----:B------:R-:W4:Y:S02]  /*a1ca0*/  LDL.LU R14, [R1+0x238] ;  /* 0x00023800010e7983 */ /* 0x000f240000300800 */
[----:B------:R-:W4:Y:S02]  /*a1cb0*/  LDL.LU R15, [R1+0x23c] ;  /* 0x00023c00010f7983 */ /* 0x000f240000300800 */
[----:B----4-:R-:W-:Y:S01]  /*a1cc0*/  STL.64 [R1+0x12e0], R14 ;  /* 0x0012e00e01007387 */ /* 0x010fe20000100a00 */
[----:B---3--:R0:W-:Y:S02]  /*a1cd0*/  STL.64 [R1+0x12d8], R12 ;  /* 0x0012d80c01007387 */ /* 0x0081e40000100a00 */
[----:B------:R-:W3:Y:S02]  /*a1ce0*/  LDL.LU R16, [R1+0x240] ;  /* 0x0002400001107983 */ /* 0x000ee40000300800 */
[----:B------:R-:W3:Y:S01]  /*a1cf0*/  LDL.LU R17, [R1+0x244] ;  /* 0x0002440001117983 */ /* 0x000ee20000300800 */
[----:B------:R-:W4:Y:S01]  /*a1d00*/  LDL.LU R18, [R1+0x248] ;  /* 0x0002480001127983 */ /* 0x000f220000300800 */
[----:B------:R-:W4:Y:S03]  /*a1d10*/  LDL.LU R19, [R1+0x24c] ;  /* 0x00024c0001137983 */ /* 0x000f260000300800 */
[----:B----4-:R-:W-:Y:S01]  /*a1d20*/  STL.64 [R1+0x12f0], R18 ;  /* 0x0012f01201007387 */ /* 0x010fe20000100a00 */
[----:B---3--:R-:W-:Y:S02]  /*a1d30*/  STL.64 [R1+0x12e8], R16 ;  /* 0x0012e81001007387 */ /* 0x008fe40000100a00 */
[----:B0-----:R-:W3:Y:S02]  /*a1d40*/  LDL.LU R12, [R1+0x250] ;  /* 0x00025000010c7983 */ /* 0x001ee40000300800 */
[----:B------:R-:W3:Y:S01]  /*a1d50*/  LDL.LU R13, [R1+0x254] ;  /* 0x00025400010d7983 */ /* 0x000ee20000300800 */
[----:B------:R-:W4:Y:S01]  /*a1d60*/  LDL.LU R14, [R1+0x258] ;  /* 0x00025800010e7983 */ /* 0x000f220000300800 */
[----:B------:R-:W4:Y:S02]  /*a1d70*/  LDL.LU R15, [R1+0x25c] ;  /* 0x00025c00010f7983 */ /* 0x000f240000300800 */
[----:B------:R-:W2:Y:S01]  /*a1d80*/  LDL.LU R3, [R1+0xac] ;  /* 0x0000ac0001037983 */ /* 0x000ea20000300800 */
[----:B----4-:R-:W-:Y:S01]  /*a1d90*/  STL.64 [R1+0x1300], R14 ;  /* 0x0013000e01007387 */ /* 0x010fe20000100a00 */
[----:B---3--:R0:W-:Y:S03]  /*a1da0*/  STL.64 [R1+0x12f8], R12 ;  /* 0x0012f80c01007387 */ /* 0x0081e60000100a00 */
[----:B0-----:R-:W3:Y:S01]  /*a1db0*/  LDL.LU R12, [R1+0x270] ;  /* 0x00027000010c7983 */ /* 0x001ee20000300800 */
[----:B------:R-:W3:Y:S03]  /*a1dc0*/  LDL.LU R13, [R1+0x274] ;  /* 0x00027400010d7983 */ /* 0x000ee60000300800 */
[----:B---3--:R-:W-:Y:S01]  /*a1dd0*/  STL.64 [R1+0x1308], R12 ;  /* 0x0013080c01007387 */ /* 0x008fe20000100a00 */
[----:B------:R-:W3:Y:S02]  /*a1de0*/  LDL.LU R14, [R1+0x278] ;  /* 0x00027800010e7983 */ /* 0x000ee40000300800 */
[----:B------:R-:W3:Y:S02]  /*a1df0*/  LDL.LU R15, [R1+0x27c] ;  /* 0x00027c00010f7983 */ /* 0x000ee40000300800 */
        /* <DEDUP_REMOVED lines=8> */
[----:B------:R-:W-:-:S03]  /*a1e80*/  PRMT R0, R4, 0x7632, R0 ;  /* 0x0000763204007816 */ /* 0x000fc60000000000 */
[----:B------:R-:W-:Y:S04]  /*a1e90*/  STG.E.U16 [R8.64], R4 ;  /* 0x0000000408007986 */ /* 0x000fe8000c101504 */
[----:B---3--:R0:W-:Y:S04]  /*a1ea0*/  STL.64 [R1+0x1340], R14 ;  /* 0x0013400e01007387 */ /* 0x0081e80000100a00 */
[----:B0-----:R-:W2:Y:S01]  /*a1eb0*/  LDL.LU.64 R14, [R1+0xca0] ;  /* 0x000ca000010e7983 */ /* 0x001ea20000300a00 */
[----:B------:R-:W3:Y:S02]  /*a1ec0*/  LDL.LU.64 R12, [R1+0x3a8] ;  /* 0x0003a800010c7983 */ /* 0x000ee40000300a00 */
[----:B------:R-:W4:Y:S02]  /*a1ed0*/  LDL.LU R16, [R1+0x260] ;  /* 0x0002600001107983 */ /* 0x000f240000300800 */
[----:B------:R-:W4:Y:S01]  /*a1ee0*/  LDL.LU R17, [R1+0x264] ;  /* 0x0002640001117983 */ /* 0x000f220000300800 */
[----:B------:R-:W4:Y:S01]  /*a1ef0*/  LDL.LU R18, [R1+0x268] ;  /* 0x0002680001127983 */ /* 0x000f220000300800 */
[----:B------:R-:W4:Y:S02]  /*a1f00*/  LDL.LU R19, [R1+0x26c] ;  /* 0x00026c0001137983 */ /* 0x000f240000300800 */
        /* <DEDUP_REMOVED lines=8> */
[----:B------:R-:W3:Y:S01]  /*a1f90*/  LDL.LU R21, [R1+0xc9c] ;  /* 0x000c9c0001157983 */ /* 0x000ee20000300800 */
[----:B------:R0:W-:Y:S01]  /*a1fa0*/  STG.E.U16 [R28.64], R0 ;  /* 0x000000001c007986 */ /* 0x0001e2000c101504 */
[----:B------:R-:W3:Y:S03]  /*a1fb0*/  LDL.LU R20, [R1+0xc94] ;  /* 0x000c940001147983 */ /* 0x000ee60000300800 */
[----:B0-----:R-:W3:Y:S01]  /*a1fc0*/  LDL.LU R28, [R1+0xb7c] ;  /* 0x000b7c00011c7983 */ /* 0x001ee20000300800 */
[----:B------:R-:W3:Y:S02]  /*a1fd0*/  LDL.LU R29, [R1+0xb78] ;  /* 0x000b7800011d7983 */ /* 0x000ee40000300800 */
[----:B------:R-:W3:Y:S02]  /*a1fe0*/  LDL.LU R8, [R1+0x220] ;  /* 0x0002200001087983 */ /* 0x000ee40000300800 */
[----:B------:R-:W3:Y:S01]  /*a1ff0*/  LDL.LU R9, [R1+0x224] ;  /* 0x0002240001097983 */ /* 0x000ee20000300800 */
[----:B------:R-:W3:Y:S01]  /*a2000*/  LDL.LU R10, [R1+0x228] ;  /* 0x00022800010a7983 */ /* 0x000ee20000300800 */
[----:B------:R-:W3:Y:S03]  /*a2010*/  LDL.LU R11, [R1+0x22c] ;  /* 0x00022c00010b7983 */ /* 0x000ee60000300800 */
[----:B--2---:R0:W-:Y:S04]  /*a2020*/  STG.E.U16 [R14.64], R3 ;  /* 0x000000030e007986 */ /* 0x0041e8000c101504 */
[----:B0-----:R-:W2:Y:S01]  /*a2030*/  LDL.LU.64 R14, [R1+0x1340] ;  /* 0x00134000010e7983 */ /* 0x001ea20000300a00 */
[----:B------:R-:W-:-:S02]  /*a2040*/  PRMT R0, R3, 0x7632, R0 ;  /* 0x0000763203007816 */ /* 0x000fc40000000000 */
[----:B------:R-:W3:Y:S03]  /*a2050*/  LDL.LU R3, [R1+0x1338] ;  /* 0x0013380001037983 */ /* 0x000ee60000300800 */
[----:B--2---:R0:W-:Y:S04]  /*a2060*/  STG.E.U16 [R14.64], R0 ;  /* 0x000000000e007986 */ /* 0x0041e8000c101504 */
[----:B0-----:R-:W2:Y:S01]  /*a2070*/  LDL.LU.64 R14, [R1+0x1330] ;  /* 0x00133000010e7983 */ /* 0x001ea20000300a00 */
[----:B---3--:R-:W-:-:S03]  /*a2080*/  PRMT R2, R3, 0x7632, R2 ;  /* 0x0000763203027816 */ /* 0x008fc60000000002 */
[----:B--2---:R0:W-:Y:S04]  /*a2090*/  STG.E.U16 [R14.64], R3 ;  /* 0x000000030e007986 */ /* 0x0041e8000c101504 */
[----:B0-----:R-:W2:Y:S01]  /*a20a0*/  LDL.LU.64 R14, [R1+0x1328] ;  /* 0x00132800010e7983 */ /* 0x001ea20000300a00 */
[----:B------:R-:W3:Y:S01]  /*a20b0*/  LDL.LU R3, [R1+0x1320] ;  /* 0x0013200001037983 */ /* 0x000ee20000300800 */
[----:B------:R-:W-:Y:S02]  /*a20c0*/  PRMT R0, R23, 0x7632, R0 ;  /* 0x0000763217007816 */ /* 0x000fe40000000000 */
[----:B--2---:R0:W-:Y:S04]  /*a20d0*/  STG.E.U16 [R14.64], R2 ;  /* 0x000000020e007986 */ /* 0x0041e8000c101504 */
[----:B0-----:R-:W2:Y:S04]  /*a20e0*/  LDL.LU.64 R14, [R1+0x1318] ;  /* 0x00131800010e7983 */ /* 0x001ea80000300a00 */
[----:B------:R-:W0:Y:S04]  /*a20f0*/  S2R R2, SR_TID.X ;  /* 0x0000000000027919 */ /* 0x000e280000002100 */
[----:B--2---:R1:W-:Y:S01]  /*a2100*/  STG.E.U16 [R14.64], R23 ;  /* 0x000000170e007986 */ /* 0x0043e2000c101504 */
[----:B------:R2:W-:Y:S02]  /*a2110*/  STG.E.U16 [R12.64], R0 ;  /* 0x000000000c007986 */ /* 0x0005e4000c101504 */
[----:B------:R-:W-:Y:S06]  /*a2120*/  BAR.SYNC.DEFER_BLOCKING 0x0 ;  /* 0x0000000000007b1d */ /* 0x000fec0000010000 */
[----:B-1----:R-:W3:Y:S01]  /*a2130*/  LDL.LU.64 R14, [R1+0x1310] ;  /* 0x00131000010e7983 */ /* 0x002ee20000300a00 */
[----:B------:R-:W3:Y:S02]  /*a2140*/  LDL.LU R23, [R1+0xcc0] ;  /* 0x000cc00001177983 */ /* 0x000ee40000300800 */
[----:B--2---:R-:W3:Y:S02]  /*a2150*/  LDL.LU.64 R12, [R1+0x1308] ;  /* 0x00130800010c7983 */ /* 0x004ee40000300a00 */
[----:B0-----:R-:W-:Y:S01]  /*a2160*/  IMAD.SHL.U32 R2, R2, 0x4, RZ ;  /* 0x0000000402027824 */ /* 0x001fe200078e00ff */
[----:B------:R-:W2:Y:S04]  /*a2170*/  LDL.LU R0, [R1+0x126c] ;  /* 0x00126c0001007983 */ /* 0x000ea80000300800 */
[----:B------:R-:W-:-:S05]  /*a2180*/  LOP3.LUT R2, R2, 0x70, RZ, 0xc0, !PT ;  /* 0x0000007002027812 */ /* 0x000fca00078ec0ff */
[----:B---3--:R0:W-:Y:S04]  /*a2190*/  STS.128 [R2], R12 ;  /* 0x0000000c02007388 */ /* 0x0081e80000000c00 */
[----:B0-----:R-:W3:Y:S01]  /*a21a0*/  LDL.LU.64 R14, [R1+0x1300] ;  /* 0x00130000010e7983 */ /* 0x001ee20000300a00 */
[----:B------:R-:W3:Y:S03]  /*a21b0*/  LDL.LU.64 R12, [R1+0x12f8] ;  /* 0x0012f800010c7983 */ /* 0x000ee60000300a00 */
[----:B----4-:R0:W-:Y:S04]  /*a21c0*/  STS.128 [R2+0x80], R16 ;  /* 0x0000801002007388 */ /* 0x0101e80000000c00 */
[----:B0-----:R-:W4:Y:S01]  /*a21d0*/  LDL.LU.64 R18, [R1+0x12f0] ;  /* 0x0012f00001127983 */ /* 0x001f220000300a00 */
[----:B------:R-:W4:Y:S03]  /*a21e0*/  LDL.LU.64 R16, [R1+0x12e8] ;  /* 0x0012e80001107983 */ /* 0x000f260000300a00 */
[----:B---3--:R0:W-:Y:S04]  /*a21f0*/  STS.128 [R2+0x100], R12 ;  /* 0x0001000c02007388 */ /* 0x0081e80000000c00 */
[----:B0-----:R-:W3:Y:S01]  /*a2200*/  LDL.LU.64 R14, [R1+0x12e0] ;  /* 0x0012e000010e7983 */ /* 0x001ee20000300a00 */
[----:B------:R-:W3:Y:S01]  /*a2210*/  LDL.LU.64 R12, [R1+0x12d8] ;  /* 0x0012d800010c7983 */ /* 0x000ee20000300a00 */
[----:B--2---:R-:W-:-:S02]  /*a2220*/  FSEL R0, R0, -INF , P4 ;  /* 0xff80000000007808 */ /* 0x004fc40002000000 */
[----:B------:R-:W-:Y:S02]  /*a2230*/  FSEL R4, R4, -INF , P2 ;  /* 0xff80000004047808 */ /* 0x000fe40001000000 */
[----:B------:R-:W-:Y:S02]  /*a2240*/  FSEL R5, R5, -INF , P1 ;  /* 0xff80000005057808 */ /* 0x000fe40000800000 */
[----:B------:R-:W-:Y:S01]  /*a2250*/  FSEL R6, R6, -INF , P0 ;  /* 0xff80000006067808 */ /* 0x000fe20000000000 */
[----:B------:R-:W-:Y:S01]  /*a2260*/  FFMA R26, R0, 0.69314718246459960938, R26 ;  /* 0x3f317218001a7823 */ /* 0x000fe2000000001a */
[----:B------:R-:W-:Y:S01]  /*a2270*/  FSEL R0, R7, -INF , P3 ;  /* 0xff80000007007808 */ /* 0x000fe20001800000 */
[----:B------:R-:W-:Y:S02]  /*a2280*/  FSEL R7, R27, -INF , P5 ;  /* 0xff8000001b077808 */ /* 0x000fe40002800000 */
[----:B------:R-:W-:Y:S02]  /*a2290*/  FFMA R25, R25, 0.69314718246459960938, R23 ;  /* 0x3f31721819197823 */ /* 0x000fe40000000017 */
[----:B------:R-:W-:-:S02]  /*a22a0*/  FFMA R4, R4, 0.69314718246459960938, R21 ;  /* 0x3f31721804047823 */ /* 0x000fc40000000015 */
[----:B------:R-:W-:Y:S02]  /*a22b0*/  FFMA R5, R5, 0.69314718246459960938, R20 ;  /* 0x3f31721805057823 */ /* 0x000fe40000000014 */
[----:B------:R-:W-:Y:S02]  /*a22c0*/  FFMA R27, R0, 0.69314718246459960938, R22 ;  /* 0x3f317218001b7823 */ /* 0x000fe40000000016 */
[----:B------:R-:W-:Y:S02]  /*a22d0*/  FFMA R6, R6, 0.69314718246459960938, R28 ;  /* 0x3f31721806067823 */ /* 0x000fe4000000001c */
[----:B------:R-:W-:Y:S01]  /*a22e0*/  FFMA R7, R7, 0.69314718246459960938, R29 ;  /* 0x3f31721807077823 */ /* 0x000fe2000000001d */
[----:B----4-:R-:W-:Y:S04]  /*a22f0*/  STS.128 [R2+0x180], R16 ;  /* 0x0001801002007388 */ /* 0x010fe80000000c00 */
[----:B------:R0:W-:Y:S04]  /*a2300*/  STS.128 [R2+0x280], R8 ;  /* 0x0002800802007388 */ /* 0x0001e80000000c00 */
[----:B------:R-:W-:Y:S04]  /*a2310*/  STS.128 [R2+0x300], R24 ;  /* 0x0003001802007388 */ /* 0x000fe80000000c00 */
[----:B------:R-:W-:Y:S04]  /*a2320*/  STS.128 [R2+0x380], R4 ;  /* 0x0003800402007388 */ /* 0x000fe80000000c00 */
[----:B------:R-:W1:Y:S04]  /*a2330*/  S2R R29, SR_TID.X ;  /* 0x00000000001d7919 */ /* 0x000e680000002100 */
[----:B0-----:R-:W0:Y:S04]  /*a2340*/  S2R R8, SR_CTAID.Y ;  /* 0x0000000000087919 */ /* 0x001e280000002600 */
[----:B------:R-:W2:Y:S01]  /*a2350*/  S2R R10, SR_CTAID.X ;  /* 0x00000000000a7919 */ /* 0x000ea20000002500 */
[----:B-1----:R-:W-:Y:S01]  /*a2360*/  LOP3.LUT R29, R29, 0xff, RZ, 0xc0, !PT ;  /* 0x000000ff1d1d7812 */ /* 0x002fe200078ec0ff */
[----:B0-----:R-:W-:-:S03]  /*a2370*/  IMAD R0, R8, c[0x0][0x1cc], RZ ;  /* 0x0000730008007a24 */ /* 0x001fc600078e02ff */
[----:B--2---:R-:W-:Y:S02]  /*a2380*/  LEA R10, R10, R29, 0x8 ;  /* 0x0000001d0a0a7211 */ /* 0x004fe400078e40ff */
[----:B------:R-:W-:Y:S02]  /*a2390*/  SHF.L.U32 R8, R0, 0x2, RZ ;  /* 0x0000000200087819 */ /* 0x000fe400000006ff */
[----:B------:R-:W-:Y:S01]  /*a23a0*/  SHF.L.U32 R9, R10, 0x2, RZ ;  /* 0x000000020a097819 */ /* 0x000fe200000006ff */
[----:B------:R-:W-:-:S04]  /*a23b0*/  IMAD.HI R0, R0, 0x4, RZ ;  /* 0x0000000400007827 */ /* 0x000fc800078e02ff */
[----:B------:R-:W-:Y:S01]  /*a23c0*/  IMAD.HI R11, R10, 0x4, RZ ;  /* 0x000000040a0b7827 */ /* 0x000fe200078e02ff */
[----:B------:R-:W-:-:S04]  /*a23d0*/  IADD3 R8, P0, P1, R9, c[0x0][0x180], R8 ;  /* 0x0000600009087a10 */ /* 0x000fc8000791e008 */
[----:B------:R-:W-:Y:S01]  /*a23e0*/  IADD3.X R9, R11, c[0x0][0x184], R0, P0, P1 ;  /* 0x000061000b097a10 */ /* 0x000fe200007e2400 */
[----:B---3--:R-:W-:Y:S01]  /*a23f0*/  STS.128 [R2+0x200], R12 ;  /* 0x0002000c02007388 */ /* 0x008fe20000000c00 */
[----:B------:R-:W-:Y:S06]  /*a2400*/  BAR.SYNC.DEFER_BLOCKING 0x0 ;  /* 0x0000000000007b1d */ /* 0x000fec0000010000 */
[----:B------:R-:W0:Y:S04]  /*a2410*/  LDS R3, [R3] ;  /* 0x0000000003037984 */ /* 0x000e280000000800 */
[----:B0-----:R-:W-:Y:S01]  /*a2420*/  STG.E [R8.64], R3 ;  /* 0x0000000308007986 */ /* 0x001fe2000c101904 */
[----:B------:R-:W-:Y:S05]  /*a2430*/  EXIT ;  /* 0x000000000000794d */ /* 0x000fea0003800000 */
.L_x_2:
[----:B------:R-:W-:-:S00]  /*a2440*/  BRA `(.L_x_2) ;  /* 0xfffffff000007947 */ /* 0x000fc0000383ffff */
[----:B------:R-:W-:-:S00]  /*a2450*/  NOP ;  /* 0x0000000000007918 */ /* 0x000fc00000000000 */
        /* <DEDUP_REMOVED lines=10> */
.L_x_3:


//--------------------- .nv.global.init           --------------------------
	.section	.nv.global.init,"aw",@progbits
.nv.global.init:
	.type		_$_str,@object
	.size		_$_str,(.L_0 - _$_str)
_$_str:
        /*0000*/ 	.byte	0x5f, 0x5f, 0x43, 0x55, 0x44, 0x41, 0x5f, 0x46, 0x54, 0x5a, 0x00
.L_0:


//--------------------- .nv.shared.attn_fwd       --------------------------
	.section	.nv.shared.attn_fwd,"aw",@nobits
	.sectionflags	@""
	.align	16
